	.target	sm_90a

	.elftype	@"ET_EXEC"


//--------------------- .note.nv.tkinfo           --------------------------
	.section	.note.nv.tkinfo,"",@"SHT_NOTE"
	.sectionflags	@"SHF_NOTE_NV_TKINFO"
	.tkinfo
        /*0018*/ 	.word	0x00000002
        /*0030*/ 	.string	""
        /*0030*/ 	.string	"ptxas"
        /*0030*/ 	.string	"Cuda compilation tools, release 13.0, V13.0.88"
        /*0030*/ 	.string	"Build cuda_13.0.r13.0/compiler.36424714_0"
        /*0030*/ 	.string	"-v  -suppress-debug-info  -lineinfo  -arch sm_90a "



//--------------------- .note.nv.cuinfo           --------------------------
	.section	.note.nv.cuinfo,"",@"SHT_NOTE"
	.sectionflags	@"SHF_NOTE_NV_CUINFO"
        /*0018*/ 	.short	0x0002
        /*001a*/ 	.short	0x005a
        /*001c*/ 	.short	0x0082
	.zero		2


//--------------------- .nv.info                  --------------------------
	.section	.nv.info,"",@"SHT_CUDA_INFO"
	.align	4


	//----- nvinfo : EIATTR_REGCOUNT
	.align		4
        /*0000*/ 	.byte	0x04, 0x2f
        /*0002*/ 	.short	(.L_1 - .L_0)
	.align		4
.L_0:
        /*0004*/ 	.word	index@(matmul_kernel)
        /*0008*/ 	.word	0x000000ff


	//----- nvinfo : EIATTR_FRAME_SIZE
	.align		4
.L_1:
        /*000c*/ 	.byte	0x04, 0x11
        /*000e*/ 	.short	(.L_3 - .L_2)
	.align		4
.L_2:
        /*0010*/ 	.word	index@(matmul_kernel)
        /*0014*/ 	.word	0x00001648


	//----- nvinfo : EIATTR_MIN_STACK_SIZE
	.align		4
.L_3:
        /*0018*/ 	.byte	0x04, 0x12
        /*001a*/ 	.short	(.L_5 - .L_4)
	.align		4
.L_4:
        /*001c*/ 	.word	index@(matmul_kernel)
        /*0020*/ 	.word	0x00001648
.L_5:


//--------------------- .nv.compat                --------------------------
	.section	.nv.compat,"",@"SHT_CUDA_COMPAT_INFO"
	.align	4
        /*0000*/ 	.byte	0x02, 0x09, 0x01, 0x00, 0x02, 0x02, 0x04, 0x00, 0x02, 0x05, 0x05, 0x00, 0x03, 0x07, 0x01, 0x01
        /*0010*/ 	.byte	0x02, 0x03, 0x00, 0x00, 0x02, 0x06, 0x01, 0x00, 0x04, 0x0b, 0x08, 0x00, 0x00, 0x00, 0x00, 0x00
        /*0020*/ 	.byte	0x00, 0x00, 0x00, 0x00


//--------------------- .nv.info.matmul_kernel    --------------------------
	.section	.nv.info.matmul_kernel,"",@"SHT_CUDA_INFO"
	.sectionflags	@""
	.align	4


	//----- nvinfo : EIATTR_CUDA_API_VERSION
	.align		4
        /*0000*/ 	.byte	0x04, 0x37
        /*0002*/ 	.short	(.L_7 - .L_6)
.L_6:
        /*0004*/ 	.word	0x00000082


	//----- nvinfo : EIATTR_KPARAM_INFO
	.align		4
.L_7:
        /*0008*/ 	.byte	0x04, 0x17
        /*000a*/ 	.short	(.L_9 - .L_8)
.L_8:
        /*000c*/ 	.word	0x00000000
        /*0010*/ 	.short	0x000d
        /*0012*/ 	.short	0x0048
        /*0014*/ 	.byte	0x00, 0xf4, 0x21, 0x00


	//----- nvinfo : EIATTR_KPARAM_INFO
	.align		4
.L_9:
        /*0018*/ 	.byte	0x04, 0x17
        /*001a*/ 	.short	(.L_11 - .L_10)
.L_10:
        /*001c*/ 	.word	0x00000000
        /*0020*/ 	.short	0x000c
        /*0022*/ 	.short	0x0040
        /*0024*/ 	.byte	0x00, 0xf4, 0x21, 0x00


	//----- nvinfo : EIATTR_KPARAM_INFO
	.align		4
.L_11:
        /*0028*/ 	.byte	0x04, 0x17
        /*002a*/ 	.short	(.L_13 - .L_12)
.L_12:
        /*002c*/ 	.word	0x00000000
        /*0030*/ 	.short	0x000b
        /*0032*/ 	.short	0x0038
        /*0034*/ 	.byte	0x00, 0xf0, 0x11, 0x00


	//----- nvinfo : EIATTR_KPARAM_INFO
	.align		4
.L_13:
        /*0038*/ 	.byte	0x04, 0x17
        /*003a*/ 	.short	(.L_15 - .L_14)
.L_14:
        /*003c*/ 	.word	0x00000000
        /*0040*/ 	.short	0x000a
        /*0042*/ 	.short	0x0034
        /*0044*/ 	.byte	0x00, 0xf0, 0x11, 0x00


	//----- nvinfo : EIATTR_KPARAM_INFO
	.align		4
.L_15:
        /*0048*/ 	.byte	0x04, 0x17
        /*004a*/ 	.short	(.L_17 - .L_16)
.L_16:
        /*004c*/ 	.word	0x00000000
        /*0050*/ 	.short	0x0009
        /*0052*/ 	.short	0x0030
        /*0054*/ 	.byte	0x00, 0xf0, 0x11, 0x00


	//----- nvinfo : EIATTR_KPARAM_INFO
	.align		4
.L_17:
        /*0058*/ 	.byte	0x04, 0x17
        /*005a*/ 	.short	(.L_19 - .L_18)
.L_18:
        /*005c*/ 	.word	0x00000000
        /*0060*/ 	.short	0x0008
        /*0062*/ 	.short	0x002c
        /*0064*/ 	.byte	0x00, 0xf0, 0x11, 0x00


	//----- nvinfo : EIATTR_KPARAM_INFO
	.align		4
.L_19:
        /*0068*/ 	.byte	0x04, 0x17
        /*006a*/ 	.short	(.L_21 - .L_20)
.L_20:
        /*006c*/ 	.word	0x00000000
        /*0070*/ 	.short	0x0007
        /*0072*/ 	.short	0x0028
        /*0074*/ 	.byte	0x00, 0xf0, 0x11, 0x00


	//----- nvinfo : EIATTR_KPARAM_INFO
	.align		4
.L_21:
        /*0078*/ 	.byte	0x04, 0x17
        /*007a*/ 	.short	(.L_23 - .L_22)
.L_22:
        /*007c*/ 	.word	0x00000000
        /*0080*/ 	.short	0x0006
        /*0082*/ 	.short	0x0024
        /*0084*/ 	.byte	0x00, 0xf0, 0x11, 0x00


	//----- nvinfo : EIATTR_KPARAM_INFO
	.align		4
.L_23:
        /*0088*/ 	.byte	0x04, 0x17
        /*008a*/ 	.short	(.L_25 - .L_24)
.L_24:
        /*008c*/ 	.word	0x00000000
        /*0090*/ 	.short	0x0005
        /*0092*/ 	.short	0x0020
        /*0094*/ 	.byte	0x00, 0xf0, 0x11, 0x00


	//----- nvinfo : EIATTR_KPARAM_INFO
	.align		4
.L_25:
        /*0098*/ 	.byte	0x04, 0x17
        /*009a*/ 	.short	(.L_27 - .L_26)
.L_26:
        /*009c*/ 	.word	0x00000000
        /*00a0*/ 	.short	0x0004
        /*00a2*/ 	.short	0x001c
        /*00a4*/ 	.byte	0x00, 0xf0, 0x11, 0x00


	//----- nvinfo : EIATTR_KPARAM_INFO
	.align		4
.L_27:
        /*00a8*/ 	.byte	0x04, 0x17
        /*00aa*/ 	.short	(.L_29 - .L_28)
.L_28:
        /*00ac*/ 	.word	0x00000000
        /*00b0*/ 	.short	0x0003
        /*00b2*/ 	.short	0x0018
        /*00b4*/ 	.byte	0x00, 0xf0, 0x11, 0x00


	//----- nvinfo : EIATTR_KPARAM_INFO
	.align		4
.L_29:
        /*00b8*/ 	.byte	0x04, 0x17
        /*00ba*/ 	.short	(.L_31 - .L_30)
.L_30:
        /*00bc*/ 	.word	0x00000000
        /*00c0*/ 	.short	0x0002
        /*00c2*/ 	.short	0x0010
        /*00c4*/ 	.byte	0x00, 0xf4, 0x21, 0x00


	//----- nvinfo : EIATTR_KPARAM_INFO
	.align		4
.L_31:
        /*00c8*/ 	.byte	0x04, 0x17
        /*00ca*/ 	.short	(.L_33 - .L_32)
.L_32:
        /*00cc*/ 	.word	0x00000000
        /*00d0*/ 	.short	0x0001
        /*00d2*/ 	.short	0x0008
        /*00d4*/ 	.byte	0x00, 0xf4, 0x21, 0x00


	//----- nvinfo : EIATTR_KPARAM_INFO
	.align		4
.L_33:
        /*00d8*/ 	.byte	0x04, 0x17
        /*00da*/ 	.short	(.L_35 - .L_34)
.L_34:
        /*00dc*/ 	.word	0x00000000
        /*00e0*/ 	.short	0x0000
        /*00e2*/ 	.short	0x0000
        /*00e4*/ 	.byte	0x00, 0xf4, 0x21, 0x00


	//----- nvinfo : EIATTR_SPARSE_MMA_MASK
	.align		4
.L_35:
        /*00e8*/ 	.byte	0x03, 0x50
        /*00ea*/ 	.short	0x0000


	//----- nvinfo : EIATTR_MAXREG_COUNT
	.align		4
        /*00ec*/ 	.byte	0x03, 0x1b
        /*00ee*/ 	.short	0x00ff


	//----- nvinfo : EIATTR_NUM_BARRIERS
	.align		4
        /*00f0*/ 	.byte	0x02, 0x4c
        /*00f2*/ 	.byte	0x01
	.zero		1


	//----- nvinfo : EIATTR_ANNOTATIONS
	.align		4
        /*00f4*/ 	.byte	0x04, 0x55
        /*00f6*/ 	.short	(.L_37 - .L_36)


	//   ....[0]....
.L_36:
        /*00f8*/ 	.word	0x00000001
        /*00fc*/ 	.byte	0x70, 0x00, 0x00, 0x00, 0x01, 0x00, 0x00, 0x00, 0xb0, 0x00, 0x00, 0x00, 0x01, 0x00, 0x00, 0x00
        /* <DEDUP_REMOVED lines=1923> */
        /*793c*/ 	.byte	0x20, 0x8e, 0x03, 0x00, 0x01, 0x00, 0x00, 0x00, 0xb0, 0x8f, 0x03, 0x00


	//----- nvinfo : EIATTR_MERCURY_ISA_VERSION
	.align		4
.L_37:
        /*7948*/ 	.byte	0x03, 0x5f
        /*794a*/ 	.short	0x0101


	//----- nvinfo : EIATTR_EXIT_INSTR_OFFSETS
	.align		4
        /*794c*/ 	.byte	0x04, 0x1c
        /*794e*/ 	.short	(.L_39 - .L_38)


	//   ....[0]....
.L_38:
        /*7950*/ 	.word	0x000393d0


	//   ....[1]....
        /*7954*/ 	.word	0x000393f0


	//----- nvinfo : EIATTR_REQNTID
	.align		4
.L_39:
        /*7958*/ 	.byte	0x04, 0x10
        /*795a*/ 	.short	(.L_41 - .L_40)
.L_40:
        /*795c*/ 	.word	0x00000080
        /*7960*/ 	.word	0x00000001
        /*7964*/ 	.word	0x00000001


	//----- nvinfo : EIATTR_CBANK_PARAM_SIZE
	.align		4
.L_41:
        /*7968*/ 	.byte	0x03, 0x19
        /*796a*/ 	.short	0x0050


	//----- nvinfo : EIATTR_PARAM_CBANK
	.align		4
        /*796c*/ 	.byte	0x04, 0x0a
        /*796e*/ 	.short	(.L_43 - .L_42)
	.align		4
.L_42:
        /*7970*/ 	.word	index@(.nv.constant0.matmul_kernel)
        /*7974*/ 	.short	0x0210
        /*7976*/ 	.short	0x0050


	//----- nvinfo : EIATTR_SW_WAR
	.align		4
.L_43:
        /*7978*/ 	.byte	0x04, 0x36
        /*797a*/ 	.short	(.L_45 - .L_44)
.L_44:
        /*797c*/ 	.word	0x00000008
.L_45:


//--------------------- .nv.callgraph             --------------------------
	.section	.nv.callgraph,"",@"SHT_CUDA_CALLGRAPH"
	.align	4
	.sectionentsize	8
	.align		4
        /*0000*/ 	.word	0x00000000
	.align		4
        /*0004*/ 	.word	0xffffffff
	.align		4
        /*0008*/ 	.word	0x00000000
	.align		4
        /*000c*/ 	.word	0xfffffffe
	.align		4
        /*0010*/ 	.word	0x00000000
	.align		4
        /*0014*/ 	.word	0xfffffffd
	.align		4
        /*0018*/ 	.word	0x00000000
	.align		4
        /*001c*/ 	.word	0xfffffffc


//--------------------- .text.matmul_kernel       --------------------------
	.section	.text.matmul_kernel,"ax",@progbits
	.align	128
        .global         matmul_kernel
        .type           matmul_kernel,@function
        .size           matmul_kernel,(.L_x_3 - matmul_kernel)
        .other          matmul_kernel,@"STO_CUDA_ENTRY STV_DEFAULT"
matmul_kernel:
.text.matmul_kernel:
[----:B------:R-:W0:Y:S02]  /*0000*/  LDC R1, c[0x0][0x28] ;  /* 0x00000a00ff017b82 */ /* 0x000e240000000800 */
[----:B0-----:R-:W-:-:S06]  /*0010*/  VIADD R1, R1, 0xffffe9b8 ;  /* 0xffffe9b801017836 */ /* 0x001fcc0000000000 */
[----:B------:R-:W0:Y:S01]  /*0020*/  LDC.64 R2, c[0x0][0x228] ;  /* 0x00008a00ff027b82 */ /* 0x000e220000000a00 */
[----:B------:R-:W1:Y:S01]  /*0030*/  S2R R7, SR_CTAID.X ;  /* 0x0000000000077919 */ /* 0x000e620000002500 */
[----:B------:R-:W-:Y:S01]  /*0040*/  UMOV UR8, 0x400 ;  /* 0x0000040000087882 */ /* 0x000fe20000000000 */
[----:B------:R-:W-:Y:S01]  /*0050*/  ULDC.64 UR32, c[0x0][0x208] ;  /* 0x0000820000207ab9 */ /* 0x000fe20000000a00 */
[----:B------:R-:W-:Y:S01]  /*0060*/  CS2R R152, SRZ ;  /* 0x0000000000987805 */ /* 0x000fe2000001ff00 */
[----:B------:R2:W-:Y:S01]  /*0070*/  STL [R1+0x400], RZ ;  /* 0x000400ff01007387 */ /* 0x0005e20000100800 */
[----:B------:R-:W-:Y:S02]  /*0080*/  CS2R R154, SRZ ;  /* 0x00000000009a7805 */ /* 0x000fe4000001ff00 */
[----:B------:R-:W-:Y:S01]  /*0090*/  CS2R R156, SRZ ;  /* 0x00000000009c7805 */ /* 0x000fe2000001ff00 */
[----:B------:R-:W3:Y:S01]  /*00a0*/  S2UR UR4, SR_CgaCtaId ;  /* 0x00000000000479c3 */ /* 0x000ee20000008800 */
[----:B------:R2:W-:Y:S01]  /*00b0*/  STL [R1+0x404], RZ ;  /* 0x000404ff01007387 */ /* 0x0005e20000100800 */
[----:B------:R-:W-:-:S02]  /*00c0*/  CS2R R158, SRZ ;  /* 0x00000000009e7805 */ /* 0x000fc4000001ff00 */
[----:B------:R-:W-:Y:S02]  /*00d0*/  CS2R R160, SRZ ;  /* 0x0000000000a07805 */ /* 0x000fe4000001ff00 */
[----:B------:R-:W-:Y:S01]  /*00e0*/  CS2R R162, SRZ ;  /* 0x0000000000a27805 */ /* 0x000fe2000001ff00 */
[----:B------:R2:W-:Y:S01]  /*00f0*/  STL [R1+0x408], RZ ;  /* 0x000408ff01007387 */ /* 0x0005e20000100800 */
[----:B------:R-:W-:Y:S02]  /*0100*/  CS2R R164, SRZ ;  /* 0x0000000000a47805 */ /* 0x000fe4000001ff00 */
[----:B------:R-:W-:Y:S02]  /*0110*/  CS2R R166, SRZ ;  /* 0x0000000000a67805 */ /* 0x000fe4000001ff00 */
[----:B------:R-:W-:Y:S01]  /*0120*/  CS2R R168, SRZ ;  /* 0x0000000000a87805 */ /* 0x000fe2000001ff00 */
[----:B------:R2:W-:Y:S01]  /*0130*/  STL [R1+0x40c], RZ ;  /* 0x00040cff01007387 */ /* 0x0005e20000100800 */
[----:B------:R-:W-:-:S02]  /*0140*/  CS2R R170, SRZ ;  /* 0x0000000000aa7805 */ /* 0x000fc4000001ff00 */
[----:B------:R-:W-:Y:S02]  /*0150*/  CS2R R172, SRZ ;  /* 0x0000000000ac7805 */ /* 0x000fe4000001ff00 */
[----:B------:R-:W-:Y:S01]  /*0160*/  CS2R R174, SRZ ;  /* 0x0000000000ae7805 */ /* 0x000fe2000001ff00 */
[----:B------:R2:W-:Y:S01]  /*0170*/  STL [R1+0x410], RZ ;  /* 0x000410ff01007387 */ /* 0x0005e20000100800 */
[----:B------:R-:W-:Y:S02]  /*0180*/  CS2R R176, SRZ ;  /* 0x0000000000b07805 */ /* 0x000fe4000001ff00 */
[----:B------:R-:W-:Y:S01]  /*0190*/  CS2R R178, SRZ ;  /* 0x0000000000b27805 */ /* 0x000fe2000001ff00 */
[----:B0-----:R-:W-:Y:S01]  /*01a0*/  VIADD R0, R3, 0x7f ;  /* 0x0000007f03007836 */ /* 0x001fe20000000000 */
[----:B------:R2:W-:Y:S01]  /*01b0*/  STL [R1+0x414], RZ ;  /* 0x000414ff01007387 */ /* 0x0005e20000100800 */
[----:B------:R-:W-:Y:S02]  /*01c0*/  CS2R R180, SRZ ;  /* 0x0000000000b47805 */ /* 0x000fe4000001ff00 */
[----:B------:R-:W-:-:S02]  /*01d0*/  CS2R R182, SRZ ;  /* 0x0000000000b67805 */ /* 0x000fc4000001ff00 */
[----:B------:R-:W-:Y:S01]  /*01e0*/  CS2R R184, SRZ ;  /* 0x0000000000b87805 */ /* 0x000fe2000001ff00 */
[----:B------:R2:W-:Y:S01]  /*01f0*/  STL [R1+0x418], RZ ;  /* 0x000418ff01007387 */ /* 0x0005e20000100800 */
[----:B------:R-:W-:Y:S02]  /*0200*/  SHF.R.S32.HI R5, RZ, 0x1f, R0 ;  /* 0x0000001fff057819 */ /* 0x000fe40000011400 */
[----:B------:R-:W-:Y:S01]  /*0210*/  CS2R R186, SRZ ;  /* 0x0000000000ba7805 */ /* 0x000fe2000001ff00 */
[----:B---3--:R-:W-:Y:S01]  /*0220*/  ULEA UR8, UR4, UR8, 0x18 ;  /* 0x0000000804087291 */ /* 0x008fe2000f8ec03f */
[----:B------:R2:W-:Y:S01]  /*0230*/  STL [R1+0x41c], RZ ;  /* 0x00041cff01007387 */ /* 0x0005e20000100800 */
[----:B------:R-:W-:Y:S02]  /*0240*/  LEA.HI R5, R5, R0, RZ, 0x7 ;  /* 0x0000000005057211 */ /* 0x000fe400078f38ff */
[----:B------:R-:W-:Y:S02]  /*0250*/  CS2R R188, SRZ ;  /* 0x0000000000bc7805 */ /* 0x000fe4000001ff00 */
[----:B-1----:R-:W-:Y:S01]  /*0260*/  IABS R10, R7 ;  /* 0x00000007000a7213 */ /* 0x002fe20000000000 */
[----:B------:R2:W-:Y:S01]  /*0270*/  STL [R1+0x420], RZ ;  /* 0x000420ff01007387 */ /* 0x0005e20000100800 */
[----:B------:R-:W-:-:S02]  /*0280*/  SHF.R.S32.HI R6, RZ, 0x7, R5 ;  /* 0x00000007ff067819 */ /* 0x000fc40000011405 */
[----:B------:R-:W-:Y:S02]  /*0290*/  CS2R R190, SRZ ;  /* 0x0000000000be7805 */ /* 0x000fe4000001ff00 */
[----:B------:R-:W-:Y:S01]  /*02a0*/  CS2R R192, SRZ ;  /* 0x0000000000c07805 */ /* 0x000fe2000001ff00 */
[----:B------:R2:W-:Y:S01]  /*02b0*/  STL [R1+0x424], RZ ;  /* 0x000424ff01007387 */ /* 0x0005e20000100800 */
[-C--:B------:R-:W-:Y:S02]  /*02c0*/  IABS R9, R6.reuse ;  /* 0x0000000600097213 */ /* 0x080fe40000000000 */
[----:B------:R-:W-:Y:S02]  /*02d0*/  CS2R R194, SRZ ;  /* 0x0000000000c27805 */ /* 0x000fe4000001ff00 */
[----:B------:R-:W-:Y:S01]  /*02e0*/  IABS R12, R6 ;  /* 0x00000006000c7213 */ /* 0x000fe20000000000 */
[----:B------:R2:W-:Y:S01]  /*02f0*/  STL [R1+0x428], RZ ;  /* 0x000428ff01007387 */ /* 0x0005e20000100800 */
[----:B------:R-:W0:Y:S01]  /*0300*/  I2F.RP R0, R9 ;  /* 0x0000000900007306 */ /* 0x000e220000209400 */
[----:B------:R-:W-:-:S02]  /*0310*/  CS2R R196, SRZ ;  /* 0x0000000000c47805 */ /* 0x000fc4000001ff00 */
[----:B------:R-:W-:Y:S01]  /*0320*/  CS2R R198, SRZ ;  /* 0x0000000000c67805 */ /* 0x000fe2000001ff00 */
[----:B------:R2:W-:Y:S01]  /*0330*/  STL [R1+0x42c], RZ ;  /* 0x00042cff01007387 */ /* 0x0005e20000100800 */
[----:B------:R-:W-:Y:S02]  /*0340*/  CS2R R200, SRZ ;  /* 0x0000000000c87805 */ /* 0x000fe4000001ff00 */
[----:B------:R-:W-:Y:S02]  /*0350*/  CS2R R202, SRZ ;  /* 0x0000000000ca7805 */ /* 0x000fe4000001ff00 */
[----:B------:R-:W-:Y:S01]  /*0360*/  CS2R R204, SRZ ;  /* 0x0000000000cc7805 */ /* 0x000fe2000001ff00 */
[----:B------:R2:W-:Y:S01]  /*0370*/  STL [R1+0x430], RZ ;  /* 0x000430ff01007387 */ /* 0x0005e20000100800 */
[----:B------:R-:W-:Y:S02]  /*0380*/  CS2R R206, SRZ ;  /* 0x0000000000ce7805 */ /* 0x000fe4000001ff00 */
[----:B------:R-:W-:-:S02]  /*0390*/  CS2R R208, SRZ ;  /* 0x0000000000d07805 */ /* 0x000fc4000001ff00 */
[----:B------:R-:W-:Y:S01]  /*03a0*/  CS2R R210, SRZ ;  /* 0x0000000000d27805 */ /* 0x000fe2000001ff00 */
[----:B------:R2:W-:Y:S01]  /*03b0*/  STL [R1+0x434], RZ ;  /* 0x000434ff01007387 */ /* 0x0005e20000100800 */
[----:B------:R-:W-:Y:S02]  /*03c0*/  CS2R R212, SRZ ;  /* 0x0000000000d47805 */ /* 0x000fe4000001ff00 */
[----:B------:R-:W-:Y:S02]  /*03d0*/  CS2R R214, SRZ ;  /* 0x0000000000d67805 */ /* 0x000fe4000001ff00 */
[----:B------:R-:W-:Y:S01]  /*03e0*/  CS2R R88, SRZ ;  /* 0x0000000000587805 */ /* 0x000fe2000001ff00 */
[----:B------:R2:W-:Y:S01]  /*03f0*/  STL [R1+0x438], RZ ;  /* 0x000438ff01007387 */ /* 0x0005e20000100800 */
[----:B0-----:R-:W0:Y:S01]  /*0400*/  MUFU.RCP R0, R0 ;  /* 0x0000000000007308 */ /* 0x001e220000001000 */
        /* <DEDUP_REMOVED lines=15> */
[----:B------:R-:W-:Y:S01]  /*0500*/  CS2R R112, SRZ ;  /* 0x0000000000707805 */ /* 0x000fe2000001ff00 */
[----:B0-----:R-:W-:Y:S01]  /*0510*/  VIADD R4, R0, 0xffffffe ;  /* 0x0ffffffe00047836 */ /* 0x001fe20000000000 */
[----:B------:R-:W-:Y:S01]  /*0520*/  CS2R R114, SRZ ;  /* 0x0000000000727805 */ /* 0x000fe2000001ff00 */
[----:B------:R2:W-:Y:S01]  /*0530*/  STL [R1+0x44c], RZ ;  /* 0x00044cff01007387 */ /* 0x0005e20000100800 */
[----:B------:R-:W-:Y:S01]  /*0540*/  IMAD.MOV R0, RZ, RZ, -R12 ;  /* 0x000000ffff007224 */ /* 0x000fe200078e0a0c */
[----:B------:R0:W1:Y:S01]  /*0550*/  F2I.FTZ.U32.TRUNC.NTZ R5, R4 ;  /* 0x0000000400057305 */ /* 0x000062000021f000 */
        /* <DEDUP_REMOVED lines=8> */
[----:B0-----:R-:W-:Y:S01]  /*05e0*/  IMAD.MOV.U32 R4, RZ, RZ, RZ ;  /* 0x000000ffff047224 */ /* 0x001fe200078e00ff */
[----:B------:R2:W-:Y:S01]  /*05f0*/  STL [R1+0x458], RZ ;  /* 0x000458ff01007387 */ /* 0x0005e20000100800 */
[----:B------:R-:W-:Y:S02]  /*0600*/  CS2R R128, SRZ ;  /* 0x0000000000807805 */ /* 0x000fe4000001ff00 */
[----:B------:R-:W-:-:S02]  /*0610*/  CS2R R130, SRZ ;  /* 0x0000000000827805 */ /* 0x000fc4000001ff00 */
[----:B------:R-:W-:Y:S01]  /*0620*/  CS2R R132, SRZ ;  /* 0x0000000000847805 */ /* 0x000fe2000001ff00 */
[----:B------:R2:W-:Y:S01]  /*0630*/  STL [R1+0x45c], RZ ;  /* 0x00045cff01007387 */ /* 0x0005e20000100800 */
[--C-:B-1----:R-:W-:Y:S01]  /*0640*/  IMAD.MOV R8, RZ, RZ, -R5.reuse ;  /* 0x000000ffff087224 */ /* 0x102fe200078e0a05 */
[----:B------:R-:W-:Y:S02]  /*0650*/  CS2R R134, SRZ ;  /* 0x0000000000867805 */ /* 0x000fe4000001ff00 */
[----:B------:R-:W-:Y:S01]  /*0660*/  CS2R R136, SRZ ;  /* 0x0000000000887805 */ /* 0x000fe2000001ff00 */
[----:B------:R2:W-:Y:S01]  /*0670*/  STL [R1+0x460], RZ ;  /* 0x000460ff01007387 */ /* 0x0005e20000100800 */
[----:B------:R-:W-:Y:S01]  /*0680*/  IMAD R11, R8, R9, RZ ;  /* 0x00000009080b7224 */ /* 0x000fe200078e02ff */
[----:B------:R-:W-:Y:S01]  /*0690*/  CS2R R138, SRZ ;  /* 0x00000000008a7805 */ /* 0x000fe2000001ff00 */
[----:B------:R-:W-:Y:S01]  /*06a0*/  IMAD.MOV.U32 R8, RZ, RZ, R10 ;  /* 0x000000ffff087224 */ /* 0x000fe200078e000a */
[----:B------:R2:W-:Y:S01]  /*06b0*/  STL [R1+0x464], RZ ;  /* 0x000464ff01007387 */ /* 0x0005e20000100800 */
[----:B------:R-:W-:Y:S01]  /*06c0*/  IMAD.HI.U32 R5, R5, R11, R4 ;  /* 0x0000000b05057227 */ /* 0x000fe200078e0004 */
[----:B------:R-:W-:-:S02]  /*06d0*/  CS2R R140, SRZ ;  /* 0x00000000008c7805 */ /* 0x000fc4000001ff00 */
[----:B------:R-:W-:Y:S01]  /*06e0*/  CS2R R142, SRZ ;  /* 0x00000000008e7805 */ /* 0x000fe2000001ff00 */
[----:B------:R2:W-:Y:S01]  /*06f0*/  STL [R1+0x468], RZ ;  /* 0x000468ff01007387 */ /* 0x0005e20000100800 */
[----:B------:R-:W-:Y:S02]  /*0700*/  CS2R R144, SRZ ;  /* 0x0000000000907805 */ /* 0x000fe4000001ff00 */
[----:B------:R-:W-:Y:S01]  /*0710*/  CS2R R146, SRZ ;  /* 0x0000000000927805 */ /* 0x000fe2000001ff00 */
[----:B------:R-:W-:Y:S01]  /*0720*/  IMAD.HI.U32 R5, R5, R8, RZ ;  /* 0x0000000805057227 */ /* 0x000fe200078e00ff */
[----:B------:R2:W-:Y:S01]  /*0730*/  STL [R1+0x46c], RZ ;  /* 0x00046cff01007387 */ /* 0x0005e20000100800 */
[----:B------:R-:W-:Y:S02]  /*0740*/  CS2R R148, SRZ ;  /* 0x0000000000947805 */ /* 0x000fe4000001ff00 */
[----:B------:R-:W-:Y:S01]  /*0750*/  CS2R R150, SRZ ;  /* 0x0000000000967805 */ /* 0x000fe2000001ff00 */
[----:B------:R-:W-:Y:S01]  /*0760*/  IMAD R0, R5, R0, R8 ;  /* 0x0000000005007224 */ /* 0x000fe200078e0208 */
[----:B------:R2:W-:Y:S01]  /*0770*/  STL [R1+0x470], RZ ;  /* 0x000470ff01007387 */ /* 0x0005e20000100800 */
[----:B------:R-:W-:-:S02]  /*0780*/  CS2R R24, SRZ ;  /* 0x0000000000187805 */ /* 0x000fc4000001ff00 */
[----:B------:R-:W-:Y:S02]  /*0790*/  CS2R R26, SRZ ;  /* 0x00000000001a7805 */ /* 0x000fe4000001ff00 */
[----:B------:R-:W-:Y:S01]  /*07a0*/  CS2R R28, SRZ ;  /* 0x00000000001c7805 */ /* 0x000fe2000001ff00 */
[----:B------:R2:W-:Y:S01]  /*07b0*/  STL [R1+0x474], RZ ;  /* 0x000474ff01007387 */ /* 0x0005e20000100800 */
[----:B------:R-:W-:Y:S02]  /*07c0*/  ISETP.GT.U32.AND P1, PT, R9, R0, PT ;  /* 0x000000000900720c */ /* 0x000fe40003f24070 */
        /* <DEDUP_REMOVED lines=11> */
[----:B------:R-:W-:Y:S01]  /*0880*/  CS2R R46, SRZ ;  /* 0x00000000002e7805 */ /* 0x000fe2000001ff00 */
[----:B------:R-:W-:Y:S01]  /*0890*/  @!P1 IMAD.IADD R0, R0, 0x1, -R9 ;  /* 0x0000000100009824 */ /* 0x000fe200078e0a09 */
[----:B------:R-:W-:Y:S01]  /*08a0*/  CS2R R48, SRZ ;  /* 0x0000000000307805 */ /* 0x000fe2000001ff00 */
[----:B------:R2:W-:Y:S01]  /*08b0*/  STL [R1+0x484], RZ ;  /* 0x000484ff01007387 */ /* 0x0005e20000100800 */
[----:B------:R-:W-:Y:S01]  /*08c0*/  @!P1 VIADD R5, R5, 0x1 ;  /* 0x0000000105059836 */ /* 0x000fe20000000000 */
[----:B------:R-:W-:-:S02]  /*08d0*/  ISETP.NE.AND P1, PT, R6, RZ, PT ;  /* 0x000000ff0600720c */ /* 0x000fc40003f25270 */
[----:B------:R-:W-:Y:S01]  /*08e0*/  CS2R R50, SRZ ;  /* 0x0000000000327805 */ /* 0x000fe2000001ff00 */
[----:B------:R2:W-:Y:S01]  /*08f0*/  STL [R1+0x488], RZ ;  /* 0x000488ff01007387 */ /* 0x0005e20000100800 */
[----:B------:R-:W-:Y:S02]  /*0900*/  ISETP.GE.U32.AND P0, PT, R0, R9, PT ;  /* 0x000000090000720c */ /* 0x000fe40003f06070 */
[----:B------:R-:W-:Y:S02]  /*0910*/  CS2R R52, SRZ ;  /* 0x0000000000347805 */ /* 0x000fe4000001ff00 */
[----:B------:R-:W-:Y:S01]  /*0920*/  LOP3.LUT R0, R7, R6, RZ, 0x3c, !PT ;  /* 0x0000000607007212 */ /* 0x000fe200078e3cff */
[----:B------:R2:W-:Y:S01]  /*0930*/  STL [R1+0x48c], RZ ;  /* 0x00048cff01007387 */ /* 0x0005e20000100800 */
[----:B------:R-:W-:Y:S02]  /*0940*/  CS2R R54, SRZ ;  /* 0x0000000000367805 */ /* 0x000fe4000001ff00 */
[----:B------:R-:W-:-:S02]  /*0950*/  CS2R R56, SRZ ;  /* 0x0000000000387805 */ /* 0x000fc4000001ff00 */
[----:B------:R-:W-:Y:S01]  /*0960*/  ISETP.GE.AND P2, PT, R0, RZ, PT ;  /* 0x000000ff0000720c */ /* 0x000fe20003f46270 */
[----:B------:R2:W-:Y:S01]  /*0970*/  STL [R1+0x490], RZ ;  /* 0x000490ff01007387 */ /* 0x0005e20000100800 */
[----:B------:R-:W-:Y:S01]  /*0980*/  VIADD R0, R2, 0x1ff ;  /* 0x000001ff02007836 */ /* 0x000fe20000000000 */
[----:B------:R-:W-:Y:S02]  /*0990*/  CS2R R58, SRZ ;  /* 0x00000000003a7805 */ /* 0x000fe4000001ff00 */
[----:B------:R-:W-:Y:S01]  /*09a0*/  CS2R R60, SRZ ;  /* 0x00000000003c7805 */ /* 0x000fe2000001ff00 */
[----:B------:R2:W-:Y:S01]  /*09b0*/  STL [R1+0x494], RZ ;  /* 0x000494ff01007387 */ /* 0x0005e20000100800 */
[----:B------:R-:W-:Y:S01]  /*09c0*/  CS2R R62, SRZ ;  /* 0x00000000003e7805 */ /* 0x000fe2000001ff00 */
[----:B------:R-:W-:Y:S01]  /*09d0*/  @P0 VIADD R5, R5, 0x1 ;  /* 0x0000000105050836 */ /* 0x000fe20000000000 */
[----:B------:R-:W-:Y:S01]  /*09e0*/  CS2R R64, SRZ ;  /* 0x0000000000407805 */ /* 0x000fe2000001ff00 */
[----:B------:R2:W-:Y:S01]  /*09f0*/  STL [R1+0x498], RZ ;  /* 0x000498ff01007387 */ /* 0x0005e20000100800 */
[----:B------:R-:W-:Y:S01]  /*0a00*/  CS2R R66, SRZ ;  /* 0x0000000000427805 */ /* 0x000fe2000001ff00 */
[----:B------:R-:W-:Y:S01]  /*0a10*/  IMAD.MOV.U32 R10, RZ, RZ, R5 ;  /* 0x000000ffff0a7224 */ /* 0x000fe200078e0005 */
[----:B------:R-:W-:Y:S01]  /*0a20*/  SHF.R.S32.HI R5, RZ, 0x1f, R0 ;  /* 0x0000001fff057819 */ /* 0x000fe20000011400 */
[----:B------:R2:W-:Y:S01]  /*0a30*/  STL [R1+0x49c], RZ ;  /* 0x00049cff01007387 */ /* 0x0005e20000100800 */
[----:B------:R-:W-:Y:S01]  /*0a40*/  CS2R R68, SRZ ;  /* 0x0000000000447805 */ /* 0x000fe2000001ff00 */
[----:B------:R-:W-:Y:S01]  /*0a50*/  @!P2 IMAD.MOV R10, RZ, RZ, -R10 ;  /* 0x000000ffff0aa224 */ /* 0x000fe200078e0a0a */
[----:B------:R-:W-:Y:S01]  /*0a60*/  LEA.HI R5, R5, R0, RZ, 0x9 ;  /* 0x0000000005057211 */ /* 0x000fe200078f48ff */
[----:B------:R2:W-:Y:S01]  /*0a70*/  STL [R1+0x4a0], RZ ;  /* 0x0004a0ff01007387 */ /* 0x0005e20000100800 */
[----:B------:R-:W-:-:S02]  /*0a80*/  @!P1 LOP3.LUT R10, RZ, R6, RZ, 0x33, !PT ;  /* 0x00000006ff0a9212 */ /* 0x000fc400078e33ff */
[----:B------:R-:W-:Y:S02]  /*0a90*/  CS2R R70, SRZ ;  /* 0x0000000000467805 */ /* 0x000fe4000001ff00 */
[----:B------:R-:W-:Y:S01]  /*0aa0*/  CS2R R72, SRZ ;  /* 0x0000000000487805 */ /* 0x000fe2000001ff00 */
[----:B------:R2:W-:Y:S01]  /*0ab0*/  STL [R1+0x4a4], RZ ;  /* 0x0004a4ff01007387 */ /* 0x0005e20000100800 */
[----:B------:R-:W-:Y:S01]  /*0ac0*/  LEA.HI.SX32 R5, R5, -R10, 0x17 ;  /* 0x8000000a05057211 */ /* 0x000fe200078fbaff */
[----:B------:R-:W-:Y:S01]  /*0ad0*/  IMAD.MOV R8, RZ, RZ, -R10 ;  /* 0x000000ffff087224 */ /* 0x000fe200078e0a0a */
[----:B------:R-:W-:Y:S01]  /*0ae0*/  CS2R R74, SRZ ;  /* 0x00000000004a7805 */ /* 0x000fe2000001ff00 */
[----:B------:R2:W-:Y:S01]  /*0af0*/  STL [R1+0x4a8], RZ ;  /* 0x0004a8ff01007387 */ /* 0x0005e20000100800 */
[----:B------:R-:W-:Y:S01]  /*0b00*/  VIMNMX R12, R5, 0x1, PT ;  /* 0x00000001050c7848 */ /* 0x000fe20003fe0100 */
[----:B------:R-:W-:Y:S01]  /*0b10*/  IMAD R11, R6, R8, R7 ;  /* 0x00000008060b7224 */ /* 0x000fe200078e0207 */
[----:B------:R-:W-:Y:S01]  /*0b20*/  CS2R R76, SRZ ;  /* 0x00000000004c7805 */ /* 0x000fe2000001ff00 */
[----:B------:R2:W-:Y:S01]  /*0b30*/  STL [R1+0x4ac], RZ ;  /* 0x0004acff01007387 */ /* 0x0005e20000100800 */
[----:B------:R-:W-:-:S02]  /*0b40*/  IABS R9, R12 ;  /* 0x0000000c00097213 */ /* 0x000fc40000000000 */
[----:B------:R-:W-:Y:S02]  /*0b50*/  CS2R R78, SRZ ;  /* 0x00000000004e7805 */ /* 0x000fe4000001ff00 */
[----:B------:R-:W-:Y:S01]  /*0b60*/  IABS R8, R11 ;  /* 0x0000000b00087213 */ /* 0x000fe20000000000 */
[----:B------:R2:W-:Y:S01]  /*0b70*/  STL [R1+0x4b0], RZ ;  /* 0x0004b0ff01007387 */ /* 0x0005e20000100800 */
[----:B------:R-:W0:Y:S01]  /*0b80*/  I2F.RP R0, R9 ;  /* 0x0000000900007306 */ /* 0x000e220000209400 */
[----:B------:R-:W-:Y:S02]  /*0b90*/  CS2R R80, SRZ ;  /* 0x0000000000507805 */ /* 0x000fe4000001ff00 */
[----:B------:R-:W-:Y:S01]  /*0ba0*/  CS2R R82, SRZ ;  /* 0x0000000000527805 */ /* 0x000fe2000001ff00 */
[----:B------:R2:W-:Y:S01]  /*0bb0*/  STL [R1+0x4b4], RZ ;  /* 0x0004b4ff01007387 */ /* 0x0005e20000100800 */
[----:B------:R-:W-:Y:S02]  /*0bc0*/  CS2R R84, SRZ ;  /* 0x0000000000547805 */ /* 0x000fe4000001ff00 */
[----:B------:R-:W-:Y:S01]  /*0bd0*/  CS2R R86, SRZ ;  /* 0x0000000000567805 */ /* 0x000fe2000001ff00 */
[----:B------:R2:W-:Y:S04]  /*0be0*/  STL [R1+0x4b8], RZ ;  /* 0x0004b8ff01007387 */ /* 0x0005e80000100800 */
[----:B------:R2:W-:Y:S04]  /*0bf0*/  STL [R1+0x4bc], RZ ;  /* 0x0004bcff01007387 */ /* 0x0005e80000100800 */
[----:B------:R2:W-:Y:S01]  /*0c00*/  STL [R1+0x4c0], RZ ;  /* 0x0004c0ff01007387 */ /* 0x0005e20000100800 */
[----:B0-----:R-:W0:Y:S03]  /*0c10*/  MUFU.RCP R0, R0 ;  /* 0x0000000000007308 */ /* 0x001e260000001000 */
[----:B------:R2:W-:Y:S04]  /*0c20*/  STL [R1+0x4c4], RZ ;  /* 0x0004c4ff01007387 */ /* 0x0005e80000100800 */
[----:B------:R2:W-:Y:S04]  /*0c30*/  STL [R1+0x4c8], RZ ;  /* 0x0004c8ff01007387 */ /* 0x0005e80000100800 */
[----:B------:R2:W-:Y:S04]  /*0c40*/  STL [R1+0x4cc], RZ ;  /* 0x0004ccff01007387 */ /* 0x0005e80000100800 */
[----:B------:R2:W-:Y:S01]  /*0c50*/  STL [R1+0x4d0], RZ ;  /* 0x0004d0ff01007387 */ /* 0x0005e20000100800 */
[----:B0-----:R-:W-:-:S03]  /*0c60*/  VIADD R4, R0, 0xffffffe ;  /* 0x0ffffffe00047836 */ /* 0x001fc60000000000 */
[----:B------:R2:W-:Y:S01]  /*0c70*/  STL [R1+0x4d4], RZ ;  /* 0x0004d4ff01007387 */ /* 0x0005e20000100800 */
[----:B------:R0:W1:Y:S03]  /*0c80*/  F2I.FTZ.U32.TRUNC.NTZ R5, R4 ;  /* 0x0000000400057305 */ /* 0x000066000021f000 */
[----:B------:R2:W-:Y:S04]  /*0c90*/  STL [R1+0x4d8], RZ ;  /* 0x0004d8ff01007387 */ /* 0x0005e80000100800 */
[----:B------:R2:W-:Y:S01]  /*0ca0*/  STL [R1+0x4dc], RZ ;  /* 0x0004dcff01007387 */ /* 0x0005e20000100800 */
[----:B0-----:R-:W-:-:S03]  /*0cb0*/  IMAD.MOV.U32 R4, RZ, RZ, RZ ;  /* 0x000000ffff047224 */ /* 0x001fc600078e00ff */
[----:B------:R2:W-:Y:S04]  /*0cc0*/  STL [R1+0x4e0], RZ ;  /* 0x0004e0ff01007387 */ /* 0x0005e80000100800 */
[----:B------:R2:W-:Y:S01]  /*0cd0*/  STL [R1+0x4e4], RZ ;  /* 0x0004e4ff01007387 */ /* 0x0005e20000100800 */
[----:B-1----:R-:W-:-:S03]  /*0ce0*/  IMAD.MOV R13, RZ, RZ, -R5 ;  /* 0x000000ffff0d7224 */ /* 0x002fc600078e0a05 */
[----:B------:R2:W-:Y:S01]  /*0cf0*/  STL [R1+0x4e8], RZ ;  /* 0x0004e8ff01007387 */ /* 0x0005e20000100800 */
[----:B------:R-:W-:Y:S01]  /*0d00*/  IMAD.MOV.U32 R6, RZ, RZ, R13 ;  /* 0x000000ffff067224 */ /* 0x000fe200078e000d */
[----:B------:R-:W-:Y:S02]  /*0d10*/  IABS R13, R12 ;  /* 0x0000000c000d7213 */ /* 0x000fe40000000000 */
[----:B------:R2:W-:Y:S01]  /*0d20*/  STL [R1+0x4ec], RZ ;  /* 0x0004ecff01007387 */ /* 0x0005e20000100800 */
[----:B------:R-:W-:Y:S02]  /*0d30*/  IMAD R7, R6, R9, RZ ;  /* 0x0000000906077224 */ /* 0x000fe400078e02ff */
[----:B------:R-:W-:Y:S01]  /*0d40*/  IMAD.MOV.U32 R6, RZ, RZ, R8 ;  /* 0x000000ffff067224 */ /* 0x000fe200078e0008 */
[----:B------:R2:W-:Y:S01]  /*0d50*/  STL [R1+0x4f0], RZ ;  /* 0x0004f0ff01007387 */ /* 0x0005e20000100800 */
[----:B------:R-:W-:-:S03]  /*0d60*/  IMAD.HI.U32 R5, R5, R7, R4 ;  /* 0x0000000705057227 */ /* 0x000fc600078e0004 */
[----:B------:R2:W-:Y:S01]  /*0d70*/  STL [R1+0x4f4], RZ ;  /* 0x0004f4ff01007387 */ /* 0x0005e20000100800 */
[----:B------:R-:W-:Y:S02]  /*0d80*/  IMAD.MOV R7, RZ, RZ, -R13 ;  /* 0x000000ffff077224 */ /* 0x000fe400078e0a0d */
[----:B------:R-:W-:Y:S01]  /*0d90*/  IMAD.HI.U32 R216, R5, R6, RZ ;  /* 0x0000000605d87227 */ /* 0x000fe200078e00ff */
[----:B------:R2:W-:Y:S03]  /*0da0*/  STL [R1+0x4f8], RZ ;  /* 0x0004f8ff01007387 */ /* 0x0005e60000100800 */
[----:B------:R-:W-:Y:S01]  /*0db0*/  IMAD R0, R216, R7, R6 ;  /* 0x00000007d8007224 */ /* 0x000fe200078e0206 */
[----:B------:R2:W-:Y:S04]  /*0dc0*/  STL [R1+0x4fc], RZ ;  /* 0x0004fcff01007387 */ /* 0x0005e80000100800 */
[----:B------:R2:W-:Y:S01]  /*0dd0*/  STL [R1+0x300], RZ ;  /* 0x000300ff01007387 */ /* 0x0005e20000100800 */
[----:B------:R-:W-:-:S03]  /*0de0*/  ISETP.GT.U32.AND P1, PT, R9, R0, PT ;  /* 0x000000000900720c */ /* 0x000fc60003f24070 */
[----:B------:R2:W-:Y:S04]  /*0df0*/  STL [R1+0x304], RZ ;  /* 0x000304ff01007387 */ /* 0x0005e80000100800 */
[----:B------:R2:W-:Y:S04]  /*0e00*/  STL [R1+0x308], RZ ;  /* 0x000308ff01007387 */ /* 0x0005e80000100800 */
[----:B------:R2:W-:Y:S02]  /*0e10*/  STL [R1+0x30c], RZ ;  /* 0x00030cff01007387 */ /* 0x0005e40000100800 */
[----:B------:R-:W-:-:S02]  /*0e20*/  @!P1 IMAD.IADD R0, R0, 0x1, -R9 ;  /* 0x0000000100009824 */ /* 0x000fc400078e0a09 */
[----:B------:R2:W-:Y:S01]  /*0e30*/  STL [R1+0x310], RZ ;  /* 0x000310ff01007387 */ /* 0x0005e20000100800 */
[----:B------:R-:W-:Y:S01]  /*0e40*/  @!P1 VIADD R216, R216, 0x1 ;  /* 0x00000001d8d89836 */ /* 0x000fe20000000000 */
[----:B------:R-:W-:Y:S02]  /*0e50*/  ISETP.NE.AND P1, PT, R12, RZ, PT ;  /* 0x000000ff0c00720c */ /* 0x000fe40003f25270 */
[----:B------:R2:W-:Y:S01]  /*0e60*/  STL [R1+0x314], RZ ;  /* 0x000314ff01007387 */ /* 0x0005e20000100800 */
[----:B------:R-:W-:Y:S02]  /*0e70*/  ISETP.GE.U32.AND P0, PT, R0, R9, PT ;  /* 0x000000090000720c */ /* 0x000fe40003f06070 */
[----:B------:R-:W-:Y:S01]  /*0e80*/  LOP3.LUT R0, R11, R12, RZ, 0x3c, !PT ;  /* 0x0000000c0b007212 */ /* 0x000fe200078e3cff */
[----:B------:R2:W-:Y:S03]  /*0e90*/  STL [R1+0x318], RZ ;  /* 0x000318ff01007387 */ /* 0x0005e60000100800 */
[----:B------:R-:W-:Y:S01]  /*0ea0*/  ISETP.GE.AND P2, PT, R0, RZ, PT ;  /* 0x000000ff0000720c */ /* 0x000fe20003f46270 */
[----:B------:R2:W-:Y:S01]  /*0eb0*/  STL [R1+0x31c], RZ ;  /* 0x00031cff01007387 */ /* 0x0005e20000100800 */
[----:B------:R-:W0:Y:S03]  /*0ec0*/  LDC R0, c[0x0][0x230] ;  /* 0x00008c00ff007b82 */ /* 0x000e260000000800 */
[----:B------:R2:W-:Y:S02]  /*0ed0*/  STL [R1+0x320], RZ ;  /* 0x000320ff01007387 */ /* 0x0005e40000100800 */
[----:B------:R-:W-:-:S02]  /*0ee0*/  @P0 VIADD R216, R216, 0x1 ;  /* 0x00000001d8d80836 */ /* 0x000fc40000000000 */
[----:B------:R2:W-:Y:S04]  /*0ef0*/  STL [R1+0x324], RZ ;  /* 0x000324ff01007387 */ /* 0x0005e80000100800 */
[----:B------:R2:W-:Y:S01]  /*0f00*/  STL [R1+0x328], RZ ;  /* 0x000328ff01007387 */ /* 0x0005e20000100800 */
[----:B------:R-:W-:Y:S01]  /*0f10*/  @!P2 IMAD.MOV R216, RZ, RZ, -R216 ;  /* 0x000000ffffd8a224 */ /* 0x000fe200078e0ad8 */
[----:B------:R-:W-:Y:S02]  /*0f20*/  @!P1 LOP3.LUT R216, RZ, R12, RZ, 0x33, !PT ;  /* 0x0000000cffd89212 */ /* 0x000fe400078e33ff */
[----:B------:R2:W-:Y:S03]  /*0f30*/  STL [R1+0x32c], RZ ;  /* 0x00032cff01007387 */ /* 0x0005e60000100800 */
[----:B------:R-:W-:Y:S01]  /*0f40*/  IMAD.MOV R217, RZ, RZ, -R216 ;  /* 0x000000ffffd97224 */ /* 0x000fe200078e0ad8 */
[----:B------:R2:W-:Y:S01]  /*0f50*/  STL [R1+0x330], RZ ;  /* 0x000330ff01007387 */ /* 0x0005e20000100800 */
[----:B------:R-:W-:-:S02]  /*0f60*/  IMAD.SHL.U32 R216, R216, 0x80, RZ ;  /* 0x00000080d8d87824 */ /* 0x000fc400078e00ff */
[----:B------:R-:W-:Y:S01]  /*0f70*/  IMAD R217, R12, R217, R11 ;  /* 0x000000d90cd97224 */ /* 0x000fe200078e020b */
[----:B------:R2:W-:Y:S01]  /*0f80*/  STL [R1+0x334], RZ ;  /* 0x000334ff01007387 */ /* 0x0005e20000100800 */
[----:B0-----:R-:W-:Y:S02]  /*0f90*/  VIADD R0, R0, 0x1f ;  /* 0x0000001f00007836 */ /* 0x001fe40000000000 */
[----:B------:R-:W-:Y:S01]  /*0fa0*/  IMAD.IADD R217, R10, 0x1, R217 ;  /* 0x000000010ad97824 */ /* 0x000fe200078e02d9 */
[----:B------:R2:W-:Y:S02]  /*0fb0*/  STL [R1+0x338], RZ ;  /* 0x000338ff01007387 */ /* 0x0005e40000100800 */
[----:B------:R-:W-:Y:S02]  /*0fc0*/  ISETP.GE.AND P0, PT, R0, 0x20, PT ;  /* 0x000000200000780c */ /* 0x000fe40003f06270 */
[----:B------:R2:W-:Y:S04]  /*0fd0*/  STL [R1+0x33c], RZ ;  /* 0x00033cff01007387 */ /* 0x0005e80000100800 */
        /* <DEDUP_REMOVED lines=176> */
[----:B------:R2:W-:Y:S04]  /*1ae0*/  STL [R1], RZ ;  /* 0x000000ff01007387 */ /* 0x0005e80000100800 */
        /* <DEDUP_REMOVED lines=40> */
[----:B------:R2:W-:Y:S01]  /*1d70*/  STL [R1+0xa4], RZ ;  /* 0x0000a4ff01007387 */ /* 0x0005e20000100800 */
[----:B------:R-:W0:Y:S03]  /*1d80*/  S2R R246, SR_TID.X ;  /* 0x0000000000f67919 */ /* 0x000e260000002100 */
        /* <DEDUP_REMOVED lines=8> */
[----:B0-----:R-:W-:-:S02]  /*1e10*/  LOP3.LUT R4, R246, 0x7f, RZ, 0xc0, !PT ;  /* 0x0000007ff6047812 */ /* 0x001fc400078ec0ff */
[----:B------:R-:W-:Y:S01]  /*1e20*/  LOP3.LUT R13, R246, 0x60, RZ, 0xc0, !PT ;  /* 0x00000060f60d7812 */ /* 0x000fe200078ec0ff */
[----:B------:R2:W-:Y:S02]  /*1e30*/  STL [R1+0xc8], RZ ;  /* 0x0000c8ff01007387 */ /* 0x0005e40000100800 */
[----:B------:R-:W-:Y:S02]  /*1e40*/  IMAD R217, R217, 0x200, R4 ;  /* 0x00000200d9d97824 */ /* 0x000fe400078e0204 */
[----:B------:R2:W-:Y:S02]  /*1e50*/  STL [R1+0xcc], RZ ;  /* 0x0000ccff01007387 */ /* 0x0005e40000100800 */
[C---:B------:R-:W-:Y:S02]  /*1e60*/  VIADD R220, R217.reuse, 0x80 ;  /* 0x00000080d9dc7836 */ /* 0x040fe40000000000 */
[----:B------:R2:W-:Y:S01]  /*1e70*/  STL [R1+0xd0], RZ ;  /* 0x0000d0ff01007387 */ /* 0x0005e20000100800 */
[----:B------:R-:W-:-:S02]  /*1e80*/  VIADD R219, R217, 0x100 ;  /* 0x00000100d9db7836 */ /* 0x000fc40000000000 */
[----:B------:R-:W-:Y:S01]  /*1e90*/  VIADD R218, R217, 0x180 ;  /* 0x00000180d9da7836 */ /* 0x000fe20000000000 */
        /* <DEDUP_REMOVED lines=11> */
[----:B------:R-:W-:Y:S05]  /*1f50*/  @!P0 BRA `(.L_x_0) ;  /* 0x000000ec00f88947 */ /* 0x000fea0003800000 */
[----:B------:R-:W-:Y:S01]  /*1f60*/  IABS R17, R2 ;  /* 0x0000000200117213 */ /* 0x000fe20000000000 */
[----:B------:R-:W-:Y:S01]  /*1f70*/  ULDC UR4, c[0x0][0x240] ;  /* 0x0000900000047ab9 */ /* 0x000fe20000000800 */
[----:B------:R-:W-:Y:S01]  /*1f80*/  IABS R8, R3 ;  /* 0x0000000300087213 */ /* 0x000fe20000000000 */
[----:B------:R-:W-:Y:S01]  /*1f90*/  IMAD.SHL.U32 R222, R246, 0x20, RZ ;  /* 0x00000020f6de7824 */ /* 0x000fe200078e00ff */
[----:B------:R-:W0:Y:S01]  /*1fa0*/  I2F.RP R10, R17 ;  /* 0x00000011000a7306 */ /* 0x000e220000209400 */
[----:B------:R-:W-:Y:S01]  /*1fb0*/  IABS R14, R219 ;  /* 0x000000db000e7213 */ /* 0x000fe20000000000 */
[----:B------:R-:W-:Y:S01]  /*1fc0*/  ULDC.64 UR14, c[0x0][0x218] ;  /* 0x00008600000e7ab9 */ /* 0x000fe20000000a00 */
[----:B------:R-:W-:Y:S01]  /*1fd0*/  IABS R16, R220 ;  /* 0x000000dc00107213 */ /* 0x000fe20000000000 */
[----:B------:R-:W-:Y:S01]  /*1fe0*/  ULDC UR11, c[0x0][0x234] ;  /* 0x00008d00000b7ab9 */ /* 0x000fe20000000800 */
[----:B------:R-:W-:Y:S01]  /*1ff0*/  IABS R18, R217 ;  /* 0x000000d900127213 */ /* 0x000fe20000000000 */
[----:B------:R-:W-:Y:S01]  /*2000*/  ULDC UR19, c[0x0][0x238] ;  /* 0x00008e0000137ab9 */ /* 0x000fe20000000800 */
[----:B------:R-:W-:Y:S01]  /*2010*/  LEA.HI R20, R13, R216, RZ, 0x1b ;  /* 0x000000d80d147211 */ /* 0x000fe200078fd8ff */
[----:B------:R-:W1:Y:S01]  /*2020*/  I2F.RP R9, R8 ;  /* 0x0000000800097306 */ /* 0x000e620000209400 */
[----:B------:R-:W-:Y:S01]  /*2030*/  ULDC UR22, c[0x0][0x238] ;  /* 0x00008e0000167ab9 */ /* 0x000fe20000000800 */
[----:B------:R-:W-:Y:S01]  /*2040*/  ULDC UR23, c[0x0][0x238] ;  /* 0x00008e0000177ab9 */ /* 0x000fe20000000800 */
[----:B------:R-:W-:Y:S01]  /*2050*/  IABS R73, R20 ;  /* 0x0000001400497213 */ /* 0x000fe20000000000 */
[C---:B------:R-:W-:Y:S01]  /*2060*/  VIADD R21, R20.reuse, 0x6c ;  /* 0x0000006c14157836 */ /* 0x040fe20000000000 */
[----:B------:R-:W-:Y:S01]  /*2070*/  USHF.R.U32.HI UR12, URZ, 0x4, UR8 ;  /* 0x000000043f0c7899 */ /* 0x000fe20008011608 */
[C---:B------:R-:W-:Y:S01]  /*2080*/  VIADD R24, R20.reuse, 0x44 ;  /* 0x0000004414187836 */ /* 0x040fe20000000000 */
[----:B------:R-:W-:Y:S01]  /*2090*/  UIADD3 UR5, UR8, 0x4000, URZ ;  /* 0x0000400008057890 */ /* 0x000fe2000fffe03f */
[----:B0-----:R-:W0:Y:S01]  /*20a0*/  MUFU.RCP R10, R10 ;  /* 0x0000000a000a7308 */ /* 0x001e220000001000 */
[----:B------:R-:W-:Y:S01]  /*20b0*/  IABS R19, R21 ;  /* 0x0000001500137213 */ /* 0x000fe20000000000 */
[C---:B------:R-:W-:Y:S01]  /*20c0*/  VIADD R22, R20.reuse, 0x48 ;  /* 0x0000004814167836 */ /* 0x040fe20000000000 */
[----:B------:R-:W-:Y:S01]  /*20d0*/  IABS R39, R24 ;  /* 0x0000001800277213 */ /* 0x000fe20000000000 */
[C---:B------:R-:W-:Y:S01]  /*20e0*/  VIADD R26, R20.reuse, 0x18 ;  /* 0x00000018141a7836 */ /* 0x040fe20000000000 */
[----:B------:R-:W-:Y:S01]  /*20f0*/  USGXT.U32 UR12, UR12, 0xe ;  /* 0x0000000e0c0c789a */ /* 0x000fe20008000000 */
[C---:B------:R-:W-:Y:S01]  /*2100*/  VIADD R28, R20.reuse, 0x14 ;  /* 0x00000014141c7836 */ /* 0x040fe20000000000 */
[----:B------:R-:W-:Y:S01]  /*2110*/  IABS R37, R22 ;  /* 0x0000001600257213 */ /* 0x000fe20000000000 */
[----:B-1----:R-:W1:Y:S01]  /*2120*/  MUFU.RCP R9, R9 ;  /* 0x0000000900097308 */ /* 0x002e620000001000 */
[----:B------:R-:W-:Y:S01]  /*2130*/  IABS R61, R26 ;  /* 0x0000001a003d7213 */ /* 0x000fe20000000000 */
[C---:B------:R-:W-:Y:S01]  /*2140*/  VIADD R30, R20.reuse, 0x10 ;  /* 0x00000010141e7836 */ /* 0x040fe20000000000 */
[----:B------:R-:W-:Y:S01]  /*2150*/  IABS R63, R28 ;  /* 0x0000001c003f7213 */ /* 0x000fe20000000000 */
[C---:B------:R-:W-:Y:S01]  /*2160*/  VIADD R34, R20.reuse, 0x8 ;  /* 0x0000000814227836 */ /* 0x040fe20000000000 */
[----:B------:R-:W-:Y:S01]  /*2170*/  ULDC UR7, c[0x0][0x23c] ;  /* 0x00008f0000077ab9 */ /* 0x000fe20000000800 */
[C---:B------:R-:W-:Y:S01]  /*2180*/  VIADD R36, R20.reuse, 0x4 ;  /* 0x0000000414247836 */ /* 0x040fe20000000000 */
[----:B------:R-:W-:Y:S01]  /*2190*/  IABS R65, R30 ;  /* 0x0000001e00417213 */ /* 0x000fe20000000000 */
[----:B------:R-:W-:Y:S01]  /*21a0*/  VIADD R32, R20, 0xc ;  /* 0x0000000c14207836 */ /* 0x000fe20000000000 */
[----:B------:R-:W-:Y:S01]  /*21b0*/  IABS R69, R34 ;  /* 0x0000002200457213 */ /* 0x000fe20000000000 */
[----:B0-----:R-:W-:Y:S01]  /*21c0*/  VIADD R6, R10, 0xffffffe ;  /* 0x0ffffffe0a067836 */ /* 0x001fe20000000000 */
[----:B------:R-:W-:Y:S01]  /*21d0*/  IABS R71, R36 ;  /* 0x0000002400477213 */ /* 0x000fe20000000000 */
[----:B------:R-:W-:Y:S01]  /*21e0*/  USHF.R.U32.HI UR5, URZ, 0x4, UR5 ;  /* 0x000000043f057899 */ /* 0x000fe20008011605 */
[----:B------:R-:W-:Y:S01]  /*21f0*/  IABS R67, R32 ;  /* 0x0000002000437213 */ /* 0x000fe20000000000 */
[----:B------:R0:W3:Y:S01]  /*2200*/  F2I.FTZ.U32.TRUNC.NTZ R7, R6 ;  /* 0x0000000600077305 */ /* 0x0000e2000021f000 */
[----:B------:R-:W-:Y:S01]  /*2210*/  UIADD3 UR6, UP0, UR12, 0x80, URZ ;  /* 0x000000800c067890 */ /* 0x000fe2000ff1e03f */
[----:B------:R-:W-:Y:S01]  /*2220*/  CS2R R152, SRZ ;  /* 0x0000000000987805 */ /* 0x000fe2000001ff00 */
[----:B-1----:R-:W-:Y:S01]  /*2230*/  VIADD R4, R9, 0xffffffe ;  /* 0x0ffffffe09047836 */ /* 0x002fe20000000000 */
[----:B------:R-:W-:Y:S01]  /*2240*/  ULDC UR13, c[0x0][0x230] ;  /* 0x00008c00000d7ab9 */ /* 0x000fe20000000800 */
[----:B------:R-:W-:Y:S01]  /*2250*/  ULDC UR18, c[0x0][0x210] ;  /* 0x0000840000127ab9 */ /* 0x000fe20000000800 */
[----:B------:R-:W-:Y:S01]  /*2260*/  USHF.L.U32 UR9, UR7, 0x5, URZ ;  /* 0x0000000507097899 */ /* 0x000fe2000800063f */
[----:B------:R-:W-:Y:S01]  /*2270*/  CS2R R154, SRZ ;  /* 0x00000000009a7805 */ /* 0x000fe2000001ff00 */
[----:B------:R1:W4:Y:S01]  /*2280*/  F2I.FTZ.U32.TRUNC.NTZ R5, R4 ;  /* 0x0000000400057305 */ /* 0x000322000021f000 */
[----:B0-----:R-:W-:Y:S01]  /*2290*/  IMAD.MOV.U32 R6, RZ, RZ, RZ ;  /* 0x000000ffff067224 */ /* 0x001fe200078e00ff */
[----:B------:R-:W-:-:S02]  /*22a0*/  CS2R R156, SRZ ;  /* 0x00000000009c7805 */ /* 0x000fc4000001ff00 */
[----:B------:R-:W-:Y:S02]  /*22b0*/  CS2R R158, SRZ ;  /* 0x00000000009e7805 */ /* 0x000fe4000001ff00 */
[----:B------:R-:W-:Y:S02]  /*22c0*/  CS2R R160, SRZ ;  /* 0x0000000000a07805 */ /* 0x000fe4000001ff00 */
[----:B------:R-:W-:Y:S02]  /*22d0*/  CS2R R162, SRZ ;  /* 0x0000000000a27805 */ /* 0x000fe4000001ff00 */
[----:B------:R-:W-:Y:S01]  /*22e0*/  CS2R R164, SRZ ;  /* 0x0000000000a47805 */ /* 0x000fe2000001ff00 */
[----:B---3--:R-:W-:Y:S01]  /*22f0*/  IMAD.MOV R12, RZ, RZ, -R7 ;  /* 0x000000ffff0c7224 */ /* 0x008fe200078e0a07 */
[----:B------:R-:W-:Y:S01]  /*2300*/  CS2R R166, SRZ ;  /* 0x0000000000a67805 */ /* 0x000fe2000001ff00 */
[----:B-1----:R-:W-:Y:S01]  /*2310*/  IMAD.MOV.U32 R4, RZ, RZ, RZ ;  /* 0x000000ffff047224 */ /* 0x002fe200078e00ff */
[----:B------:R-:W-:Y:S01]  /*2320*/  CS2R R168, SRZ ;  /* 0x0000000000a87805 */ /* 0x000fe2000001ff00 */
[----:B------:R-:W-:Y:S01]  /*2330*/  IMAD R11, R12, R17, RZ ;  /* 0x000000110c0b7224 */ /* 0x000fe200078e02ff */
[----:B------:R-:W-:-:S02]  /*2340*/  IABS R12, R218 ;  /* 0x000000da000c7213 */ /* 0x000fc40000000000 */
[----:B------:R-:W-:Y:S02]  /*2350*/  CS2R R170, SRZ ;  /* 0x0000000000aa7805 */ /* 0x000fe4000001ff00 */
[----:B------:R-:W-:Y:S01]  /*2360*/  CS2R R172, SRZ ;  /* 0x0000000000ac7805 */ /* 0x000fe2000001ff00 */
[----:B------:R-:W-:Y:S01]  /*2370*/  IMAD.HI.U32 R7, R7, R11, R6 ;  /* 0x0000000b07077227 */ /* 0x000fe200078e0006 */
[----:B------:R-:W-:Y:S02]  /*2380*/  CS2R R174, SRZ ;  /* 0x0000000000ae7805 */ /* 0x000fe4000001ff00 */
[----:B------:R-:W-:Y:S02]  /*2390*/  CS2R R176, SRZ ;  /* 0x0000000000b07805 */ /* 0x000fe4000001ff00 */
[----:B------:R-:W-:Y:S01]  /*23a0*/  CS2R R178, SRZ ;  /* 0x0000000000b27805 */ /* 0x000fe2000001ff00 */
[----:B----4-:R-:W-:Y:S01]  /*23b0*/  IMAD.MOV R9, RZ, RZ, -R5 ;  /* 0x000000ffff097224 */ /* 0x010fe200078e0a05 */
[----:B------:R-:W-:Y:S01]  /*23c0*/  CS2R R180, SRZ ;  /* 0x0000000000b47805 */ /* 0x000fe2000001ff00 */
[----:B------:R-:W-:Y:S01]  /*23d0*/  IMAD.HI.U32 R10, R7, R14, RZ ;  /* 0x0000000e070a7227 */ /* 0x000fe200078e00ff */
[----:B------:R-:W-:-:S02]  /*23e0*/  CS2R R182, SRZ ;  /* 0x0000000000b67805 */ /* 0x000fc4000001ff00 */
[----:B------:R-:W-:Y:S02]  /*23f0*/  CS2R R184, SRZ ;  /* 0x0000000000b87805 */ /* 0x000fe4000001ff00 */
[----:B------:R-:W-:Y:S01]  /*2400*/  CS2R R186, SRZ ;  /* 0x0000000000ba7805 */ /* 0x000fe2000001ff00 */
[----:B------:R-:W-:Y:S01]  /*2410*/  IMAD.HI.U32 R6, R7, R12, RZ ;  /* 0x0000000c07067227 */ /* 0x000fe200078e00ff */
[----:B------:R-:W-:Y:S02]  /*2420*/  CS2R R188, SRZ ;  /* 0x0000000000bc7805 */ /* 0x000fe4000001ff00 */
[----:B------:R-:W-:Y:S02]  /*2430*/  CS2R R190, SRZ ;  /* 0x0000000000be7805 */ /* 0x000fe4000001ff00 */
[----:B------:R-:W-:Y:S01]  /*2440*/  CS2R R192, SRZ ;  /* 0x0000000000c07805 */ /* 0x000fe2000001ff00 */
[----:B------:R-:W-:Y:S01]  /*2450*/  IMAD R9, R9, R8, RZ ;  /* 0x0000000809097224 */ /* 0x000fe200078e02ff */
[----:B------:R-:W-:Y:S01]  /*2460*/  CS2R R194, SRZ ;  /* 0x0000000000c27805 */ /* 0x000fe2000001ff00 */
[----:B------:R-:W-:Y:S01]  /*2470*/  IMAD.MOV R10, RZ, RZ, -R10 ;  /* 0x000000ffff0a7224 */ /* 0x000fe200078e0a0a */
[----:B------:R-:W-:Y:S01]  /*2480*/  CS2R R196, SRZ ;  /* 0x0000000000c47805 */ /* 0x000fe2000001ff00 */
[----:B------:R-:W-:Y:S01]  /*2490*/  IMAD.MOV R6, RZ, RZ, -R6 ;  /* 0x000000ffff067224 */ /* 0x000fe200078e0a06 */
[----:B------:R-:W-:Y:S01]  /*24a0*/  CS2R R198, SRZ ;  /* 0x0000000000c67805 */ /* 0x000fe2000001ff00 */
[----:B------:R-:W-:Y:S01]  /*24b0*/  IMAD.HI.U32 R9, R5, R9, R4 ;  /* 0x0000000905097227 */ /* 0x000fe200078e0004 */
[----:B------:R-:W-:-:S02]  /*24c0*/  CS2R R200, SRZ ;  /* 0x0000000000c87805 */ /* 0x000fc4000001ff00 */
[----:B------:R-:W-:Y:S02]  /*24d0*/  CS2R R202, SRZ ;  /* 0x0000000000ca7805 */ /* 0x000fe4000001ff00 */
[----:B------:R-:W-:Y:S01]  /*24e0*/  CS2R R204, SRZ ;  /* 0x0000000000cc7805 */ /* 0x000fe2000001ff00 */
[----:B------:R-:W-:Y:S01]  /*24f0*/  IMAD R10, R17, R10, R14 ;  /* 0x0000000a110a7224 */ /* 0x000fe200078e020e */
[----:B------:R-:W-:Y:S01]  /*2500*/  CS2R R206, SRZ ;  /* 0x0000000000ce7805 */ /* 0x000fe2000001ff00 */
[----:B------:R-:W-:Y:S01]  /*2510*/  IMAD.HI.U32 R11, R7, R16, RZ ;  /* 0x00000010070b7227 */ /* 0x000fe200078e00ff */
[----:B------:R-:W-:Y:S02]  /*2520*/  CS2R R208, SRZ ;  /* 0x0000000000d07805 */ /* 0x000fe4000001ff00 */
[----:B------:R-:W-:Y:S02]  /*2530*/  CS2R R210, SRZ ;  /* 0x0000000000d27805 */ /* 0x000fe4000001ff00 */
[----:B------:R-:W-:Y:S01]  /*2540*/  ISETP.GT.U32.AND P4, PT, R17, R10, PT ;  /* 0x0000000a1100720c */ /* 0x000fe20003f84070 */
[----:B------:R-:W-:Y:S01]  /*2550*/  IMAD.HI.U32 R4, R7, R18, RZ ;  /* 0x0000001207047227 */ /* 0x000fe200078e00ff */
[----:B------:R-:W-:-:S02]  /*2560*/  CS2R R212, SRZ ;  /* 0x0000000000d47805 */ /* 0x000fc4000001ff00 */
[----:B------:R-:W-:Y:S02]  /*2570*/  CS2R R214, SRZ ;  /* 0x0000000000d67805 */ /* 0x000fe4000001ff00 */
[----:B------:R-:W-:Y:S01]  /*2580*/  CS2R R88, SRZ ;  /* 0x0000000000587805 */ /* 0x000fe2000001ff00 */
[C---:B------:R-:W-:Y:S01]  /*2590*/  IMAD R7, R17.reuse, R6, R12 ;  /* 0x0000000611077224 */ /* 0x040fe200078e020c */
[----:B------:R-:W-:Y:S01]  /*25a0*/  CS2R R90, SRZ ;  /* 0x00000000005a7805 */ /* 0x000fe2000001ff00 */
[----:B------:R-:W-:Y:S01]  /*25b0*/  IMAD.MOV R5, RZ, RZ, -R4 ;  /* 0x000000ffff057224 */ /* 0x000fe200078e0a04 */
[----:B------:R-:W-:Y:S01]  /*25c0*/  CS2R R92, SRZ ;  /* 0x00000000005c7805 */ /* 0x000fe2000001ff00 */
[----:B------:R-:W-:Y:S01]  /*25d0*/  IMAD.MOV R11, RZ, RZ, -R11 ;  /* 0x000000ffff0b7224 */ /* 0x000fe200078e0a0b */
[C---:B------:R-:W-:Y:S01]  /*25e0*/  ISETP.GT.U32.AND P0, PT, R17.reuse, R7, PT ;  /* 0x000000071100720c */ /* 0x040fe20003f04070 */
[C---:B------:R-:W-:Y:S01]  /*25f0*/  IMAD R14, R17.reuse, R5, R18 ;  /* 0x00000005110e7224 */ /* 0x040fe200078e0212 */
[----:B------:R-:W-:Y:S01]  /*2600*/  CS2R R94, SRZ ;  /* 0x00000000005e7805 */ /* 0x000fe2000001ff00 */
[C---:B------:R-:W-:Y:S01]  /*2610*/  IMAD R12, R17.reuse, R11, R16 ;  /* 0x0000000b110c7224 */ /* 0x040fe200078e0210 */
[----:B------:R-:W-:Y:S01]  /*2620*/  CS2R R96, SRZ ;  /* 0x0000000000607805 */ /* 0x000fe2000001ff00 */
[--C-:B------:R-:W-:Y:S01]  /*2630*/  @!P4 IMAD.IADD R10, R10, 0x1, -R17.reuse ;  /* 0x000000010a0ac824 */ /* 0x100fe200078e0a11 */
[C---:B------:R-:W-:Y:S01]  /*2640*/  ISETP.GT.U32.AND P2, PT, R17.reuse, R14, PT ;  /* 0x0000000e1100720c */ /* 0x040fe20003f44070 */
[C---:B------:R-:W-:Y:S01]  /*2650*/  VIADD R5, R20.reuse, 0x78 ;  /* 0x0000007814057836 */ /* 0x040fe20000000000 */
[----:B------:R-:W-:Y:S01]  /*2660*/  ISETP.GT.U32.AND P5, PT, R17, R12, PT ;  /* 0x0000000c1100720c */ /* 0x000fe20003fa4070 */
[C---:B------:R-:W-:Y:S01]  /*2670*/  VIADD R16, R20.reuse, 0x74 ;  /* 0x0000007414107836 */ /* 0x040fe20000000000 */
[----:B------:R-:W-:Y:S01]  /*2680*/  CS2R R98, SRZ ;  /* 0x0000000000627805 */ /* 0x000fe2000001ff00 */
[C---:B------:R-:W-:Y:S01]  /*2690*/  VIADD R4, R20.reuse, 0x7c ;  /* 0x0000007c14047836 */ /* 0x040fe20000000000 */
[----:B------:R-:W-:Y:S01]  /*26a0*/  IABS R13, R5 ;  /* 0x00000005000d7213 */ /* 0x000fe20000000000 */
[----:B------:R-:W-:Y:S01]  /*26b0*/  @!P0 IMAD.IADD R7, R7, 0x1, -R17 ;  /* 0x0000000107078824 */ /* 0x000fe200078e0a11 */
[----:B------:R-:W-:Y:S01]  /*26c0*/  ISETP.GT.U32.AND P0, PT, R17, R10, PT ;  /* 0x0000000a1100720c */ /* 0x000fe20003f04070 */
[----:B------:R-:W-:Y:S01]  /*26d0*/  VIADD R18, R20, 0x70 ;  /* 0x0000007014127836 */ /* 0x000fe20000000000 */
[----:B------:R-:W-:Y:S01]  /*26e0*/  ISETP.GE.AND P3, PT, R5, RZ, PT ;  /* 0x000000ff0500720c */ /* 0x000fe20003f66270 */
[----:B------:R-:W-:Y:S01]  /*26f0*/  IMAD.HI.U32 R5, R9, R13, RZ ;  /* 0x0000000d09057227 */ /* 0x000fe200078e00ff */
[----:B------:R-:W-:-:S02]  /*2700*/  ISETP.GT.U32.AND P6, PT, R17, R7, PT ;  /* 0x000000071100720c */ /* 0x000fc40003fc4070 */
[----:B------:R-:W-:Y:S02]  /*2710*/  CS2R R100, SRZ ;  /* 0x0000000000647805 */ /* 0x000fe4000001ff00 */
[----:B------:R-:W-:Y:S01]  /*2720*/  IABS R15, R16 ;  /* 0x00000010000f7213 */ /* 0x000fe20000000000 */
[--C-:B------:R-:W-:Y:S01]  /*2730*/  @!P2 IMAD.IADD R14, R14, 0x1, -R17.reuse ;  /* 0x000000010e0ea824 */ /* 0x100fe200078e0a11 */
[----:B------:R-:W-:Y:S01]  /*2740*/  ISETP.GE.AND P2, PT, R218, RZ, PT ;  /* 0x000000ffda00720c */ /* 0x000fe20003f46270 */
[----:B------:R-:W-:Y:S01]  /*2750*/  @!P5 IMAD.IADD R12, R12, 0x1, -R17 ;  /* 0x000000010c0cd824 */ /* 0x000fe200078e0a11 */
[----:B------:R-:W-:Y:S01]  /*2760*/  IABS R11, R4 ;  /* 0x00000004000b7213 */ /* 0x000fe20000000000 */
[----:B------:R-:W-:Y:S01]  /*2770*/  IMAD.MOV R5, RZ, RZ, -R5 ;  /* 0x000000ffff057224 */ /* 0x000fe200078e0a05 */
[----:B------:R-:W-:Y:S01]  /*2780*/  ISETP.GT.U32.AND P4, PT, R17, R14, PT ;  /* 0x0000000e1100720c */ /* 0x000fe20003f84070 */
[----:B------:R-:W-:Y:S01]  /*2790*/  @!P0 IMAD.IADD R10, R10, 0x1, -R17 ;  /* 0x000000010a0a8824 */ /* 0x000fe200078e0a11 */
[----:B------:R-:W-:Y:S01]  /*27a0*/  ISETP.GE.AND P0, PT, R219, RZ, PT ;  /* 0x000000ffdb00720c */ /* 0x000fe20003f06270 */
[----:B------:R-:W-:Y:S01]  /*27b0*/  IMAD.HI.U32 R6, R9, R15, RZ ;  /* 0x0000000f09067227 */ /* 0x000fe200078e00ff */
[----:B------:R-:W-:-:S02]  /*27c0*/  ISETP.GT.U32.AND P5, PT, R17, R12, PT ;  /* 0x0000000c1100720c */ /* 0x000fc40003fa4070 */
[----:B------:R-:W-:Y:S02]  /*27d0*/  CS2R R102, SRZ ;  /* 0x0000000000667805 */ /* 0x000fe4000001ff00 */
[----:B------:R-:W-:Y:S01]  /*27e0*/  ISETP.GE.AND P1, PT, R4, RZ, PT ;  /* 0x000000ff0400720c */ /* 0x000fe20003f26270 */
[----:B------:R-:W-:Y:S01]  /*27f0*/  @!P6 IMAD.IADD R7, R7, 0x1, -R17 ;  /* 0x000000010707e824 */ /* 0x000fe200078e0a11 */
[----:B------:R-:W-:Y:S01]  /*2800*/  ISETP.GE.AND P6, PT, R16, RZ, PT ;  /* 0x000000ff1000720c */ /* 0x000fe20003fc6270 */
[C---:B------:R-:W-:Y:S01]  /*2810*/  IMAD R13, R8.reuse, R5, R13 ;  /* 0x00000005080d7224 */ /* 0x040fe200078e020d */
[----:B------:R-:W-:Y:S01]  /*2820*/  IABS R16, R18 ;  /* 0x0000001200107213 */ /* 0x000fe20000000000 */
[----:B------:R-:W-:Y:S01]  /*2830*/  @!P2 IMAD.MOV R7, RZ, RZ, -R7 ;  /* 0x000000ffff07a224 */ /* 0x000fe200078e0a07 */
[----:B------:R-:W-:Y:S01]  /*2840*/  ISETP.GE.AND P2, PT, R217, RZ, PT ;  /* 0x000000ffd900720c */ /* 0x000fe20003f46270 */
[----:B------:R-:W-:Y:S01]  /*2850*/  IMAD.MOV.U32 R5, RZ, RZ, R10 ;  /* 0x000000ffff057224 */ /* 0x000fe200078e000a */
[----:B------:R-:W-:Y:S01]  /*2860*/  CS2R R104, SRZ ;  /* 0x0000000000687805 */ /* 0x000fe2000001ff00 */
[----:B------:R-:W-:Y:S01]  /*2870*/  IMAD.MOV R6, RZ, RZ, -R6 ;  /* 0x000000ffff067224 */ /* 0x000fe200078e0a06 */
[----:B------:R-:W-:Y:S01]  /*2880*/  CS2R R106, SRZ ;  /* 0x00000000006a7805 */ /* 0x000fe2000001ff00 */
[----:B------:R-:W-:Y:S01]  /*2890*/  @!P0 IMAD.MOV R5, RZ, RZ, -R5 ;  /* 0x000000ffff058224 */ /* 0x000fe200078e0a05 */
[----:B------:R-:W-:Y:S01]  /*28a0*/  ISETP.GT.U32.AND P0, PT, R8, R13, PT ;  /* 0x0000000d0800720c */ /* 0x000fe20003f04070 */
[----:B------:R-:W-:Y:S01]  /*28b0*/  IMAD.HI.U32 R4, R9, R11, RZ ;  /* 0x0000000b09047227 */ /* 0x000fe200078e00ff */
[----:B------:R-:W-:-:S02]  /*28c0*/  CS2R R108, SRZ ;  /* 0x00000000006c7805 */ /* 0x000fc4000001ff00 */
[----:B------:R-:W-:Y:S02]  /*28d0*/  CS2R R110, SRZ ;  /* 0x00000000006e7805 */ /* 0x000fe4000001ff00 */
[----:B------:R-:W-:Y:S01]  /*28e0*/  CS2R R112, SRZ ;  /* 0x0000000000707805 */ /* 0x000fe2000001ff00 */
[----:B------:R-:W-:Y:S01]  /*28f0*/  IMAD R15, R8, R6, R15 ;  /* 0x00000006080f7224 */ /* 0x000fe200078e020f */
[----:B------:R-:W-:Y:S01]  /*2900*/  CS2R R114, SRZ ;  /* 0x0000000000727805 */ /* 0x000fe2000001ff00 */
[--C-:B------:R-:W-:Y:S01]  /*2910*/  @!P4 IMAD.IADD R14, R14, 0x1, -R17.reuse ;  /* 0x000000010e0ec824 */ /* 0x100fe200078e0a11 */
[----:B------:R-:W-:Y:S01]  /*2920*/  CS2R R116, SRZ ;  /* 0x0000000000747805 */ /* 0x000fe2000001ff00 */
[----:B------:R-:W-:Y:S01]  /*2930*/  @!P5 IMAD.IADD R12, R12, 0x1, -R17 ;  /* 0x000000010c0cd824 */ /* 0x000fe200078e0a11 */
[----:B------:R-:W-:Y:S01]  /*2940*/  ISETP.GE.AND P5, PT, R220, RZ, PT ;  /* 0x000000ffdc00720c */ /* 0x000fe20003fa6270 */
[----:B------:R-:W-:Y:S01]  /*2950*/  IMAD.MOV R4, RZ, RZ, -R4 ;  /* 0x000000ffff047224 */ /* 0x000fe200078e0a04 */
[----:B------:R-:W-:Y:S01]  /*2960*/  CS2R R118, SRZ ;  /* 0x0000000000767805 */ /* 0x000fe2000001ff00 */
[----:B------:R-:W-:Y:S01]  /*2970*/  @!P2 IMAD.MOV R14, RZ, RZ, -R14 ;  /* 0x000000ffff0ea224 */ /* 0x000fe200078e0a0e */
[C---:B------:R-:W-:Y:S01]  /*2980*/  ISETP.GT.U32.AND P2, PT, R8.reuse, R15, PT ;  /* 0x0000000f0800720c */ /* 0x040fe20003f44070 */
[C---:B------:R-:W-:Y:S01]  /*2990*/  IMAD R11, R8.reuse, R4, R11 ;  /* 0x00000004080b7224 */ /* 0x040fe200078e020b */
[----:B------:R-:W-:Y:S01]  /*29a0*/  CS2R R120, SRZ ;  /* 0x0000000000787805 */ /* 0x000fe2000001ff00 */
[----:B------:R-:W-:Y:S01]  /*29b0*/  IMAD.MOV.U32 R17, RZ, RZ, R12 ;  /* 0x000000ffff117224 */ /* 0x000fe200078e000c */
[----:B------:R-:W-:Y:S01]  /*29c0*/  LOP3.LUT R12, RZ, R2, RZ, 0x33, !PT ;  /* 0x00000002ff0c7212 */ /* 0x000fe200078e33ff */
[----:B------:R-:W-:Y:S01]  /*29d0*/  @!P0 IMAD.IADD R13, R13, 0x1, -R8 ;  /* 0x000000010d0d8824 */ /* 0x000fe200078e0a08 */
[----:B------:R-:W-:Y:S01]  /*29e0*/  ISETP.GT.U32.AND P4, PT, R8, R11, PT ;  /* 0x0000000b0800720c */ /* 0x000fe20003f84070 */
[----:B------:R-:W-:Y:S01]  /*29f0*/  IMAD.HI.U32 R10, R9, R19, RZ ;  /* 0x00000013090a7227 */ /* 0x000fe200078e00ff */
[----:B------:R-:W-:-:S02]  /*2a00*/  CS2R R122, SRZ ;  /* 0x00000000007a7805 */ /* 0x000fc4000001ff00 */
[----:B------:R-:W-:Y:S02]  /*2a10*/  CS2R R124, SRZ ;  /* 0x00000000007c7805 */ /* 0x000fe4000001ff00 */
[----:B------:R-:W-:Y:S01]  /*2a20*/  ISETP.GT.U32.AND P0, PT, R8, R13, PT ;  /* 0x0000000d0800720c */ /* 0x000fe20003f04070 */
[----:B------:R-:W-:Y:S01]  /*2a30*/  @!P5 IMAD.MOV R17, RZ, RZ, -R17 ;  /* 0x000000ffff11d224 */ /* 0x000fe200078e0a11 */
[----:B------:R-:W-:Y:S01]  /*2a40*/  ISETP.NE.AND P5, PT, R2, RZ, PT ;  /* 0x000000ff0200720c */ /* 0x000fe20003fa5270 */
[----:B------:R-:W-:Y:S01]  /*2a50*/  IMAD.HI.U32 R2, R9, R16, RZ ;  /* 0x0000001009027227 */ /* 0x000fe200078e00ff */
[----:B------:R-:W-:Y:S02]  /*2a60*/  CS2R R126, SRZ ;  /* 0x00000000007e7805 */ /* 0x000fe4000001ff00 */
[----:B------:R-:W-:Y:S02]  /*2a70*/  CS2R R128, SRZ ;  /* 0x0000000000807805 */ /* 0x000fe4000001ff00 */
[C---:B------:R-:W-:Y:S01]  /*2a80*/  SEL R6, R12.reuse, R17, !P5 ;  /* 0x000000110c067207 */ /* 0x040fe20006800000 */
[----:B------:R-:W-:Y:S01]  /*2a90*/  @!P2 IMAD.IADD R15, R15, 0x1, -R8 ;  /* 0x000000010f0fa824 */ /* 0x000fe200078e0a08 */
[C---:B------:R-:W-:Y:S01]  /*2aa0*/  SEL R4, R12.reuse, R7, !P5 ;  /* 0x000000070c047207 */ /* 0x040fe20006800000 */
[----:B------:R-:W-:Y:S01]  /*2ab0*/  IMAD.MOV R17, RZ, RZ, -R2 ;  /* 0x000000ffff117224 */ /* 0x000fe200078e0a02 */
[----:B------:R-:W-:Y:S01]  /*2ac0*/  SEL R5, R12, R5, !P5 ;  /* 0x000000050c057207 */ /* 0x000fe20006800000 */
[----:B------:R-:W-:Y:S01]  /*2ad0*/  @!P4 IMAD.IADD R11, R11, 0x1, -R8 ;  /* 0x000000010b0bc824 */ /* 0x000fe200078e0a08 */
[C---:B------:R-:W-:Y:S01]  /*2ae0*/  ISETP.GT.U32.AND P2, PT, R8.reuse, R15, PT ;  /* 0x0000000f0800720c */ /* 0x040fe20003f44070 */
[----:B------:R-:W-:Y:S01]  /*2af0*/  IMAD R17, R8, R17, R16 ;  /* 0x0000001108117224 */ /* 0x000fe200078e0210 */
[----:B------:R-:W-:Y:S01]  /*2b00*/  SEL R7, R12, R14, !P5 ;  /* 0x0000000e0c077207 */ /* 0x000fe20006800000 */
[----:B------:R-:W-:Y:S01]  /*2b10*/  @!P0 IMAD.IADD R13, R13, 0x1, -R8 ;  /* 0x000000010d0d8824 */ /* 0x000fe200078e0a08 */
[C---:B------:R-:W-:Y:S01]  /*2b20*/  ISETP.GT.U32.AND P4, PT, R8.reuse, R11, PT ;  /* 0x0000000b0800720c */ /* 0x040fe20003f84070 */
[----:B------:R-:W-:Y:S01]  /*2b30*/  IMAD.MOV R10, RZ, RZ, -R10 ;  /* 0x000000ffff0a7224 */ /* 0x000fe200078e0a0a */
[----:B------:R-:W-:Y:S01]  /*2b40*/  ISETP.GT.U32.AND P0, PT, R8, R17, PT ;  /* 0x000000110800720c */ /* 0x000fe20003f04070 */
[----:B------:R-:W-:Y:S01]  /*2b50*/  VIADD R2, R20, 0x68 ;  /* 0x0000006814027836 */ /* 0x000fe20000000000 */
[----:B------:R-:W-:Y:S01]  /*2b60*/  ISETP.GE.AND P5, PT, R18, RZ, PT ;  /* 0x000000ff1200720c */ /* 0x000fe20003fa6270 */
[----:B------:R-:W-:Y:S01]  /*2b70*/  IMAD R19, R8, R10, R19 ;  /* 0x0000000a08137224 */ /* 0x000fe200078e0213 */
[----:B------:R-:W-:Y:S01]  /*2b80*/  CS2R R130, SRZ ;  /* 0x0000000000827805 */ /* 0x000fe2000001ff00 */
[C---:B------:R-:W-:Y:S01]  /*2b90*/  VIADD R12, R20.reuse, 0x60 ;  /* 0x00000060140c7836 */ /* 0x040fe20000000000 */
[----:B------:R-:W-:Y:S01]  /*2ba0*/  CS2R R132, SRZ ;  /* 0x0000000000847805 */ /* 0x000fe2000001ff00 */
[--C-:B------:R-:W-:Y:S01]  /*2bb0*/  @!P2 IMAD.IADD R15, R15, 0x1, -R8.reuse ;  /* 0x000000010f0fa824 */ /* 0x100fe200078e0a08 */
[----:B------:R-:W-:Y:S01]  /*2bc0*/  CS2R R134, SRZ ;  /* 0x0000000000867805 */ /* 0x000fe2000001ff00 */
[----:B------:R-:W-:Y:S01]  /*2bd0*/  VIADD R10, R20, 0x64 ;  /* 0x00000064140a7836 */ /* 0x000fe20000000000 */
[----:B------:R-:W-:Y:S01]  /*2be0*/  ISETP.GE.AND P2, PT, R12, RZ, PT ;  /* 0x000000ff0c00720c */ /* 0x000fe20003f46270 */
[----:B------:R-:W-:Y:S01]  /*2bf0*/  @!P6 IMAD.MOV R15, RZ, RZ, -R15 ;  /* 0x000000ffff0fe224 */ /* 0x000fe200078e0a0f */
[----:B------:R-:W-:Y:S01]  /*2c00*/  ISETP.GT.U32.AND P6, PT, R8, R19, PT ;  /* 0x000000130800720c */ /* 0x000fe20003fc4070 */
[--C-:B------:R-:W-:Y:S01]  /*2c10*/  @!P4 IMAD.IADD R11, R11, 0x1, -R8.reuse ;  /* 0x000000010b0bc824 */ /* 0x100fe200078e0a08 */
[----:B------:R-:W-:Y:S01]  /*2c20*/  ISETP.GE.AND P4, PT, R21, RZ, PT ;  /* 0x000000ff1500720c */ /* 0x000fe20003f86270 */
[----:B------:R-:W-:Y:S01]  /*2c30*/  @!P0 IMAD.IADD R17, R17, 0x1, -R8 ;  /* 0x0000000111118824 */ /* 0x000fe200078e0a08 */
[----:B------:R-:W-:Y:S01]  /*2c40*/  IABS R21, R2 ;  /* 0x0000000200157213 */ /* 0x000fe20000000000 */
[----:B------:R-:W-:Y:S01]  /*2c50*/  @!P1 IMAD.MOV R11, RZ, RZ, -R11 ;  /* 0x000000ffff0b9224 */ /* 0x000fe200078e0a0b */
[----:B------:R-:W-:Y:S01]  /*2c60*/  ISETP.GE.AND P1, PT, R2, RZ, PT ;  /* 0x000000ff0200720c */ /* 0x000fe20003f26270 */
[----:B------:R-:W-:Y:S01]  /*2c70*/  @!P3 IMAD.MOV R13, RZ, RZ, -R13 ;  /* 0x000000ffff0db224 */ /* 0x000fe200078e0a0d */
[----:B------:R-:W-:Y:S01]  /*2c80*/  ISETP.GT.U32.AND P0, PT, R8, R17, PT ;  /* 0x000000110800720c */ /* 0x000fe20003f04070 */
[----:B------:R-:W-:Y:S01]  /*2c90*/  IMAD.HI.U32 R2, R9, R21, RZ ;  /* 0x0000001509027227 */ /* 0x000fe200078e00ff */
[----:B------:R-:W-:-:S02]  /*2ca0*/  IABS R25, R12 ;  /* 0x0000000c00197213 */ /* 0x000fc40000000000 */
[----:B------:R-:W-:Y:S02]  /*2cb0*/  CS2R R136, SRZ ;  /* 0x0000000000887805 */ /* 0x000fe4000001ff00 */
[----:B------:R-:W-:Y:S01]  /*2cc0*/  IABS R23, R10 ;  /* 0x0000000a00177213 */ /* 0x000fe20000000000 */
[----:B------:R-:W-:Y:S01]  /*2cd0*/  IMAD.MOV R12, RZ, RZ, -R2 ;  /* 0x000000ffff0c7224 */ /* 0x000fe200078e0a02 */
[----:B------:R-:W-:Y:S01]  /*2ce0*/  ISETP.GE.AND P3, PT, R10, RZ, PT ;  /* 0x000000ff0a00720c */ /* 0x000fe20003f66270 */
[----:B------:R-:W-:Y:S01]  /*2cf0*/  @!P6 IMAD.IADD R19, R19, 0x1, -R8 ;  /* 0x000000011313e824 */ /* 0x000fe200078e0a08 */
[----:B------:R-:W-:Y:S01]  /*2d00*/  CS2R R138, SRZ ;  /* 0x00000000008a7805 */ /* 0x000fe2000001ff00 */
[C---:B------:R-:W-:Y:S01]  /*2d10*/  IMAD R21, R8.reuse, R12, R21 ;  /* 0x0000000c08157224 */ /* 0x040fe200078e0215 */
[----:B------:R-:W-:Y:S01]  /*2d20*/  CS2R R140, SRZ ;  /* 0x00000000008c7805 */ /* 0x000fe2000001ff00 */
[----:B------:R-:W-:Y:S01]  /*2d30*/  IMAD.HI.U32 R10, R9, R23, RZ ;  /* 0x00000017090a7227 */ /* 0x000fe200078e00ff */
[----:B------:R-:W-:-:S02]  /*2d40*/  ISETP.GT.U32.AND P6, PT, R8, R19, PT ;  /* 0x000000130800720c */ /* 0x000fc40003fc4070 */
[----:B------:R-:W-:Y:S02]  /*2d50*/  CS2R R142, SRZ ;  /* 0x00000000008e7805 */ /* 0x000fe4000001ff00 */
[----:B------:R-:W-:Y:S01]  /*2d60*/  CS2R R144, SRZ ;  /* 0x0000000000907805 */ /* 0x000fe2000001ff00 */
[----:B------:R-:W-:Y:S01]  /*2d70*/  @!P0 IMAD.IADD R17, R17, 0x1, -R8 ;  /* 0x0000000111118824 */ /* 0x000fe200078e0a08 */
[----:B------:R-:W-:Y:S01]  /*2d80*/  ISETP.GT.U32.AND P0, PT, R8, R21, PT ;  /* 0x000000150800720c */ /* 0x000fe20003f04070 */
[----:B------:R-:W-:Y:S01]  /*2d90*/  VIADD R16, R20, 0x58 ;  /* 0x0000005814107836 */ /* 0x000fe20000000000 */
[----:B------:R-:W-:Y:S01]  /*2da0*/  CS2R R146, SRZ ;  /* 0x0000000000927805 */ /* 0x000fe2000001ff00 */
[----:B------:R-:W-:Y:S01]  /*2db0*/  IMAD.MOV R10, RZ, RZ, -R10 ;  /* 0x000000ffff0a7224 */ /* 0x000fe200078e0a0a */
[----:B------:R-:W-:Y:S01]  /*2dc0*/  CS2R R148, SRZ ;  /* 0x0000000000947805 */ /* 0x000fe2000001ff00 */
[----:B------:R-:W-:Y:S01]  /*2dd0*/  IMAD.HI.U32 R2, R9, R25, RZ ;  /* 0x0000001909027227 */ /* 0x000fe200078e00ff */
[----:B------:R-:W-:-:S02]  /*2de0*/  IABS R29, R16 ;  /* 0x00000010001d7213 */ /* 0x000fc40000000000 */
[----:B------:R-:W-:Y:S01]  /*2df0*/  CS2R R150, SRZ ;  /* 0x0000000000967805 */ /* 0x000fe2000001ff00 */
[----:B------:R-:W-:Y:S01]  /*2e00*/  USHF.R.S32.HI UR10, URZ, 0x1f, UR9 ;  /* 0x0000001f3f0a7899 */ /* 0x000fe20008011409 */
[C---:B------:R-:W-:Y:S02]  /*2e10*/  IMAD R23, R8.reuse, R10, R23 ;  /* 0x0000000a08177224 */ /* 0x040fe400078e0217 */
[----:B------:R-:W-:Y:S02]  /*2e20*/  @!P6 IMAD.IADD R19, R19, 0x1, -R8 ;  /* 0x000000011313e824 */ /* 0x000fe400078e0a08 */
[----:B------:R-:W-:Y:S01]  /*2e30*/  IMAD.HI.U32 R10, R9, R29, RZ ;  /* 0x0000001d090a7227 */ /* 0x000fe200078e00ff */
[----:B------:R-:W-:-:S03]  /*2e40*/  ISETP.GT.U32.AND P6, PT, R8, R23, PT ;  /* 0x000000170800720c */ /* 0x000fc60003fc4070 */
[----:B------:R-:W-:Y:S02]  /*2e50*/  @!P0 IMAD.IADD R21, R21, 0x1, -R8 ;  /* 0x0000000115158824 */ /* 0x000fe400078e0a08 */
[----:B------:R-:W-:Y:S02]  /*2e60*/  VIADD R14, R20, 0x5c ;  /* 0x0000005c140e7836 */ /* 0x000fe40000000000 */
[----:B------:R-:W-:Y:S01]  /*2e70*/  IMAD.MOV R2, RZ, RZ, -R2 ;  /* 0x000000ffff027224 */ /* 0x000fe200078e0a02 */
[C---:B------:R-:W-:Y:S01]  /*2e80*/  ISETP.GT.U32.AND P0, PT, R8.reuse, R21, PT ;  /* 0x000000150800720c */ /* 0x040fe20003f04070 */
[----:B------:R-:W-:Y:S01]  /*2e90*/  IMAD.MOV R10, RZ, RZ, -R10 ;  /* 0x000000ffff0a7224 */ /* 0x000fe200078e0a0a */
[----:B------:R-:W-:Y:S01]  /*2ea0*/  IABS R27, R14 ;  /* 0x0000000e001b7213 */ /* 0x000fe20000000000 */
[C---:B------:R-:W-:Y:S02]  /*2eb0*/  IMAD R25, R8.reuse, R2, R25 ;  /* 0x0000000208197224 */ /* 0x040fe400078e0219 */
[----:B------:R-:W-:-:S02]  /*2ec0*/  IMAD R29, R8, R10, R29 ;  /* 0x0000000a081d7224 */ /* 0x000fc400078e021d */
[----:B------:R-:W-:Y:S01]  /*2ed0*/  @!P5 IMAD.MOV R17, RZ, RZ, -R17 ;  /* 0x000000ffff11d224 */ /* 0x000fe200078e0a11 */
[C---:B------:R-:W-:Y:S01]  /*2ee0*/  ISETP.GT.U32.AND P5, PT, R8.reuse, R25, PT ;  /* 0x000000190800720c */ /* 0x040fe20003fa4070 */
[----:B------:R-:W-:Y:S01]  /*2ef0*/  @!P6 IMAD.IADD R23, R23, 0x1, -R8 ;  /* 0x000000011717e824 */ /* 0x000fe200078e0a08 */
[----:B------:R-:W-:Y:S01]  /*2f00*/  ISETP.GT.U32.AND P6, PT, R8, R29, PT ;  /* 0x0000001d0800720c */ /* 0x000fe20003fc4070 */
[----:B------:R-:W-:Y:S02]  /*2f10*/  VIADD R12, R20, 0x54 ;  /* 0x00000054140c7836 */ /* 0x000fe40000000000 */
[----:B------:R-:W-:-:S03]  /*2f20*/  IMAD.HI.U32 R2, R9, R27, RZ ;  /* 0x0000001b09027227 */ /* 0x000fc600078e00ff */
[----:B------:R-:W-:Y:S01]  /*2f30*/  IABS R31, R12 ;  /* 0x0000000c001f7213 */ /* 0x000fe20000000000 */
[----:B------:R-:W-:Y:S02]  /*2f40*/  VIADD R18, R20, 0x50 ;  /* 0x0000005014127836 */ /* 0x000fe40000000000 */
[----:B------:R-:W-:Y:S02]  /*2f50*/  IMAD.MOV R2, RZ, RZ, -R2 ;  /* 0x000000ffff027224 */ /* 0x000fe400078e0a02 */
[----:B------:R-:W-:Y:S01]  /*2f60*/  @!P0 IMAD.IADD R21, R21, 0x1, -R8 ;  /* 0x0000000115158824 */ /* 0x000fe200078e0a08 */
[----:B------:R-:W-:Y:S01]  /*2f70*/  ISETP.GE.AND P0, PT, R14, RZ, PT ;  /* 0x000000ff0e00720c */ /* 0x000fe20003f06270 */
[----:B------:R-:W-:Y:S01]  /*2f80*/  IMAD R27, R8, R2, R27 ;  /* 0x00000002081b7224 */ /* 0x000fe200078e021b */
[----:B------:R-:W-:Y:S01]  /*2f90*/  IABS R33, R18 ;  /* 0x0000001200217213 */ /* 0x000fe20000000000 */
[----:B------:R-:W-:Y:S02]  /*2fa0*/  VIADD R14, R20, 0x4c ;  /* 0x0000004c140e7836 */ /* 0x000fe40000000000 */
[----:B------:R-:W-:-:S03]  /*2fb0*/  IMAD.HI.U32 R2, R9, R31, RZ ;  /* 0x0000001f09027227 */ /* 0x000fc600078e00ff */
[----:B------:R-:W-:Y:S01]  /*2fc0*/  IABS R35, R14 ;  /* 0x0000000e00237213 */ /* 0x000fe20000000000 */
[--C-:B------:R-:W-:Y:S01]  /*2fd0*/  @!P5 IMAD.IADD R25, R25, 0x1, -R8.reuse ;  /* 0x000000011919d824 */ /* 0x100fe200078e0a08 */
[----:B------:R-:W-:Y:S01]  /*2fe0*/  ISETP.GT.U32.AND P5, PT, R8, R23, PT ;  /* 0x000000170800720c */ /* 0x000fe20003fa4070 */
[----:B------:R-:W-:Y:S02]  /*2ff0*/  @!P6 IMAD.IADD R29, R29, 0x1, -R8 ;  /* 0x000000011d1de824 */ /* 0x000fe400078e0a08 */
[----:B------:R-:W-:-:S03]  /*3000*/  IMAD.HI.U32 R10, R9, R33, RZ ;  /* 0x00000021090a7227 */ /* 0x000fc600078e00ff */
[C---:B------:R-:W-:Y:S01]  /*3010*/  ISETP.GT.U32.AND P6, PT, R8.reuse, R29, PT ;  /* 0x0000001d0800720c */ /* 0x040fe20003fc4070 */
[----:B------:R-:W-:Y:S02]  /*3020*/  IMAD.MOV R2, RZ, RZ, -R2 ;  /* 0x000000ffff027224 */ /* 0x000fe400078e0a02 */
[----:B------:R-:W-:Y:S02]  /*3030*/  IMAD.MOV R10, RZ, RZ, -R10 ;  /* 0x000000ffff0a7224 */ /* 0x000fe400078e0a0a */
[----:B------:R-:W-:Y:S02]  /*3040*/  IMAD R31, R8, R2, R31 ;  /* 0x00000002081f7224 */ /* 0x000fe400078e021f */
[----:B------:R-:W-:-:S04]  /*3050*/  IMAD.HI.U32 R2, R9, R35, RZ ;  /* 0x0000002309027227 */ /* 0x000fc800078e00ff */
[C---:B------:R-:W-:Y:S02]  /*3060*/  IMAD R33, R8.reuse, R10, R33 ;  /* 0x0000000a08217224 */ /* 0x040fe400078e0221 */
[----:B------:R-:W-:Y:S02]  /*3070*/  IMAD.MOV R10, RZ, RZ, -R2 ;  /* 0x000000ffff0a7224 */ /* 0x000fe400078e0a02 */
[--C-:B------:R-:W-:Y:S01]  /*3080*/  @!P5 IMAD.IADD R23, R23, 0x1, -R8.reuse ;  /* 0x000000011717d824 */ /* 0x100fe200078e0a08 */
[C---:B------:R-:W-:Y:S01]  /*3090*/  ISETP.GT.U32.AND P5, PT, R8.reuse, R31, PT ;  /* 0x0000001f0800720c */ /* 0x040fe20003fa4070 */
[C---:B------:R-:W-:Y:S02]  /*30a0*/  IMAD R35, R8.reuse, R10, R35 ;  /* 0x0000000a08237224 */ /* 0x040fe400078e0223 */
[----:B------:R-:W-:Y:S02]  /*30b0*/  @!P6 IMAD.IADD R29, R29, 0x1, -R8 ;  /* 0x000000011d1de824 */ /* 0x000fe400078e0a08 */
[----:B------:R-:W-:Y:S01]  /*30c0*/  IMAD.HI.U32 R10, R9, R39, RZ ;  /* 0x00000027090a7227 */ /* 0x000fe200078e00ff */
[----:B------:R-:W-:-:S03]  /*30d0*/  ISETP.GT.U32.AND P6, PT, R8, R35, PT ;  /* 0x000000230800720c */ /* 0x000fc60003fc4070 */
[----:B------:R-:W-:Y:S02]  /*30e0*/  IMAD.MOV R10, RZ, RZ, -R10 ;  /* 0x000000ffff0a7224 */ /* 0x000fe400078e0a0a */
[----:B------:R-:W-:Y:S01]  /*30f0*/  @!P4 IMAD.MOV R19, RZ, RZ, -R19 ;  /* 0x000000ffff13c224 */ /* 0x000fe200078e0a13 */
[----:B------:R-:W-:Y:S01]  /*3100*/  ISETP.GT.U32.AND P4, PT, R8, R27, PT ;  /* 0x0000001b0800720c */ /* 0x000fe20003f84070 */
[--C-:B------:R-:W-:Y:S01]  /*3110*/  @!P5 IMAD.IADD R31, R31, 0x1, -R8.reuse ;  /* 0x000000011f1fd824 */ /* 0x100fe200078e0a08 */
[----:B------:R-:W-:Y:S01]  /*3120*/  ISETP.GE.AND P5, PT, R12, RZ, PT ;  /* 0x000000ff0c00720c */ /* 0x000fe20003fa6270 */
[----:B------:R-:W-:Y:S02]  /*3130*/  IMAD R39, R8, R10, R39 ;  /* 0x0000000a08277224 */ /* 0x000fe400078e0227 */
[----:B------:R-:W-:Y:S02]  /*3140*/  VIADD R12, R20, 0x40 ;  /* 0x00000040140c7836 */ /* 0x000fe40000000000 */
[----:B------:R-:W-:Y:S01]  /*3150*/  @!P6 IMAD.IADD R35, R35, 0x1, -R8 ;  /* 0x000000012323e824 */ /* 0x000fe200078e0a08 */
[----:B------:R-:W-:Y:S01]  /*3160*/  ISETP.GT.U32.AND P6, PT, R8, R31, PT ;  /* 0x0000001f0800720c */ /* 0x000fe20003fc4070 */
[----:B------:R-:W-:Y:S01]  /*3170*/  IMAD.HI.U32 R2, R9, R37, RZ ;  /* 0x0000002509027227 */ /* 0x000fe200078e00ff */
[----:B------:R-:W-:-:S03]  /*3180*/  IABS R41, R12 ;  /* 0x0000000c00297213 */ /* 0x000fc60000000000 */
[----:B------:R-:W-:Y:S02]  /*3190*/  IMAD.MOV R2, RZ, RZ, -R2 ;  /* 0x000000ffff027224 */ /* 0x000fe400078e0a02 */
[----:B------:R-:W-:Y:S01]  /*31a0*/  @!P4 IMAD.IADD R27, R27, 0x1, -R8 ;  /* 0x000000011b1bc824 */ /* 0x000fe200078e0a08 */
[C---:B------:R-:W-:Y:S01]  /*31b0*/  ISETP.GT.U32.AND P4, PT, R8.reuse, R25, PT ;  /* 0x000000190800720c */ /* 0x040fe20003f84070 */
[----:B------:R-:W-:Y:S02]  /*31c0*/  IMAD R37, R8, R2, R37 ;  /* 0x0000000208257224 */ /* 0x000fe400078e0225 */
[----:B------:R-:W-:-:S04]  /*31d0*/  IMAD.HI.U32 R2, R9, R41, RZ ;  /* 0x0000002909027227 */ /* 0x000fc800078e00ff */
[----:B------:R-:W-:Y:S01]  /*31e0*/  @!P6 IMAD.IADD R31, R31, 0x1, -R8 ;  /* 0x000000011f1fe824 */ /* 0x000fe200078e0a08 */
[C---:B------:R-:W-:Y:S01]  /*31f0*/  ISETP.GT.U32.AND P6, PT, R8.reuse, R39, PT ;  /* 0x000000270800720c */ /* 0x040fe20003fc4070 */
[----:B------:R-:W-:Y:S02]  /*3200*/  IMAD.MOV R2, RZ, RZ, -R2 ;  /* 0x000000ffff027224 */ /* 0x000fe400078e0a02 */
[----:B------:R-:W-:Y:S01]  /*3210*/  @!P1 IMAD.MOV R21, RZ, RZ, -R21 ;  /* 0x000000ffff159224 */ /* 0x000fe200078e0a15 */
[C---:B------:R-:W-:Y:S01]  /*3220*/  ISETP.GT.U32.AND P1, PT, R8.reuse, R27, PT ;  /* 0x0000001b0800720c */ /* 0x040fe20003f24070 */
[C---:B------:R-:W-:Y:S02]  /*3230*/  IMAD R41, R8.reuse, R2, R41 ;  /* 0x0000000208297224 */ /* 0x040fe400078e0229 */
[----:B------:R-:W-:Y:S01]  /*3240*/  @!P4 IMAD.IADD R25, R25, 0x1, -R8 ;  /* 0x000000011919c824 */ /* 0x000fe200078e0a08 */
[----:B------:R-:W-:Y:S01]  /*3250*/  ISETP.GT.U32.AND P4, PT, R8, R33, PT ;  /* 0x000000210800720c */ /* 0x000fe20003f84070 */
[----:B------:R-:W-:-:S02]  /*3260*/  @!P3 IMAD.MOV R23, RZ, RZ, -R23 ;  /* 0x000000ffff17b224 */ /* 0x000fc400078e0a17 */
[----:B------:R-:W-:Y:S01]  /*3270*/  @!P2 IMAD.MOV R25, RZ, RZ, -R25 ;  /* 0x000000ffff19a224 */ /* 0x000fe200078e0a19 */
[C---:B------:R-:W-:Y:S01]  /*3280*/  ISETP.GT.U32.AND P2, PT, R8.reuse, R35, PT ;  /* 0x000000230800720c */ /* 0x040fe20003f44070 */
[--C-:B------:R-:W-:Y:S02]  /*3290*/  @!P6 IMAD.IADD R39, R39, 0x1, -R8.reuse ;  /* 0x000000012727e824 */ /* 0x100fe400078e0a08 */
[----:B------:R-:W-:Y:S02]  /*32a0*/  @!P5 IMAD.MOV R31, RZ, RZ, -R31 ;  /* 0x000000ffff1fd224 */ /* 0x000fe400078e0a1f */
[----:B------:R-:W-:Y:S01]  /*32b0*/  @!P1 IMAD.IADD R27, R27, 0x1, -R8 ;  /* 0x000000011b1b9824 */ /* 0x000fe200078e0a08 */
[----:B------:R-:W-:Y:S01]  /*32c0*/  ISETP.GT.U32.AND P6, PT, R8, R39, PT ;  /* 0x000000270800720c */ /* 0x000fe20003fc4070 */
[----:B------:R-:W-:Y:S01]  /*32d0*/  VIADD R2, R20, 0x38 ;  /* 0x0000003814027836 */ /* 0x000fe20000000000 */
[----:B------:R-:W-:Y:S01]  /*32e0*/  ISETP.GE.AND P1, PT, R16, RZ, PT ;  /* 0x000000ff1000720c */ /* 0x000fe20003f26270 */
[----:B------:R-:W-:-:S02]  /*32f0*/  VIADD R16, R20, 0x3c ;  /* 0x0000003c14107836 */ /* 0x000fc40000000000 */
[----:B------:R-:W-:Y:S01]  /*3300*/  @!P0 IMAD.MOV R27, RZ, RZ, -R27 ;  /* 0x000000ffff1b8224 */ /* 0x000fe200078e0a1b */
[----:B------:R-:W-:Y:S01]  /*3310*/  ISETP.GT.U32.AND P0, PT, R8, R37, PT ;  /* 0x000000250800720c */ /* 0x000fe20003f04070 */
[--C-:B------:R-:W-:Y:S01]  /*3320*/  @!P4 IMAD.IADD R33, R33, 0x1, -R8.reuse ;  /* 0x000000012121c824 */ /* 0x100fe200078e0a08 */
[----:B------:R-:W-:Y:S01]  /*3330*/  IABS R43, R16 ;  /* 0x00000010002b7213 */ /* 0x000fe20000000000 */
[--C-:B------:R-:W-:Y:S01]  /*3340*/  @!P2 IMAD.IADD R35, R35, 0x1, -R8.reuse ;  /* 0x000000012323a824 */ /* 0x100fe200078e0a08 */
[----:B------:R-:W-:Y:S01]  /*3350*/  ISETP.GE.AND P4, PT, R18, RZ, PT ;  /* 0x000000ff1200720c */ /* 0x000fe20003f86270 */
[----:B------:R-:W-:Y:S01]  /*3360*/  VIADD R18, R20, 0x28 ;  /* 0x0000002814127836 */ /* 0x000fe20000000000 */
[C---:B------:R-:W-:Y:S01]  /*3370*/  ISETP.GT.U32.AND P3, PT, R8.reuse, R33, PT ;  /* 0x000000210800720c */ /* 0x040fe20003f64070 */
[----:B------:R-:W-:Y:S01]  /*3380*/  @!P6 IMAD.IADD R39, R39, 0x1, -R8 ;  /* 0x000000012727e824 */ /* 0x000fe200078e0a08 */
[----:B------:R-:W-:Y:S01]  /*3390*/  ISETP.GT.U32.AND P6, PT, R8, R41, PT ;  /* 0x000000290800720c */ /* 0x000fe20003fc4070 */
[----:B------:R-:W-:Y:S01]  /*33a0*/  IMAD.HI.U32 R10, R9, R43, RZ ;  /* 0x0000002b090a7227 */ /* 0x000fe200078e00ff */
[----:B------:R-:W-:-:S02]  /*33b0*/  IABS R45, R2 ;  /* 0x00000002002d7213 */ /* 0x000fc40000000000 */
[----:B------:R-:W-:Y:S01]  /*33c0*/  ISETP.GE.AND P2, PT, R24, RZ, PT ;  /* 0x000000ff1800720c */ /* 0x000fe20003f46270 */
[----:B------:R-:W-:Y:S01]  /*33d0*/  IMAD.MOV R10, RZ, RZ, -R10 ;  /* 0x000000ffff0a7224 */ /* 0x000fe200078e0a0a */
[----:B------:R-:W-:Y:S01]  /*33e0*/  IABS R53, R18 ;  /* 0x0000001200357213 */ /* 0x000fe20000000000 */
[----:B------:R-:W-:Y:S01]  /*33f0*/  @!P1 IMAD.MOV R29, RZ, RZ, -R29 ;  /* 0x000000ffff1d9224 */ /* 0x000fe200078e0a1d */
[----:B------:R-:W-:Y:S01]  /*3400*/  ISETP.GE.AND P1, PT, R14, RZ, PT ;  /* 0x000000ff0e00720c */ /* 0x000fe20003f26270 */
[----:B------:R-:W-:Y:S02]  /*3410*/  IMAD R43, R8, R10, R43 ;  /* 0x0000000a082b7224 */ /* 0x000fe400078e022b */
[--C-:B------:R-:W-:Y:S01]  /*3420*/  @!P0 IMAD.IADD R37, R37, 0x1, -R8.reuse ;  /* 0x0000000125258824 */ /* 0x100fe200078e0a08 */
[----:B------:R-:W-:Y:S01]  /*3430*/  ISETP.GE.AND P0, PT, R12, RZ, PT ;  /* 0x000000ff0c00720c */ /* 0x000fe20003f06270 */
[--C-:B------:R-:W-:Y:S02]  /*3440*/  @!P6 IMAD.IADD R41, R41, 0x1, -R8.reuse ;  /* 0x000000012929e824 */ /* 0x100fe400078e0a08 */
[----:B------:R-:W-:Y:S01]  /*3450*/  VIADD R10, R20, 0x34 ;  /* 0x00000034140a7836 */ /* 0x000fe20000000000 */
[C---:B------:R-:W-:Y:S01]  /*3460*/  ISETP.GT.U32.AND P5, PT, R8.reuse, R37, PT ;  /* 0x000000250800720c */ /* 0x040fe20003fa4070 */
[----:B------:R-:W-:Y:S01]  /*3470*/  @!P3 IMAD.IADD R33, R33, 0x1, -R8 ;  /* 0x000000012121b824 */ /* 0x000fe200078e0a08 */
[----:B------:R-:W-:Y:S01]  /*3480*/  ISETP.GT.U32.AND P6, PT, R8, R41, PT ;  /* 0x000000290800720c */ /* 0x000fe20003fc4070 */
[----:B------:R-:W-:Y:S01]  /*3490*/  VIADD R12, R20, 0x30 ;  /* 0x00000030140c7836 */ /* 0x000fe20000000000 */
[----:B------:R-:W-:Y:S01]  /*34a0*/  ISETP.GE.AND P3, PT, R22, RZ, PT ;  /* 0x000000ff1600720c */ /* 0x000fe20003f66270 */
[----:B------:R-:W-:Y:S01]  /*34b0*/  @!P1 IMAD.MOV R35, RZ, RZ, -R35 ;  /* 0x000000ffff239224 */ /* 0x000fe200078e0a23 */
[----:B------:R-:W-:Y:S01]  /*34c0*/  ISETP.GE.AND P1, PT, R2, RZ, PT ;  /* 0x000000ff0200720c */ /* 0x000fe20003f26270 */
[----:B------:R-:W-:Y:S01]  /*34d0*/  IMAD.HI.U32 R2, R9, R45, RZ ;  /* 0x0000002d09027227 */ /* 0x000fe200078e00ff */
[----:B------:R-:W-:-:S02]  /*34e0*/  IABS R47, R10 ;  /* 0x0000000a002f7213 */ /* 0x000fc40000000000 */
[----:B------:R-:W-:Y:S01]  /*34f0*/  IABS R49, R12 ;  /* 0x0000000c00317213 */ /* 0x000fe20000000000 */
[----:B------:R-:W-:Y:S01]  /*3500*/  @!P4 IMAD.MOV R33, RZ, RZ, -R33 ;  /* 0x000000ffff21c224 */ /* 0x000fe200078e0a21 */
[----:B------:R-:W-:Y:S01]  /*3510*/  ISETP.GE.AND P4, PT, R16, RZ, PT ;  /* 0x000000ff1000720c */ /* 0x000fe20003f86270 */
[--C-:B------:R-:W-:Y:S01]  /*3520*/  @!P5 IMAD.IADD R37, R37, 0x1, -R8.reuse ;  /* 0x000000012525d824 */ /* 0x100fe200078e0a08 */
[----:B------:R-:W-:Y:S01]  /*3530*/  ISETP.GE.AND P5, PT, R10, RZ, PT ;  /* 0x000000ff0a00720c */ /* 0x000fe20003fa6270 */
[----:B------:R-:W-:Y:S01]  /*3540*/  @!P6 IMAD.IADD R41, R41, 0x1, -R8 ;  /* 0x000000012929e824 */ /* 0x000fe200078e0a08 */
[----:B------:R-:W-:Y:S01]  /*3550*/  ISETP.GT.U32.AND P6, PT, R8, R43, PT ;  /* 0x0000002b0800720c */ /* 0x000fe20003fc4070 */
[----:B------:R-:W-:-:S04]  /*3560*/  IMAD.HI.U32 R10, R9, R47, RZ ;  /* 0x0000002f090a7227 */ /* 0x000fc800078e00ff */
[----:B------:R-:W-:Y:S02]  /*3570*/  IMAD.MOV R16, RZ, RZ, -R2 ;  /* 0x000000ffff107224 */ /* 0x000fe400078e0a02 */
[----:B------:R-:W-:Y:S02]  /*3580*/  VIADD R14, R20, 0x2c ;  /* 0x0000002c140e7836 */ /* 0x000fe40000000000 */
[----:B------:R-:W-:Y:S02]  /*3590*/  IMAD.MOV R10, RZ, RZ, -R10 ;  /* 0x000000ffff0a7224 */ /* 0x000fe400078e0a0a */
[----:B------:R-:W-:Y:S01]  /*35a0*/  IMAD R45, R8, R16, R45 ;  /* 0x00000010082d7224 */ /* 0x000fe200078e022d */
[----:B------:R-:W-:Y:S01]  /*35b0*/  IABS R51, R14 ;  /* 0x0000000e00337213 */ /* 0x000fe20000000000 */
[----:B------:R-:W-:Y:S02]  /*35c0*/  @!P6 IMAD.IADD R43, R43, 0x1, -R8 ;  /* 0x000000012b2be824 */ /* 0x000fe400078e0a08 */
[----:B------:R-:W-:Y:S01]  /*35d0*/  @!P3 IMAD.MOV R37, RZ, RZ, -R37 ;  /* 0x000000ffff25b224 */ /* 0x000fe200078e0a25 */
[----:B------:R-:W-:Y:S01]  /*35e0*/  ISETP.GE.AND P3, PT, R12, RZ, PT ;  /* 0x000000ff0c00720c */ /* 0x000fe20003f66270 */
[----:B------:R-:W-:Y:S01]  /*35f0*/  IMAD.HI.U32 R12, R9, R49, RZ ;  /* 0x00000031090c7227 */ /* 0x000fe200078e00ff */
[----:B------:R-:W-:-:S03]  /*3600*/  ISETP.GT.U32.AND P6, PT, R8, R43, PT ;  /* 0x0000002b0800720c */ /* 0x000fc60003fc4070 */
[C---:B------:R-:W-:Y:S02]  /*3610*/  IMAD R47, R8.reuse, R10, R47 ;  /* 0x0000000a082f7224 */ /* 0x040fe400078e022f */
[----:B------:R-:W-:Y:S01]  /*3620*/  @!P0 IMAD.MOV R41, RZ, RZ, -R41 ;  /* 0x000000ffff298224 */ /* 0x000fe200078e0a29 */
[----:B------:R-:W-:Y:S01]  /*3630*/  ISETP.GT.U32.AND P0, PT, R8, R45, PT ;  /* 0x0000002d0800720c */ /* 0x000fe20003f04070 */
[----:B------:R-:W-:Y:S01]  /*3640*/  @!P2 IMAD.MOV R39, RZ, RZ, -R39 ;  /* 0x000000ffff27a224 */ /* 0x000fe200078e0a27 */
[----:B------:R-:W-:Y:S01]  /*3650*/  ISETP.GE.AND P2, PT, R14, RZ, PT ;  /* 0x000000ff0e00720c */ /* 0x000fe20003f46270 */
[----:B------:R-:W-:Y:S02]  /*3660*/  IMAD.MOV R12, RZ, RZ, -R12 ;  /* 0x000000ffff0c7224 */ /* 0x000fe400078e0a0c */
[----:B------:R-:W-:-:S04]  /*3670*/  IMAD.HI.U32 R14, R9, R51, RZ ;  /* 0x00000033090e7227 */ /* 0x000fc800078e00ff */
[----:B------:R-:W-:Y:S01]  /*3680*/  @!P6 IMAD.IADD R43, R43, 0x1, -R8 ;  /* 0x000000012b2be824 */ /* 0x000fe200078e0a08 */
[C---:B------:R-:W-:Y:S01]  /*3690*/  ISETP.GT.U32.AND P6, PT, R8.reuse, R47, PT ;  /* 0x0000002f0800720c */ /* 0x040fe20003fc4070 */
[C---:B------:R-:W-:Y:S02]  /*36a0*/  IMAD R49, R8.reuse, R12, R49 ;  /* 0x0000000c08317224 */ /* 0x040fe400078e0231 */
[----:B------:R-:W-:Y:S02]  /*36b0*/  IMAD.MOV R14, RZ, RZ, -R14 ;  /* 0x000000ffff0e7224 */ /* 0x000fe400078e0a0e */
[----:B------:R-:W-:Y:S01]  /*36c0*/  @!P4 IMAD.MOV R43, RZ, RZ, -R43 ;  /* 0x000000ffff2bc224 */ /* 0x000fe200078e0a2b */
[C---:B------:R-:W-:Y:S01]  /*36d0*/  ISETP.GT.U32.AND P4, PT, R8.reuse, R49, PT ;  /* 0x000000310800720c */ /* 0x040fe20003f84070 */
[----:B------:R-:W-:Y:S02]  /*36e0*/  IMAD R51, R8, R14, R51 ;  /* 0x0000000e08337224 */ /* 0x000fe400078e0233 */
[----:B------:R-:W-:-:S02]  /*36f0*/  @!P0 IMAD.IADD R45, R45, 0x1, -R8 ;  /* 0x000000012d2d8824 */ /* 0x000fc400078e0a08 */
[----:B------:R-:W-:Y:S02]  /*3700*/  VIADD R16, R20, 0x24 ;  /* 0x0000002414107836 */ /* 0x000fe40000000000 */
[----:B------:R-:W-:Y:S01]  /*3710*/  @!P6 IMAD.IADD R47, R47, 0x1, -R8 ;  /* 0x000000012f2fe824 */ /* 0x000fe200078e0a08 */
[C---:B------:R-:W-:Y:S01]  /*3720*/  ISETP.GT.U32.AND P0, PT, R8.reuse, R45, PT ;  /* 0x0000002d0800720c */ /* 0x040fe20003f04070 */
[----:B------:R-:W-:Y:S01]  /*3730*/  IMAD.HI.U32 R2, R9, R53, RZ ;  /* 0x0000003509027227 */ /* 0x000fe200078e00ff */
[C---:B------:R-:W-:Y:S02]  /*3740*/  ISETP.GT.U32.AND P6, PT, R8.reuse, R51, PT ;  /* 0x000000330800720c */ /* 0x040fe40003fc4070 */
[----:B------:R-:W-:Y:S01]  /*3750*/  IABS R55, R16 ;  /* 0x0000001000377213 */ /* 0x000fe20000000000 */
[----:B------:R-:W-:Y:S02]  /*3760*/  IMAD.MOV R2, RZ, RZ, -R2 ;  /* 0x000000ffff027224 */ /* 0x000fe400078e0a02 */
[----:B------:R-:W-:Y:S01]  /*3770*/  @!P4 IMAD.IADD R49, R49, 0x1, -R8 ;  /* 0x000000013131c824 */ /* 0x000fe200078e0a08 */
[C---:B------:R-:W-:Y:S01]  /*3780*/  ISETP.GT.U32.AND P4, PT, R8.reuse, R47, PT ;  /* 0x0000002f0800720c */ /* 0x040fe20003f84070 */
[----:B------:R-:W-:-:S02]  /*3790*/  IMAD R53, R8, R2, R53 ;  /* 0x0000000208357224 */ /* 0x000fc400078e0235 */
[----:B------:R-:W-:Y:S02]  /*37a0*/  VIADD R22, R20, 0x20 ;  /* 0x0000002014167836 */ /* 0x000fe40000000000 */
[----:B------:R-:W-:-:S03]  /*37b0*/  IMAD.HI.U32 R2, R9, R55, RZ ;  /* 0x0000003709027227 */ /* 0x000fc600078e00ff */
[----:B------:R-:W-:Y:S01]  /*37c0*/  IABS R57, R22 ;  /* 0x0000001600397213 */ /* 0x000fe20000000000 */
[C---:B------:R-:W-:Y:S02]  /*37d0*/  VIADD R24, R20.reuse, 0x1c ;  /* 0x0000001c14187836 */ /* 0x040fe40000000000 */
[--C-:B------:R-:W-:Y:S01]  /*37e0*/  @!P0 IMAD.IADD R45, R45, 0x1, -R8.reuse ;  /* 0x000000012d2d8824 */ /* 0x100fe200078e0a08 */
[----:B------:R-:W-:Y:S01]  /*37f0*/  ISETP.GE.AND P0, PT, R20, RZ, PT ;  /* 0x000000ff1400720c */ /* 0x000fe20003f06270 */
[----:B------:R-:W-:Y:S01]  /*3800*/  @!P6 IMAD.IADD R51, R51, 0x1, -R8 ;  /* 0x000000013333e824 */ /* 0x000fe200078e0a08 */
[C---:B------:R-:W-:Y:S01]  /*3810*/  ISETP.GT.U32.AND P6, PT, R8.reuse, R49, PT ;  /* 0x000000310800720c */ /* 0x040fe20003fc4070 */
[----:B------:R-:W-:Y:S01]  /*3820*/  IMAD.MOV R2, RZ, RZ, -R2 ;  /* 0x000000ffff027224 */ /* 0x000fe200078e0a02 */
[----:B------:R-:W-:Y:S01]  /*3830*/  IABS R59, R24 ;  /* 0x00000018003b7213 */ /* 0x000fe20000000000 */
[----:B------:R-:W-:Y:S01]  /*3840*/  @!P1 IMAD.MOV R45, RZ, RZ, -R45 ;  /* 0x000000ffff2d9224 */ /* 0x000fe200078e0a2d */
[C---:B------:R-:W-:Y:S01]  /*3850*/  ISETP.GT.U32.AND P1, PT, R8.reuse, R51, PT ;  /* 0x000000330800720c */ /* 0x040fe20003f24070 */
[----:B------:R-:W-:-:S02]  /*3860*/  IMAD R55, R8, R2, R55 ;  /* 0x0000000208377224 */ /* 0x000fc400078e0237 */
[----:B------:R-:W-:-:S04]  /*3870*/  IMAD.HI.U32 R2, R9, R57, RZ ;  /* 0x0000003909027227 */ /* 0x000fc800078e00ff */
[----:B------:R-:W-:Y:S01]  /*3880*/  @!P4 IMAD.IADD R47, R47, 0x1, -R8 ;  /* 0x000000012f2fc824 */ /* 0x000fe200078e0a08 */
[----:B------:R-:W-:Y:S01]  /*3890*/  ISETP.GT.U32.AND P4, PT, R8, R53, PT ;  /* 0x000000350800720c */ /* 0x000fe20003f84070 */
[----:B------:R-:W-:-:S04]  /*38a0*/  IMAD.HI.U32 R10, R9, R59, RZ ;  /* 0x0000003b090a7227 */ /* 0x000fc800078e00ff */
[----:B------:R-:W-:Y:S02]  /*38b0*/  IMAD.MOV R2, RZ, RZ, -R2 ;  /* 0x000000ffff027224 */ /* 0x000fe400078e0a02 */
[----:B------:R-:W-:Y:S02]  /*38c0*/  IMAD.MOV R10, RZ, RZ, -R10 ;  /* 0x000000ffff0a7224 */ /* 0x000fe400078e0a0a */
[C---:B------:R-:W-:Y:S02]  /*38d0*/  IMAD R57, R8.reuse, R2, R57 ;  /* 0x0000000208397224 */ /* 0x040fe400078e0239 */
[--C-:B------:R-:W-:Y:S01]  /*38e0*/  @!P6 IMAD.IADD R49, R49, 0x1, -R8.reuse ;  /* 0x000000013131e824 */ /* 0x100fe200078e0a08 */
[C---:B------:R-:W-:Y:S01]  /*38f0*/  ISETP.GT.U32.AND P6, PT, R8.reuse, R55, PT ;  /* 0x000000370800720c */ /* 0x040fe20003fc4070 */
[C---:B------:R-:W-:Y:S02]  /*3900*/  IMAD R59, R8.reuse, R10, R59 ;  /* 0x0000000a083b7224 */ /* 0x040fe400078e023b */
[----:B------:R-:W-:Y:S01]  /*3910*/  @!P1 IMAD.IADD R51, R51, 0x1, -R8 ;  /* 0x0000000133339824 */ /* 0x000fe200078e0a08 */
[----:B------:R-:W-:Y:S01]  /*3920*/  ISETP.GT.U32.AND P1, PT, R8, R57, PT ;  /* 0x000000390800720c */ /* 0x000fe20003f24070 */
[----:B------:R-:W-:-:S04]  /*3930*/  IMAD.HI.U32 R12, R9, R61, RZ ;  /* 0x0000003d090c7227 */ /* 0x000fc800078e00ff */
[----:B------:R-:W-:-:S04]  /*3940*/  IMAD.HI.U32 R14, R9, R63, RZ ;  /* 0x0000003f090e7227 */ /* 0x000fc800078e00ff */
[----:B------:R-:W-:Y:S01]  /*3950*/  @!P4 IMAD.IADD R53, R53, 0x1, -R8 ;  /* 0x000000013535c824 */ /* 0x000fe200078e0a08 */
[C---:B------:R-:W-:Y:S01]  /*3960*/  ISETP.GT.U32.AND P4, PT, R8.reuse, R59, PT ;  /* 0x0000003b0800720c */ /* 0x040fe20003f84070 */
[----:B------:R-:W-:Y:S02]  /*3970*/  IMAD.MOV R12, RZ, RZ, -R12 ;  /* 0x000000ffff0c7224 */ /* 0x000fe400078e0a0c */
[----:B------:R-:W-:Y:S02]  /*3980*/  IMAD.MOV R14, RZ, RZ, -R14 ;  /* 0x000000ffff0e7224 */ /* 0x000fe400078e0a0e */
[C---:B------:R-:W-:Y:S02]  /*3990*/  IMAD R61, R8.reuse, R12, R61 ;  /* 0x0000000c083d7224 */ /* 0x040fe400078e023d */
[C---:B------:R-:W-:Y:S02]  /*39a0*/  IMAD R63, R8.reuse, R14, R63 ;  /* 0x0000000e083f7224 */ /* 0x040fe400078e023f */
[--C-:B------:R-:W-:Y:S01]  /*39b0*/  @!P6 IMAD.IADD R55, R55, 0x1, -R8.reuse ;  /* 0x000000013737e824 */ /* 0x100fe200078e0a08 */
[C---:B------:R-:W-:Y:S01]  /*39c0*/  ISETP.GT.U32.AND P6, PT, R8.reuse, R61, PT ;  /* 0x0000003d0800720c */ /* 0x040fe20003fc4070 */
[--C-:B------:R-:W-:Y:S01]  /*39d0*/  @!P1 IMAD.IADD R57, R57, 0x1, -R8.reuse ;  /* 0x0000000139399824 */ /* 0x100fe200078e0a08 */
[C---:B------:R-:W-:Y:S01]  /*39e0*/  ISETP.GT.U32.AND P1, PT, R8.reuse, R63, PT ;  /* 0x0000003f0800720c */ /* 0x040fe20003f24070 */
[----:B------:R-:W-:Y:S01]  /*39f0*/  @!P4 IMAD.IADD R59, R59, 0x1, -R8 ;  /* 0x000000013b3bc824 */ /* 0x000fe200078e0a08 */
[C---:B------:R-:W-:Y:S01]  /*3a00*/  ISETP.GT.U32.AND P4, PT, R8.reuse, R53, PT ;  /* 0x000000350800720c */ /* 0x040fe20003f84070 */
[----:B------:R-:W-:Y:S01]  /*3a10*/  @!P3 IMAD.MOV R49, RZ, RZ, -R49 ;  /* 0x000000ffff31b224 */ /* 0x000fe200078e0a31 */
[----:B------:R-:W-:Y:S01]  /*3a20*/  ISETP.GT.U32.AND P3, PT, R8, R57, PT ;  /* 0x000000390800720c */ /* 0x000fe20003f64070 */
[----:B------:R-:W-:-:S04]  /*3a30*/  IMAD.HI.U32 R2, R9, R65, RZ ;  /* 0x0000004109027227 */ /* 0x000fc800078e00ff */
[----:B------:R-:W-:-:S04]  /*3a40*/  IMAD.HI.U32 R12, R9, R69, RZ ;  /* 0x00000045090c7227 */ /* 0x000fc800078e00ff */
[----:B------:R-:W-:Y:S02]  /*3a50*/  IMAD.MOV R2, RZ, RZ, -R2 ;  /* 0x000000ffff027224 */ /* 0x000fe400078e0a02 */
[----:B------:R-:W-:Y:S02]  /*3a60*/  IMAD.MOV R12, RZ, RZ, -R12 ;  /* 0x000000ffff0c7224 */ /* 0x000fe400078e0a0c */
[--C-:B------:R-:W-:Y:S01]  /*3a70*/  @!P6 IMAD.IADD R61, R61, 0x1, -R8.reuse ;  /* 0x000000013d3de824 */ /* 0x100fe200078e0a08 */
[C---:B------:R-:W-:Y:S01]  /*3a80*/  ISETP.GT.U32.AND P6, PT, R8.reuse, R59, PT ;  /* 0x0000003b0800720c */ /* 0x040fe20003fc4070 */
[C---:B------:R-:W-:Y:S02]  /*3a90*/  IMAD R65, R8.reuse, R2, R65 ;  /* 0x0000000208417224 */ /* 0x040fe400078e0241 */
[C---:B------:R-:W-:Y:S02]  /*3aa0*/  IMAD R69, R8.reuse, R12, R69 ;  /* 0x0000000c08457224 */ /* 0x040fe400078e0245 */
[----:B------:R-:W-:Y:S01]  /*3ab0*/  @!P5 IMAD.MOV R47, RZ, RZ, -R47 ;  /* 0x000000ffff2fd224 */ /* 0x000fe200078e0a2f */
[----:B------:R-:W-:Y:S01]  /*3ac0*/  ISETP.GT.U32.AND P5, PT, R8, R55, PT ;  /* 0x000000370800720c */ /* 0x000fe20003fa4070 */
[----:B------:R-:W-:-:S02]  /*3ad0*/  @!P1 IMAD.IADD R63, R63, 0x1, -R8 ;  /* 0x000000013f3f9824 */ /* 0x000fc400078e0a08 */
[----:B------:R-:W-:-:S03]  /*3ae0*/  IMAD.HI.U32 R14, R9, R71, RZ ;  /* 0x00000047090e7227 */ /* 0x000fc600078e00ff */
[----:B------:R-:W-:Y:S01]  /*3af0*/  ISETP.GT.U32.AND P1, PT, R8, R63, PT ;  /* 0x0000003f0800720c */ /* 0x000fe20003f24070 */
[----:B------:R-:W-:-:S04]  /*3b00*/  IMAD.HI.U32 R10, R9, R67, RZ ;  /* 0x00000043090a7227 */ /* 0x000fc800078e00ff */
[----:B------:R-:W-:Y:S01]  /*3b10*/  @!P2 IMAD.MOV R51, RZ, RZ, -R51 ;  /* 0x000000ffff33a224 */ /* 0x000fe200078e0a33 */
[C---:B------:R-:W-:Y:S01]  /*3b20*/  ISETP.GT.U32.AND P2, PT, R8.reuse, R61, PT ;  /* 0x0000003d0800720c */ /* 0x040fe20003f44070 */
[--C-:B------:R-:W-:Y:S01]  /*3b30*/  @!P4 IMAD.IADD R53, R53, 0x1, -R8.reuse ;  /* 0x000000013535c824 */ /* 0x100fe200078e0a08 */
[C---:B------:R-:W-:Y:S01]  /*3b40*/  ISETP.GT.U32.AND P4, PT, R8.reuse, R65, PT ;  /* 0x000000410800720c */ /* 0x040fe20003f84070 */
[----:B------:R-:W-:Y:S01]  /*3b50*/  @!P3 IMAD.IADD R57, R57, 0x1, -R8 ;  /* 0x000000013939b824 */ /* 0x000fe200078e0a08 */
[----:B------:R-:W-:Y:S01]  /*3b60*/  ISETP.GT.U32.AND P3, PT, R8, R69, PT ;  /* 0x000000450800720c */ /* 0x000fe20003f64070 */
[----:B------:R-:W-:Y:S02]  /*3b70*/  IMAD.MOV R14, RZ, RZ, -R14 ;  /* 0x000000ffff0e7224 */ /* 0x000fe400078e0a0e */
[----:B------:R-:W-:Y:S02]  /*3b80*/  IMAD.MOV R10, RZ, RZ, -R10 ;  /* 0x000000ffff0a7224 */ /* 0x000fe400078e0a0a */
[----:B------:R-:W-:-:S04]  /*3b90*/  IMAD.HI.U32 R9, R9, R73, RZ ;  /* 0x0000004909097227 */ /* 0x000fc800078e00ff */
[C---:B------:R-:W-:Y:S02]  /*3ba0*/  IMAD R71, R8.reuse, R14, R71 ;  /* 0x0000000e08477224 */ /* 0x040fe400078e0247 */
[C---:B------:R-:W-:Y:S02]  /*3bb0*/  IMAD R67, R8.reuse, R10, R67 ;  /* 0x0000000a08437224 */ /* 0x040fe400078e0243 */
[----:B------:R-:W-:Y:S02]  /*3bc0*/  IMAD.MOV R9, RZ, RZ, -R9 ;  /* 0x000000ffff097224 */ /* 0x000fe400078e0a09 */
[----:B------:R-:W-:Y:S01]  /*3bd0*/  @!P6 IMAD.IADD R59, R59, 0x1, -R8 ;  /* 0x000000013b3be824 */ /* 0x000fe200078e0a08 */
[C---:B------:R-:W-:Y:S01]  /*3be0*/  ISETP.GT.U32.AND P6, PT, R8.reuse, R71, PT ;  /* 0x000000470800720c */ /* 0x040fe20003fc4070 */
[C---:B------:R-:W-:Y:S01]  /*3bf0*/  IMAD R73, R8.reuse, R9, R73 ;  /* 0x0000000908497224 */ /* 0x040fe200078e0249 */
[----:B------:R-:W-:Y:S01]  /*3c00*/  SHF.R.S32.HI R9, RZ, 0x1f, R0 ;  /* 0x0000001fff097819 */ /* 0x000fe20000011400 */
[--C-:B------:R-:W-:Y:S01]  /*3c10*/  @!P5 IMAD.IADD R55, R55, 0x1, -R8.reuse ;  /* 0x000000013737d824 */ /* 0x100fe200078e0a08 */
[C---:B------:R-:W-:Y:S01]  /*3c20*/  ISETP.GT.U32.AND P5, PT, R8.reuse, R67, PT ;  /* 0x000000430800720c */ /* 0x040fe20003fa4070 */
[--C-:B------:R-:W-:Y:S01]  /*3c30*/  @!P2 IMAD.IADD R61, R61, 0x1, -R8.reuse ;  /* 0x000000013d3da824 */ /* 0x100fe200078e0a08 */
[----:B------:R-:W-:Y:S01]  /*3c40*/  ISETP.GT.U32.AND P2, PT, R8, R73, PT ;  /* 0x000000490800720c */ /* 0x000fe20003f44070 */
[--C-:B------:R-:W-:Y:S01]  /*3c50*/  @!P1 IMAD.IADD R63, R63, 0x1, -R8.reuse ;  /* 0x000000013f3f9824 */ /* 0x100fe200078e0a08 */
[----:B------:R-:W-:Y:S01]  /*3c60*/  ISETP.GE.AND P1, PT, R18, RZ, PT ;  /* 0x000000ff1200720c */ /* 0x000fe20003f26270 */
[--C-:B------:R-:W-:Y:S01]  /*3c70*/  @!P4 IMAD.IADD R65, R65, 0x1, -R8.reuse ;  /* 0x000000014141c824 */ /* 0x100fe200078e0a08 */
[----:B------:R-:W-:Y:S01]  /*3c80*/  ISETP.GE.AND P4, PT, R16, RZ, PT ;  /* 0x000000ff1000720c */ /* 0x000fe20003f86270 */
[--C-:B------:R-:W-:Y:S01]  /*3c90*/  @!P3 IMAD.IADD R69, R69, 0x1, -R8.reuse ;  /* 0x000000014545b824 */ /* 0x100fe200078e0a08 */
[----:B------:R-:W-:Y:S01]  /*3ca0*/  ISETP.GE.AND P3, PT, R24, RZ, PT ;  /* 0x000000ff1800720c */ /* 0x000fe20003f66270 */
[--C-:B------:R-:W-:Y:S01]  /*3cb0*/  @!P6 IMAD.IADD R71, R71, 0x1, -R8.reuse ;  /* 0x000000014747e824 */ /* 0x100fe200078e0a08 */
[----:B------:R-:W-:Y:S01]  /*3cc0*/  ISETP.GE.AND P6, PT, R26, RZ, PT ;  /* 0x000000ff1a00720c */ /* 0x000fe20003fc6270 */
[----:B------:R-:W-:Y:S01]  /*3cd0*/  IMAD R4, R4, UR11, RZ ;  /* 0x0000000b04047c24 */ /* 0x000fe2000f8e02ff */
[----:B------:R-:W-:Y:S01]  /*3ce0*/  LEA.HI R2, R9, R0, RZ, 0x5 ;  /* 0x0000000009027211 */ /* 0x000fe200078f28ff */
[--C-:B------:R-:W-:Y:S01]  /*3cf0*/  @!P5 IMAD.IADD R67, R67, 0x1, -R8.reuse ;  /* 0x000000014343d824 */ /* 0x100fe200078e0a08 */
[----:B------:R-:W-:Y:S01]  /*3d00*/  ISETP.GE.AND P5, PT, R22, RZ, PT ;  /* 0x000000ff1600720c */ /* 0x000fe20003fa6270 */
[----:B------:R-:W-:Y:S01]  /*3d10*/  @!P2 IMAD.IADD R73, R73, 0x1, -R8 ;  /* 0x000000014949a824 */ /* 0x000fe200078e0a08 */
[----:B------:R-:W-:Y:S01]  /*3d20*/  SHF.R.S32.HI R0, RZ, 0x2, R246 ;  /* 0x00000002ff007819 */ /* 0x000fe200000114f6 */
[----:B------:R-:W-:Y:S01]  /*3d30*/  @!P1 IMAD.MOV R53, RZ, RZ, -R53 ;  /* 0x000000ffff359224 */ /* 0x000fe200078e0a35 */
[C---:B------:R-:W-:Y:S01]  /*3d40*/  ISETP.GT.U32.AND P1, PT, R8.reuse, R65, PT ;  /* 0x000000410800720c */ /* 0x040fe20003f24070 */
[----:B------:R-:W-:Y:S01]  /*3d50*/  @!P4 IMAD.MOV R55, RZ, RZ, -R55 ;  /* 0x000000ffff37c224 */ /* 0x000fe200078e0a37 */
[C---:B------:R-:W-:Y:S01]  /*3d60*/  ISETP.GT.U32.AND P2, PT, R8.reuse, R67, PT ;  /* 0x000000430800720c */ /* 0x040fe20003f44070 */
[----:B------:R-:W-:Y:S01]  /*3d70*/  @!P3 IMAD.MOV R59, RZ, RZ, -R59 ;  /* 0x000000ffff3bb224 */ /* 0x000fe200078e0a3b */
[C---:B------:R-:W-:Y:S01]  /*3d80*/  ISETP.GT.U32.AND P4, PT, R8.reuse, R69, PT ;  /* 0x000000450800720c */ /* 0x040fe20003f84070 */
[----:B------:R-:W-:Y:S01]  /*3d90*/  @!P6 IMAD.MOV R61, RZ, RZ, -R61 ;  /* 0x000000ffff3de224 */ /* 0x000fe200078e0a3d */
[C---:B------:R-:W-:Y:S01]  /*3da0*/  ISETP.GT.U32.AND P3, PT, R8.reuse, R71, PT ;  /* 0x000000470800720c */ /* 0x040fe20003f64070 */
[----:B------:R-:W-:Y:S01]  /*3db0*/  IMAD R5, R5, UR11, RZ ;  /* 0x0000000b05057c24 */ /* 0x000fe2000f8e02ff */
[----:B------:R-:W-:Y:S01]  /*3dc0*/  ISETP.GT.U32.AND P6, PT, R8, R73, PT ;  /* 0x000000490800720c */ /* 0x000fe20003fc4070 */
[----:B------:R-:W-:Y:S01]  /*3dd0*/  @!P5 IMAD.MOV R57, RZ, RZ, -R57 ;  /* 0x000000ffff39d224 */ /* 0x000fe200078e0a39 */
[----:B------:R-:W-:Y:S01]  /*3de0*/  ISETP.GE.AND P5, PT, R28, RZ, PT ;  /* 0x000000ff1c00720c */ /* 0x000fe20003fa6270 */
[----:B------:R-:W-:Y:S01]  /*3df0*/  IMAD R6, R6, UR11, RZ ;  /* 0x0000000b06067c24 */ /* 0x000fe2000f8e02ff */
[----:B------:R-:W-:Y:S01]  /*3e00*/  SGXT R0, R0, 0x1 ;  /* 0x000000010000781a */ /* 0x000fe20000000200 */
        /* <DEDUP_REMOVED lines=8> */
[----:B------:R-:W-:Y:S01]  /*3e90*/  @!P6 IMAD.IADD R73, R73, 0x1, -R8 ;  /* 0x000000014949e824 */ /* 0x000fe200078e0a08 */
[----:B------:R-:W-:Y:S01]  /*3ea0*/  LOP3.LUT R9, R0, 0x90, RZ, 0xc0, !PT ;  /* 0x0000009000097812 */ /* 0x000fe200078ec0ff */
[----:B------:R-:W-:Y:S01]  /*3eb0*/  @!P5 IMAD.MOV R63, RZ, RZ, -R63 ;  /* 0x000000ffff3fd224 */ /* 0x000fe200078e0a3f */
[----:B------:R-:W-:Y:S01]  /*3ec0*/  ISETP.NE.AND P6, PT, R3, RZ, PT ;  /* 0x000000ff0300720c */ /* 0x000fe20003fc5270 */
[----:B------:R-:W-:Y:S01]  /*3ed0*/  @!P0 IMAD.MOV R73, RZ, RZ, -R73 ;  /* 0x000000ffff498224 */ /* 0x000fe200078e0a49 */
[----:B------:R-:W-:Y:S01]  /*3ee0*/  LOP3.LUT R0, RZ, R3, RZ, 0x33, !PT ;  /* 0x00000003ff007212 */ /* 0x000fe200078e33ff */
[----:B------:R-:W-:Y:S01]  /*3ef0*/  @!P1 IMAD.MOV R65, RZ, RZ, -R65 ;  /* 0x000000ffff419224 */ /* 0x000fe200078e0a41 */
[----:B------:R-:W-:Y:S01]  /*3f00*/  LOP3.LUT R222, R9, 0xf60, R222, 0xf8, !PT ;  /* 0x00000f6009de7812 */ /* 0x000fe200078ef8de */
[----:B------:R-:W-:Y:S01]  /*3f10*/  @!P2 IMAD.MOV R67, RZ, RZ, -R67 ;  /* 0x000000ffff43a224 */ /* 0x000fe200078e0a43 */
[C---:B------:R-:W-:Y:S01]  /*3f20*/  SEL R11, R0.reuse, R11, !P6 ;  /* 0x0000000b000b7207 */ /* 0x040fe20007000000 */
[----:B------:R-:W-:Y:S01]  /*3f30*/  @!P4 IMAD.MOV R69, RZ, RZ, -R69 ;  /* 0x000000ffff45c224 */ /* 0x000fe200078e0a45 */
[C---:B------:R-:W-:Y:S01]  /*3f40*/  SEL R13, R0.reuse, R13, !P6 ;  /* 0x0000000d000d7207 */ /* 0x040fe20007000000 */
[----:B------:R-:W-:Y:S01]  /*3f50*/  @!P3 IMAD.MOV R71, RZ, RZ, -R71 ;  /* 0x000000ffff47b224 */ /* 0x000fe200078e0a47 */
[C---:B------:R-:W-:Y:S01]  /*3f60*/  SEL R15, R0.reuse, R15, !P6 ;  /* 0x0000000f000f7207 */ /* 0x040fe20007000000 */
[----:B------:R-:W-:Y:S01]  /*3f70*/  IMAD R11, R11, UR4, RZ ;  /* 0x000000040b0b7c24 */ /* 0x000fe2000f8e02ff */
        /* <DEDUP_REMOVED lines=56> */
[----:B------:R-:W-:Y:S01]  /*4300*/  SEL R0, R0, R73, !P6 ;  /* 0x0000004900007207 */ /* 0x000fe20007000000 */
[----:B------:R-:W-:Y:S01]  /*4310*/  IMAD R69, R69, UR4, RZ ;  /* 0x0000000445457c24 */ /* 0x000fe2000f8e02ff */
[----:B------:R-:W-:Y:S01]  /*4320*/  IADD3 R8, P4, R11, UR14, RZ ;  /* 0x0000000e0b087c10 */ /* 0x000fe2000ff9e0ff */
[----:B------:R-:W-:Y:S01]  /*4330*/  IMAD R71, R71, UR4, RZ ;  /* 0x0000000447477c24 */ /* 0x000fe2000f8e02ff */
[----:B------:R-:W-:Y:S01]  /*4340*/  IADD3 R9, P3, R13, UR14, RZ ;  /* 0x0000000e0d097c10 */ /* 0x000fe2000ff7e0ff */
[----:B------:R-:W-:Y:S01]  /*4350*/  IMAD R14, R0, UR4, RZ ;  /* 0x00000004000e7c24 */ /* 0x000fe2000f8e02ff */
[----:B------:R-:W-:Y:S01]  /*4360*/  SHF.R.S32.HI R0, RZ, 0x1f, R11 ;  /* 0x0000001fff007819 */ /* 0x000fe2000001140b */
[----:B------:R0:W-:Y:S01]  /*4370*/  STL [R1+0x6ac], R8 ;  /* 0x0006ac0801007387 */ /* 0x0001e20000100800 */
[----:B------:R-:W-:Y:S01]  /*4380*/  IADD3 R10, P2, R15, UR14, RZ ;  /* 0x0000000e0f0a7c10 */ /* 0x000fe2000ff5e0ff */
[----:B------:R-:W-:Y:S01]  /*4390*/  IMAD R7, R7, UR11, RZ ;  /* 0x0000000b07077c24 */ /* 0x000fe2000f8e02ff */
[----:B------:R-:W-:Y:S01]  /*43a0*/  IADD3 R11, P1, R17, UR14, RZ ;  /* 0x0000000e110b7c10 */ /* 0x000fe2000ff3e0ff */
[----:B------:R1:W-:Y:S01]  /*43b0*/  STL [R1+0x6b4], R9 ;  /* 0x0006b40901007387 */ /* 0x0003e20000100800 */
[----:B------:R-:W-:Y:S01]  /*43c0*/  SHF.R.S32.HI R3, RZ, 0x1f, R13 ;  /* 0x0000001fff037819 */ /* 0x000fe2000001140d */
[----:B------:R-:W-:Y:S01]  /*43d0*/  UMOV UR4, URZ ;  /* 0x0000003f00047c82 */ /* 0x000fe20008000000 */
[----:B------:R-:W-:Y:S01]  /*43e0*/  IADD3 R12, P0, R19, UR14, RZ ;  /* 0x0000000e130c7c10 */ /* 0x000fe2000ff1e0ff */
[----:B------:R3:W-:Y:S01]  /*43f0*/  STL [R1+0x6bc], R10 ;  /* 0x0006bc0a01007387 */ /* 0x0007e20000100800 */
[----:B------:R-:W-:-:S02]  /*4400*/  IADD3 R13, P6, R21, UR14, RZ ;  /* 0x0000000e150d7c10 */ /* 0x000fc4000ffde0ff */
[----:B0-----:R-:W-:Y:S01]  /*4410*/  SHF.R.S32.HI R8, RZ, 0x1f, R15 ;  /* 0x0000001fff087819 */ /* 0x001fe2000001140f */
[----:B------:R0:W-:Y:S01]  /*4420*/  STL [R1+0x6c4], R11 ;  /* 0x0006c40b01007387 */ /* 0x0001e20000100800 */
[----:B------:R-:W-:Y:S02]  /*4430*/  IADD3 R16, P5, R23, UR14, RZ ;  /* 0x0000000e17107c10 */ /* 0x000fe4000ffbe0ff */
[----:B------:R-:W-:Y:S01]  /*4440*/  IADD3.X R15, R0, UR15, RZ, P4, !PT ;  /* 0x0000000f000f7c10 */ /* 0x000fe2000a7fe4ff */
[----:B------:R4:W-:Y:S01]  /*4450*/  STL [R1+0x6cc], R12 ;  /* 0x0006cc0c01007387 */ /* 0x0009e20000100800 */
[----:B-1----:R-:W-:Y:S02]  /*4460*/  SHF.R.S32.HI R9, RZ, 0x1f, R17 ;  /* 0x0000001fff097819 */ /* 0x002fe40000011411 */
[----:B---3--:R-:W-:Y:S01]  /*4470*/  SHF.R.S32.HI R10, RZ, 0x1f, R19 ;  /* 0x0000001fff0a7819 */ /* 0x008fe20000011413 */
[----:B------:R1:W-:Y:S01]  /*4480*/  STL [R1+0x6d4], R13 ;  /* 0x0006d40d01007387 */ /* 0x0003e20000100800 */
[----:B------:R-:W-:-:S02]  /*4490*/  SHF.R.S32.HI R0, RZ, 0x1f, R27 ;  /* 0x0000001fff007819 */ /* 0x000fc4000001141b */
[----:B0-----:R-:W-:Y:S01]  /*44a0*/  SHF.R.S32.HI R11, RZ, 0x1f, R21 ;  /* 0x0000001fff0b7819 */ /* 0x001fe20000011415 */
[----:B------:R0:W-:Y:S01]  /*44b0*/  STL [R1+0x6dc], R16 ;  /* 0x0006dc1001007387 */ /* 0x0001e20000100800 */
[----:B------:R-:W-:Y:S02]  /*44c0*/  SHF.R.S32.HI R225, RZ, 0x1f, R4 ;  /* 0x0000001fffe17819 */ /* 0x000fe40000011404 */
[----:B----4-:R-:W-:Y:S01]  /*44d0*/  SHF.R.S32.HI R12, RZ, 0x1f, R23 ;  /* 0x0000001fff0c7819 */ /* 0x010fe20000011417 */
[----:B------:R3:W-:Y:S01]  /*44e0*/  STL [R1+0x6a8], R15 ;  /* 0x0006a80f01007387 */ /* 0x0007e20000100800 */
[----:B------:R-:W-:Y:S02]  /*44f0*/  SHF.R.S32.HI R224, RZ, 0x1f, R5 ;  /* 0x0000001fffe07819 */ /* 0x000fe40000011405 */
[----:B-1----:R-:W-:Y:S02]  /*4500*/  SHF.R.S32.HI R13, RZ, 0x1f, R25 ;  /* 0x0000001fff0d7819 */ /* 0x002fe40000011419 */
[----:B------:R-:W-:-:S02]  /*4510*/  SHF.R.S32.HI R223, RZ, 0x1f, R6 ;  /* 0x0000001fffdf7819 */ /* 0x000fc40000011406 */
[----:B0-----:R-:W-:Y:S02]  /*4520*/  IADD3 R16, P4, R25, UR14, RZ ;  /* 0x0000000e19107c10 */ /* 0x001fe4000ff9e0ff */
[----:B------:R-:W-:Y:S02]  /*4530*/  CS2R R24, SRZ ;  /* 0x0000000000187805 */ /* 0x000fe4000001ff00 */
[----:B------:R-:W-:Y:S02]  /*4540*/  SHF.R.S32.HI R221, RZ, 0x1f, R7 ;  /* 0x0000001fffdd7819 */ /* 0x000fe40000011407 */
[----:B---3--:R-:W-:Y:S01]  /*4550*/  IADD3.X R15, R3, UR15, RZ, P3, !PT ;  /* 0x0000000f030f7c10 */ /* 0x008fe20009ffe4ff */
[----:B------:R0:W-:Y:S01]  /*4560*/  STL [R1+0x6e4], R16 ;  /* 0x0006e41001007387 */ /* 0x0001e20000100800 */
[----:B------:R-:W-:Y:S02]  /*4570*/  SHF.R.S32.HI R3, RZ, 0x1f, R29 ;  /* 0x0000001fff037819 */ /* 0x000fe4000001141d */
[----:B------:R-:W-:Y:S01]  /*4580*/  LOP3.LUT R246, R246, 0x1f, RZ, 0xc0, !PT ;  /* 0x0000001ff6f67812 */ /* 0x000fe200078ec0ff */
[----:B------:R1:W-:Y:S01]  /*4590*/  STL [R1+0x6b0], R15 ;  /* 0x0006b00f01007387 */ /* 0x0003e20000100800 */
[----:B0-----:R-:W-:-:S02]  /*45a0*/  IADD3 R16, P3, R27, UR14, RZ ;  /* 0x0000000e1b107c10 */ /* 0x001fc4000ff7e0ff */
[----:B------:R-:W-:Y:S02]  /*45b0*/  CS2R R26, SRZ ;  /* 0x00000000001a7805 */ /* 0x000fe4000001ff00 */
[----:B-1----:R-:W-:Y:S01]  /*45c0*/  IADD3.X R15, R8, UR15, RZ, P2, !PT ;  /* 0x0000000f080f7c10 */ /* 0x002fe200097fe4ff */
[----:B------:R0:W-:Y:S01]  /*45d0*/  STL [R1+0x6ec], R16 ;  /* 0x0006ec1001007387 */ /* 0x0001e20000100800 */
[----:B------:R-:W-:-:S03]  /*45e0*/  SHF.R.S32.HI R8, RZ, 0x1f, R31 ;  /* 0x0000001fff087819 */ /* 0x000fc6000001141f */
[----:B------:R1:W-:Y:S01]  /*45f0*/  STL [R1+0x6b8], R15 ;  /* 0x0006b80f01007387 */ /* 0x0003e20000100800 */
[----:B0-----:R-:W-:Y:S02]  /*4600*/  IADD3 R16, P2, R29, UR14, RZ ;  /* 0x0000000e1d107c10 */ /* 0x001fe4000ff5e0ff */
        /* <DEDUP_REMOVED lines=48> */
[----:B-1----:R-:W-:-:S03]  /*4910*/  IADD3.X R15, R9, UR15, RZ, P0, !PT ;  /* 0x0000000f090f7c10 */ /* 0x002fc600087fe4ff */
        /* <DEDUP_REMOVED lines=46> */
[----:B------:R-:W-:Y:S02]  /*4c00*/  SHF.R.S32.HI R10, RZ, 0x1f, R67 ;  /* 0x0000001fff0a7819 */ /* 0x000fe40000011443 */
[----:B------:R-:W-:Y:S01]  /*4c10*/  IADD3.X R8, R8, UR15, RZ, P6, !PT ;  /* 0x0000000f08087c10 */ /* 0x000fe2000b7fe4ff */
        /* <DEDUP_REMOVED lines=18> */
[----:B------:R-:W-:Y:S01]  /*4d40*/  STL [R1+0x79c], R16 ;  /* 0x00079c1001007387 */ /* 0x000fe20000100800 */
[----:B------:R-:W-:Y:S01]  /*4d50*/  IADD3 R14, P1, R14, UR14, RZ ;  /* 0x0000000e0e0e7c10 */ /* 0x000fe2000ff3e0ff */
[----:B------:R-:W-:Y:S01]  /*4d60*/  USGXT.U32 UR14, UR5, 0xe ;  /* 0x0000000e050e789a */ /* 0x000fe20008000000 */
[----:B------:R-:W-:Y:S01]  /*4d70*/  IADD3.X R0, R3, UR15, RZ, P0, !PT ;  /* 0x0000000f03007c10 */ /* 0x000fe200087fe4ff */
[----:B------:R-:W-:Y:S01]  /*4d80*/  STL [R1+0x768], R15 ;  /* 0x0007680f01007387 */ /* 0x000fe20000100800 */
[----:B------:R-:W-:Y:S01]  /*4d90*/  IADD3.X R3, R9, UR15, RZ, P5, !PT ;  /* 0x0000000f09037c10 */ /* 0x000fe2000affe4ff */
[----:B------:R-:W-:Y:S02]  /*4da0*/  UIADD3.X UR5, UR4, -0x3ffffff0, URZ, UP0, !UPT ;  /* 0xc000001004057890 */ /* 0x000fe400087fe43f */
[----:B------:R-:W-:Y:S01]  /*4db0*/  STL [R1+0x7a4], R14 ;  /* 0x0007a40e01007387 */ /* 0x000fe20000100800 */
[----:B------:R-:W-:Y:S02]  /*4dc0*/  UMOV UR4, UR6 ;  /* 0x0000000600047c82 */ /* 0x000fe40008000000 */
[----:B------:R-:W-:Y:S01]  /*4dd0*/  UIADD3.64 UR40, UR4, 0x80, URZ ;  /* 0x0000008004287897 */ /* 0x000fe2000fffe03f */
[----:B------:R0:W-:Y:S01]  /*4de0*/  STL [R1+0x770], R0 ;  /* 0x0007700001007387 */ /* 0x0001e20000100800 */
[----:B------:R-:W-:-:S02]  /*4df0*/  UIADD3.64 UR36, UR4, 0x100, URZ ;  /* 0x0000010004247897 */ /* 0x000fc4000fffe03f */
[----:B------:R-:W-:Y:S01]  /*4e00*/  UIADD3.64 UR28, UR4, 0x180, URZ ;  /* 0x00000180041c7897 */ /* 0x000fe2000fffe03f */
[----:B------:R1:W-:Y:S01]  /*4e10*/  STL [R1+0x778], R8 ;  /* 0x0007780801007387 */ /* 0x0003e20000100800 */
[----:B------:R-:W-:Y:S02]  /*4e20*/  UIADD3.64 UR24, UR4, 0x200, URZ ;  /* 0x0000020004187897 */ /* 0x000fe4000fffe03f */
[----:B------:R-:W-:Y:S01]  /*4e30*/  UIADD3.64 UR20, UR4, 0x280, URZ ;  /* 0x0000028004147897 */ /* 0x000fe2000fffe03f */
[----:B------:R3:W-:Y:S01]  /*4e40*/  STL [R1+0x780], R3 ;  /* 0x0007800301007387 */ /* 0x0007e20000100800 */
[----:B------:R-:W-:Y:S01]  /*4e50*/  UIADD3.64 UR16, UR4, 0x300, URZ ;  /* 0x0000030004107897 */ /* 0x000fe2000fffe03f */
[----:B0-----:R-:W-:Y:S02]  /*4e60*/  IADD3.X R0, R10, UR15, RZ, P4, !PT ;  /* 0x0000000f0a007c10 */ /* 0x001fe4000a7fe4ff */
[----:B-1----:R-:W-:-:S03]  /*4e70*/  IADD3.X R8, R11, UR15, RZ, P3, !PT ;  /* 0x0000000f0b087c10 */ /* 0x002fc60009ffe4ff */
[----:B------:R0:W-:Y:S01]  /*4e80*/  STL [R1+0x788], R0 ;  /* 0x0007880001007387 */ /* 0x0001e20000100800 */
[----:B---3--:R-:W-:-:S03]  /*4e90*/  IADD3.X R3, R12, UR15, RZ, P2, !PT ;  /* 0x0000000f0c037c10 */ /* 0x008fc600097fe4ff */
[----:B------:R1:W-:Y:S01]  /*4ea0*/  STL [R1+0x790], R8 ;  /* 0x0007900801007387 */ /* 0x0003e20000100800 */
[----:B------:R-:W-:-:S03]  /*4eb0*/  IADD3 R226, P2, R5, UR19, RZ ;  /* 0x0000001305e27c10 */ /* 0x000fc6000ff5e0ff */
[----:B------:R3:W-:Y:S01]  /*4ec0*/  STL [R1+0x798], R3 ;  /* 0x0007980301007387 */ /* 0x0007e20000100800 */
[----:B0-----:R-:W-:Y:S01]  /*4ed0*/  IADD3.X R0, R13, UR15, RZ, P1, !PT ;  /* 0x0000000f0d007c10 */ /* 0x001fe20008ffe4ff */
[----:B------:R-:W-:Y:S02]  /*4ee0*/  ULDC UR15, c[0x0][0x238] ;  /* 0x00008e00000f7ab9 */ /* 0x000fe40000000800 */
[----:B------:R-:W-:Y:S01]  /*4ef0*/  IADD3 R227, P3, R4, UR15, RZ ;  /* 0x0000000f04e37c10 */ /* 0x000fe2000ff7e0ff */
[----:B------:R-:W-:Y:S01]  /*4f00*/  UMOV UR15, 0xc0000010 ;  /* 0xc0000010000f7882 */ /* 0x000fe20000000000 */
[----:B------:R0:W-:Y:S01]  /*4f10*/  STL [R1+0x7a0], R0 ;  /* 0x0007a00001007387 */ /* 0x0001e20000100800 */
[----:B-1----:R-:W-:Y:S01]  /*4f20*/  SHF.R.S32.HI R8, RZ, 0x5, R2 ;  /* 0x00000005ff087819 */ /* 0x002fe20000011402 */
[----:B---3--:R-:W1:Y:S02]  /*4f30*/  LDC R3, c[0x0][0x238] ;  /* 0x00008e00ff037b82 */ /* 0x008e640000000800 */
[----:B------:R-:W-:Y:S04]  /*4f40*/  STL [R1+0x400], RZ ;  /* 0x000400ff01007387 */ /* 0x000fe80000100800 */
[----:B------:R-:W-:Y:S02]  /*4f50*/  STL [R1+0x404], RZ ;  /* 0x000404ff01007387 */ /* 0x000fe40000100800 */
[----:B0-----:R-:W0:Y:S02]  /*4f60*/  LDC R0, c[0x0][0x214] ;  /* 0x00008500ff007b82 */ /* 0x001e240000000800 */
[----:B------:R-:W-:Y:S04]  /*4f70*/  STL [R1+0x408], RZ ;  /* 0x000408ff01007387 */ /* 0x000fe80000100800 */
[----:B------:R-:W-:Y:S04]  /*4f80*/  STL [R1+0x40c], RZ ;  /* 0x00040cff01007387 */ /* 0x000fe80000100800 */
[----:B------:R-:W-:Y:S04]  /*4f90*/  STL [R1+0x410], RZ ;  /* 0x000410ff01007387 */ /* 0x000fe80000100800 */
[----:B------:R-:W-:Y:S01]  /*4fa0*/  STL [R1+0x414], RZ ;  /* 0x000414ff01007387 */ /* 0x000fe20000100800 */
[----:B-1----:R-:W-:-:S03]  /*4fb0*/  IMAD R20, R3, 0x1f, RZ ;  /* 0x0000001f03147824 */ /* 0x002fc600078e02ff */
[----:B------:R-:W-:Y:S01]  /*4fc0*/  STL [R1+0x418], RZ ;  /* 0x000418ff01007387 */ /* 0x000fe20000100800 */
[C---:B------:R-:W-:Y:S01]  /*4fd0*/  IMAD R23, R3.reuse, 0x1e, RZ ;  /* 0x0000001e03177824 */ /* 0x040fe200078e02ff */
[----:B------:R-:W-:Y:S01]  /*4fe0*/  SHF.R.S32.HI R87, RZ, 0x1f, R3 ;  /* 0x0000001fff577819 */ /* 0x000fe20000011403 */
[C---:B------:R-:W-:Y:S01]  /*4ff0*/  IMAD R46, R3.reuse, 0x1d, RZ ;  /* 0x0000001d032e7824 */ /* 0x040fe200078e02ff */
[----:B------:R-:W-:Y:S01]  /*5000*/  STL [R1+0x41c], RZ ;  /* 0x00041cff01007387 */ /* 0x000fe20000100800 */
[----:B------:R-:W-:Y:S01]  /*5010*/  SHF.R.S32.HI R2, RZ, 0x1f, R20 ;  /* 0x0000001fff027819 */ /* 0x000fe20000011414 */
[C---:B------:R-:W-:Y:S01]  /*5020*/  IMAD R48, R3.reuse, 0x1c, RZ ;  /* 0x0000001c03307824 */ /* 0x040fe200078e02ff */
[----:B------:R-:W-:Y:S01]  /*5030*/  IADD3 R228, P6, R6, R20, RZ ;  /* 0x0000001406e47210 */ /* 0x000fe20007fde0ff */
[----:B------:R-:W-:Y:S01]  /*5040*/  STL [R1+0x420], RZ ;  /* 0x000420ff01007387 */ /* 0x000fe20000100800 */
[C---:B------:R-:W-:Y:S02]  /*5050*/  IMAD R50, R3.reuse, 0x1b, RZ ;  /* 0x0000001b03327824 */ /* 0x040fe400078e02ff */
[C---:B------:R-:W-:Y:S01]  /*5060*/  IMAD R53, R3.reuse, 0x1a, RZ ;  /* 0x0000001a03357824 */ /* 0x040fe200078e02ff */
[----:B------:R-:W-:Y:S01]  /*5070*/  STL [R1+0x424], RZ ;  /* 0x000424ff01007387 */ /* 0x000fe20000100800 */
[C---:B------:R-:W-:Y:S01]  /*5080*/  IMAD R55, R3.reuse, 0x19, RZ ;  /* 0x0000001903377824 */ /* 0x040fe200078e02ff */
[----:B------:R-:W-:Y:S01]  /*5090*/  SHF.R.S32.HI R9, RZ, 0x1f, R48 ;  /* 0x0000001fff097819 */ /* 0x000fe20000011430 */
        /* <DEDUP_REMOVED lines=16> */
[C---:B------:R-:W-:Y:S01]  /*51a0*/  IMAD.SHL.U32 R72, R3.reuse, 0x10, RZ ;  /* 0x0000001003487824 */ /* 0x040fe200078e00ff */
        /* <DEDUP_REMOVED lines=27> */
[----:B------:R-:W-:Y:S01]  /*5360*/  IMAD.SHL.U32 R86, R3, 0x2, RZ ;  /* 0x0000000203567824 */ /* 0x000fe200078e00ff */
[----:B------:R-:W-:Y:S01]  /*5370*/  STL [R1+0x454], RZ ;  /* 0x000454ff01007387 */ /* 0x000fe20000100800 */
[----:B------:R-:W-:-:S02]  /*5380*/  SHF.R.S32.HI R3, RZ, 0x1f, R23 ;  /* 0x0000001fff037819 */ /* 0x000fc40000011417 */
[----:B------:R-:W-:Y:S01]  /*5390*/  SHF.R.S32.HI R22, RZ, 0x1f, R72 ;  /* 0x0000001fff167819 */ /* 0x000fe20000011448 */
[----:B------:R-:W-:Y:S01]  /*53a0*/  STL [R1+0x458], RZ ;  /* 0x000458ff01007387 */ /* 0x000fe20000100800 */
[----:B------:R-:W-:Y:S02]  /*53b0*/  SHF.R.S32.HI R45, RZ, 0x1f, R73 ;  /* 0x0000001fff2d7819 */ /* 0x000fe40000011449 */
[----:B------:R-:W-:Y:S01]  /*53c0*/  SHF.R.S32.HI R47, RZ, 0x1f, R74 ;  /* 0x0000001fff2f7819 */ /* 0x000fe2000001144a */
[----:B------:R-:W-:Y:S01]  /*53d0*/  STL [R1+0x45c], RZ ;  /* 0x00045cff01007387 */ /* 0x000fe20000100800 */
[----:B------:R-:W-:Y:S02]  /*53e0*/  SHF.R.S32.HI R49, RZ, 0x1f, R75 ;  /* 0x0000001fff317819 */ /* 0x000fe4000001144b */
[----:B------:R-:W-:Y:S01]  /*53f0*/  SHF.R.S32.HI R51, RZ, 0x1f, R76 ;  /* 0x0000001fff337819 */ /* 0x000fe2000001144c */
        /* <DEDUP_REMOVED lines=15> */
[----:B------:R-:W-:Y:S04]  /*54f0*/  STL [R1+0x474], RZ ;  /* 0x000474ff01007387 */ /* 0x000fe80000100800 */
        /* <DEDUP_REMOVED lines=226> */
[----:B------:R-:W-:Y:S04]  /*6320*/  STL [R1], RZ ;  /* 0x000000ff01007387 */ /* 0x000fe80000100800 */
        /* <DEDUP_REMOVED lines=63> */
[----:B------:R1:W-:Y:S04]  /*6720*/  STL [R1+0x694], R8 ;  /* 0x0006940801007387 */ /* 0x0003e80000100800 */
[----:B------:R-:W-:Y:S04]  /*6730*/  STL [R1+0x6a4], R4 ;  /* 0x0006a40401007387 */ /* 0x000fe80000100800 */
[----:B------:R-:W-:Y:S01]  /*6740*/  STL [R1+0x6a0], R5 ;  /* 0x0006a00501007387 */ /* 0x000fe20000100800 */
[----:B-1----:R-:W-:-:S03]  /*6750*/  SHF.R.S32.HI R8, RZ, 0x1f, R46 ;  /* 0x0000001fff087819 */ /* 0x002fc6000001142e */
[----:B------:R-:W-:Y:S04]  /*6760*/  STL [R1+0x69c], R6 ;  /* 0x00069c0601007387 */ /* 0x000fe80000100800 */
[----:B------:R-:W-:Y:S04]  /*6770*/  STL [R1+0x698], R7 ;  /* 0x0006980701007387 */ /* 0x000fe80000100800 */
[----:B------:R-:W-:Y:S04]  /*6780*/  STL [R1+0x7b4], R225 ;  /* 0x0007b4e101007387 */ /* 0x000fe80000100800 */
[----:B------:R-:W-:Y:S04]  /*6790*/  STL [R1+0x7b0], R224 ;  /* 0x0007b0e001007387 */ /* 0x000fe80000100800 */
[----:B------:R1:W-:Y:S04]  /*67a0*/  STL [R1+0x7e0], R227 ;  /* 0x0007e0e301007387 */ /* 0x0003e80000100800 */
[----:B------:R-:W-:Y:S04]  /*67b0*/  STL [R1+0x7ac], R223 ;  /* 0x0007acdf01007387 */ /* 0x000fe80000100800 */
[----:B------:R3:W-:Y:S01]  /*67c0*/  STL [R1+0x7d8], R226 ;  /* 0x0007d8e201007387 */ /* 0x0007e20000100800 */
[----:B-1----:R-:W-:-:S03]  /*67d0*/  IADD3 R227, P1, R6, UR22, RZ ;  /* 0x0000001606e37c10 */ /* 0x002fc6000ff3e0ff */
[----:B------:R-:W-:Y:S04]  /*67e0*/  STL [R1+0x7a8], R221 ;  /* 0x0007a8dd01007387 */ /* 0x000fe80000100800 */
[----:B------:R1:W-:Y:S01]  /*67f0*/  STL [R1+0x7d0], R227 ;  /* 0x0007d0e301007387 */ /* 0x0003e20000100800 */
[----:B---3--:R-:W-:-:S05]  /*6800*/  IADD3 R226, P0, R4, R20, RZ ;  /* 0x0000001404e27210 */ /* 0x008fca0007f1e0ff */
[----:B------:R3:W-:Y:S01]  /*6810*/  STL [R1+0xba0], R226 ;  /* 0x000ba0e201007387 */ /* 0x0007e20000100800 */
[----:B-1----:R-:W-:-:S05]  /*6820*/  IADD3 R227, P4, R5, R20, RZ ;  /* 0x0000001405e37210 */ /* 0x002fca0007f9e0ff */
[----:B------:R1:W-:Y:S01]  /*6830*/  STL [R1+0xb98], R227 ;  /* 0x000b98e301007387 */ /* 0x0003e20000100800 */
[----:B---3--:R-:W-:-:S03]  /*6840*/  IADD3 R226, P5, R7, R20, RZ ;  /* 0x0000001407e27210 */ /* 0x008fc60007fbe0ff */
[----:B------:R-:W-:Y:S04]  /*6850*/  STL [R1+0xb90], R228 ;  /* 0x000b90e401007387 */ /* 0x000fe80000100800 */
[----:B------:R3:W-:Y:S01]  /*6860*/  STL [R1+0xb88], R226 ;  /* 0x000b88e201007387 */ /* 0x0007e20000100800 */
[----:B-1----:R-:W-:Y:S01]  /*6870*/  IMAD.X R227, R225, 0x1, R2, P0 ;  /* 0x00000001e1e37824 */ /* 0x002fe200000e0602 */
[----:B------:R-:W-:-:S04]  /*6880*/  IADD3 R20, P0, R4, R23, RZ ;  /* 0x0000001704147210 */ /* 0x000fc80007f1e0ff */
[----:B------:R1:W-:Y:S01]  /*6890*/  STL [R1+0xb9c], R227 ;  /* 0x000b9ce301007387 */ /* 0x0003e20000100800 */
[----:B---3--:R-:W-:-:S03]  /*68a0*/  IMAD.X R226, R224, 0x1, R2, P4 ;  /* 0x00000001e0e27824 */ /* 0x008fc600020e0602 */
[----:B------:R3:W-:Y:S04]  /*68b0*/  STL [R1+0xb80], R20 ;  /* 0x000b801401007387 */ /* 0x0007e80000100800 */
[----:B------:R4:W-:Y:S01]  /*68c0*/  STL [R1+0xb94], R226 ;  /* 0x000b94e201007387 */ /* 0x0009e20000100800 */
[----:B-1----:R-:W-:Y:S01]  /*68d0*/  IADD3 R227, P4, R5, R23, RZ ;  /* 0x0000001705e37210 */ /* 0x002fe20007f9e0ff */
[----:B---3--:R-:W-:-:S04]  /*68e0*/  IMAD.X R20, R223, 0x1, R2, P6 ;  /* 0x00000001df147824 */ /* 0x008fc800030e0602 */
[----:B------:R-:W-:Y:S01]  /*68f0*/  STL [R1+0xb78], R227 ;  /* 0x000b78e301007387 */ /* 0x000fe20000100800 */
[----:B------:R-:W-:Y:S01]  /*6900*/  IMAD.X R2, R2, 0x1, R221, P5 ;  /* 0x0000000102027824 */ /* 0x000fe200028e06dd */
[-C--:B----4-:R-:W-:Y:S02]  /*6910*/  IADD3 R226, P6, R6, R23.reuse, RZ ;  /* 0x0000001706e27210 */ /* 0x090fe40007fde0ff */
[----:B------:R1:W-:Y:S04]  /*6920*/  STL [R1+0xb8c], R20 ;  /* 0x000b8c1401007387 */ /* 0x0003e80000100800 */
[----:B------:R-:W-:Y:S04]  /*6930*/  STL [R1+0xb70], R226 ;  /* 0x000b70e201007387 */ /* 0x000fe80000100800 */
[----:B------:R3:W-:Y:S01]  /*6940*/  STL [R1+0xb84], R2 ;  /* 0x000b840201007387 */ /* 0x0007e20000100800 */
[----:B-1----:R-:W-:Y:S01]  /*6950*/  IADD3 R20, P5, R7, R23, RZ ;  /* 0x0000001707147210 */ /* 0x002fe20007fbe0ff */
[----:B------:R-:W-:-:S04]  /*6960*/  IMAD.X R23, R225, 0x1, R3, P0 ;  /* 0x00000001e1177824 */ /* 0x000fc800000e0603 */
[----:B------:R1:W-:Y:S01]  /*6970*/  STL [R1+0xb68], R20 ;  /* 0x000b681401007387 */ /* 0x0003e20000100800 */
[----:B---3--:R-:W-:-:S03]  /*6980*/  IADD3 R2, P0, R4, R46, RZ ;  /* 0x0000002e04027210 */ /* 0x008fc60007f1e0ff */
[----:B------:R3:W-:Y:S04]  /*6990*/  STL [R1+0xb7c], R23 ;  /* 0x000b7c1701007387 */ /* 0x0007e80000100800 */
[----:B------:R4:W-:Y:S01]  /*69a0*/  STL [R1+0xb60], R2 ;  /* 0x000b600201007387 */ /* 0x0009e20000100800 */
[----:B-1----:R-:W-:Y:S01]  /*69b0*/  IMAD.X R20, R224, 0x1, R3, P4 ;  /* 0x00000001e0147824 */ /* 0x002fe200020e0603 */
[----:B---3--:R-:W-:-:S04]  /*69c0*/  IADD3 R23, P4, R5, R46, RZ ;  /* 0x0000002e05177210 */ /* 0x008fc80007f9e0ff */
[----:B------:R1:W-:Y:S01]  /*69d0*/  STL [R1+0xb74], R20 ;  /* 0x000b741401007387 */ /* 0x0003e20000100800 */
[----:B----4-:R-:W-:-:S03]  /*69e0*/  IMAD.X R2, R223, 0x1, R3, P6 ;  /* 0x00000001df027824 */ /* 0x010fc600030e0603 */
[----:B------:R-:W-:Y:S01]  /*69f0*/  STL [R1+0xb58], R23 ;  /* 0x000b581701007387 */ /* 0x000fe20000100800 */
[----:B------:R-:W-:-:S03]  /*6a00*/  IMAD.X R3, R221, 0x1, R3, P5 ;  /* 0x00000001dd037824 */ /* 0x000fc600028e0603 */
[----:B------:R3:W-:Y:S01]  /*6a10*/  STL [R1+0xb6c], R2 ;  /* 0x000b6c0201007387 */ /* 0x0007e20000100800 */
[----:B-1----:R-:W-:-:S05]  /*6a20*/  IADD3 R20, P6, R6, R46, RZ ;  /* 0x0000002e06147210 */ /* 0x002fca0007fde0ff */
        /* <DEDUP_REMOVED lines=16> */
[----:B------:R3:W-:Y:S04]  /*6b30*/  STL [R1+0xb30], R2 ;  /* 0x000b300201007387 */ /* 0x0007e80000100800 */
[----:B------:R4:W-:Y:S01]  /*6b40*/  STL [R1+0xb44], R8 ;  /* 0x000b440801007387 */ /* 0x0009e20000100800 */
[----:B-1----:R-:W-:Y:S01]  /*6b50*/  IADD3 R3, P5, R7, R48, RZ ;  /* 0x0000003007037210 */ /* 0x002fe20007fbe0ff */
[----:B---3--:R-:W-:-:S04]  /*6b60*/  IMAD.X R2, R225, 0x1, R9, P0 ;  /* 0x00000001e1027824 */ /* 0x008fc800000e0609 */
[----:B------:R1:W-:Y:S01]  /*6b70*/  STL [R1+0xb28], R3 ;  /* 0x000b280301007387 */ /* 0x0003e20000100800 */
[----:B----4-:R-:W-:-:S03]  /*6b80*/  IADD3 R8, P0, R4, R50, RZ ;  /* 0x0000003204087210 */ /* 0x010fc60007f1e0ff */
        /* <DEDUP_REMOVED lines=173> */
[----:B------:R-:W-:Y:S01]  /*7660*/  CS2R R70, SRZ ;  /* 0x0000000000467805 */ /* 0x000fe2000001ff00 */
[--C-:B----4-:R-:W-:Y:S02]  /*7670*/  IMAD.X R8, R225, 0x1, R21.reuse, P0 ;  /* 0x00000001e1087824 */ /* 0x110fe400000e0615 */
        /* <DEDUP_REMOVED lines=30> */
[----:B------:R3:W-:Y:S01]  /*7860*/  STL [R1+0x9a4], R2 ;  /* 0x0009a40201007387 */ /* 0x0007e20000100800 */
[----:B------:R-:W-:-:S03]  /*7870*/  CS2R R72, SRZ ;  /* 0x0000000000487805 */ /* 0x000fc6000001ff00 */
        /* <DEDUP_REMOVED lines=14> */
[----:B------:R-:W-:Y:S02]  /*7960*/  CS2R R44, SRZ ;  /* 0x00000000002c7805 */ /* 0x000fe4000001ff00 */
[----:B---3--:R-:W-:Y:S02]  /*7970*/  IADD3 R2, P5, R7, R74, RZ ;  /* 0x0000004a07027210 */ /* 0x008fe40007fbe0ff */
        /* <DEDUP_REMOVED lines=14> */
[----:B------:R3:W-:Y:S01]  /*7a60*/  STL [R1+0x950], R2 ;  /* 0x0009500201007387 */ /* 0x0007e20000100800 */
[----:B------:R-:W-:-:S03]  /*7a70*/  CS2R R46, SRZ ;  /* 0x00000000002e7805 */ /* 0x000fc6000001ff00 */
[----:B------:R4:W-:Y:S01]  /*7a80*/  STL [R1+0x964], R8 ;  /* 0x0009640801007387 */ /* 0x0009e20000100800 */
[----:B-1----:R-:W-:Y:S02]  /*7a90*/  IADD3 R3, P5, R7, R75, RZ ;  /* 0x0000004b07037210 */ /* 0x002fe40007fbe0ff */
[----:B------:R-:W-:Y:S01]  /*7aa0*/  CS2R R74, SRZ ;  /* 0x00000000004a7805 */ /* 0x000fe2000001ff00 */
[----:B---3--:R-:W-:Y:S02]  /*7ab0*/  IMAD.X R2, R225, 0x1, R49, P0 ;  /* 0x00000001e1027824 */ /* 0x008fe400000e0631 */
        /* <DEDUP_REMOVED lines=13> */
[----:B------:R-:W-:Y:S02]  /*7b90*/  CS2R R48, SRZ ;  /* 0x0000000000307805 */ /* 0x000fe4000001ff00 */
[----:B----4-:R-:W-:Y:S01]  /*7ba0*/  IADD3 R8, P5, R7, R76, RZ ;  /* 0x0000004c07087210 */ /* 0x010fe20007fbe0ff */
        /* <DEDUP_REMOVED lines=18> */
[----:B------:R-:W-:Y:S01]  /*7cd0*/  CS2R R76, SRZ ;  /* 0x00000000004c7805 */ /* 0x000fe2000001ff00 */
[----:B----4-:R-:W-:-:S02]  /*7ce0*/  IMAD.X R8, R225, 0x1, R52, P0 ;  /* 0x00000001e1087824 */ /* 0x010fc400000e0634 */
        /* <DEDUP_REMOVED lines=138> */
[----:B------:R-:W-:Y:S01]  /*8590*/  STL [R1+0x808], R8 ;  /* 0x0008080801007387 */ /* 0x000fe20000100800 */
[--C-:B-1----:R-:W-:Y:S01]  /*85a0*/  IMAD.X R3, R225, 0x1, R67.reuse, P0 ;  /* 0x00000001e1037824 */ /* 0x102fe200000e0643 */
[----:B---3--:R-:W-:Y:S01]  /*85b0*/  IADD3 R2, P0, R4, R86, RZ ;  /* 0x0000005604027210 */ /* 0x008fe20007f1e0ff */
[----:B------:R-:W-:-:S03]  /*85c0*/  IMAD.X R4, R224, 0x1, R67, P4 ;  /* 0x00000001e0047824 */ /* 0x000fc600020e0643 */
        /* <DEDUP_REMOVED lines=16> */
[----:B-1----:R-:W-:Y:S01]  /*86d0*/  IADD3 R3, P0, R7, UR23, RZ ;  /* 0x0000001707037c10 */ /* 0x002fe2000ff1e0ff */
[----:B---3--:R-:W-:-:S04]  /*86e0*/  IMAD.X R2, R224, 0x1, R68, P4 ;  /* 0x00000001e0027824 */ /* 0x008fc800020e0644 */
[----:B------:R1:W-:Y:S01]  /*86f0*/  STL [R1+0x7c8], R3 ;  /* 0x0007c80301007387 */ /* 0x0003e20000100800 */
[----:B----4-:R-:W-:-:S03]  /*8700*/  IMAD.X R4, R223, 0x1, R68, P6 ;  /* 0x00000001df047824 */ /* 0x010fc600030e0644 */
[----:B------:R3:W-:Y:S04]  /*8710*/  STL [R1+0x7f4], R2 ;  /* 0x0007f40201007387 */ /* 0x0007e80000100800 */
[----:B------:R4:W-:Y:S01]  /*8720*/  STL [R1+0x7ec], R4 ;  /* 0x0007ec0401007387 */ /* 0x0009e20000100800 */
[----:B-1----:R-:W-:Y:S01]  /*8730*/  IMAD.X R3, R221, 0x1, R68, P5 ;  /* 0x00000001dd037824 */ /* 0x002fe200028e0644 */
[----:B------:R-:W-:Y:S01]  /*8740*/  CS2R R68, SRZ ;  /* 0x0000000000447805 */ /* 0x000fe2000001ff00 */
[----:B---3--:R-:W-:-:S03]  /*8750*/  IMAD.X R2, R225, 0x1, R87, P3 ;  /* 0x00000001e1027824 */ /* 0x008fc600018e0657 */
[----:B------:R1:W-:Y:S01]  /*8760*/  STL [R1+0x7e4], R3 ;  /* 0x0007e40301007387 */ /* 0x0003e20000100800 */
[----:B----4-:R-:W-:-:S03]  /*8770*/  IMAD.X R4, R224, 0x1, R87, P2 ;  /* 0x00000001e0047824 */ /* 0x010fc600010e0657 */
[----:B------:R3:W-:Y:S04]  /*8780*/  STL [R1+0x7dc], R2 ;  /* 0x0007dc0201007387 */ /* 0x0007e80000100800 */
[----:B------:R4:W-:Y:S01]  /*8790*/  STL [R1+0x7d4], R4 ;  /* 0x0007d40401007387 */ /* 0x0009e20000100800 */
[--C-:B-1----:R-:W-:Y:S02]  /*87a0*/  IMAD.X R3, R223, 0x1, R87.reuse, P1 ;  /* 0x00000001df037824 */ /* 0x102fe400008e0657 */
[----:B---3--:R-:W-:-:S03]  /*87b0*/  IMAD.X R2, R221, 0x1, R87, P0 ;  /* 0x00000001dd027824 */ /* 0x008fc600000e0657 */
[----:B------:R1:W-:Y:S01]  /*87c0*/  STL [R1+0x7cc], R3 ;  /* 0x0007cc0301007387 */ /* 0x0003e20000100800 */
[----:B------:R-:W-:Y:S01]  /*87d0*/  IMAD R221, R246, UR7, RZ ;  /* 0x00000007f6dd7c24 */ /* 0x000fe2000f8e02ff */
[----:B------:R-:W-:Y:S02]  /*87e0*/  CS2R R86, SRZ ;  /* 0x0000000000567805 */ /* 0x000fe4000001ff00 */
[----:B----4-:R-:W-:Y:S01]  /*87f0*/  LOP3.LUT R4, R222, 0x10, RZ, 0x3c, !PT ;  /* 0x00000010de047812 */ /* 0x010fe200078e3cff */
[----:B------:R3:W-:Y:S01]  /*8800*/  STL [R1+0x7c4], R2 ;  /* 0x0007c40201007387 */ /* 0x0007e20000100800 */
[----:B------:R-:W-:Y:S01]  /*8810*/  SHF.R.S32.HI R5, RZ, 0x1f, R221 ;  /* 0x0000001fff057819 */ /* 0x000fe200000114dd */
[----:B-1----:R-:W-:Y:S02]  /*8820*/  IMAD.U32 R3, RZ, RZ, UR13 ;  /* 0x0000000dff037e24 */ /* 0x002fe4000f8e00ff */
[----:B0--3--:R-:W-:-:S07]  /*8830*/  IMAD.U32 R2, RZ, RZ, UR18 ;  /* 0x00000012ff027e24 */ /* 0x009fce000f8e00ff */
.L_x_1:
[----:B------:R-:W3:Y:S04]  /*8840*/  LDL R4, [R1+0x6a0] ;  /* 0x0006a00001047983 */ /* 0x000ee80000100800 */
[----:B------:R-:W4:Y:S04]  /*8850*/  LDL R6, [R1+0x69c] ;  /* 0x00069c0001067983 */ /* 0x000f280000100800 */
[----:B------:R-:W2:Y:S04]  /*8860*/  LDL R9, [R1+0x7ac] ;  /* 0x0007ac0001097983 */ /* 0x000ea80000100800 */
[----:B------:R-:W2:Y:S04]  /*8870*/  LDL R8, [R1+0x698] ;  /* 0x0006980001087983 */ /* 0x000ea80000100800 */
[----:B------:R0:W-:Y:S04]  /*8880*/  STL.64 [R1+0x1440], R214 ;  /* 0x001440d601007387 */ /* 0x0001e80000100a00 */
[----:B0-----:R-:W2:Y:S04]  /*8890*/  LDL R214, [R1+0x7d0] ;  /* 0x0007d00001d67983 */ /* 0x001ea80000100800 */
        /* <DEDUP_REMOVED lines=8> */
[----:B0-----:R-:W2:Y:S01]  /*8920*/  LDL R209, [R1+0x7b0] ;  /* 0x0007b00001d17983 */ /* 0x001ea20000100800 */
[----:B------:R-:W-:-:S03]  /*8930*/  ISETP.GT.AND P2, PT, R3, RZ, PT ;  /* 0x000000ff0300720c */ /* 0x000fc60003f44270 */
[----:B------:R-:W-:Y:S04]  /*8940*/  STL.64 [R1+0x1420], R206 ;  /* 0x001420ce01007387 */ /* 0x000fe80000100a00 */
        /* <DEDUP_REMOVED lines=38> */
[----:B------:R0:W-:Y:S04]  /*8bb0*/  STL.64 [R1+0x12e8], R128 ;  /* 0x0012e88001007387 */ /* 0x0001e80000100a00 */
        /* <DEDUP_REMOVED lines=12> */
[----:B------:R-:W-:Y:S01]  /*8c80*/  STL.64 [R1+0x1280], R102 ;  /* 0x0012806601007387 */ /* 0x000fe20000100a00 */
[----:B---3--:R-:W-:-:S03]  /*8c90*/  IADD3 R4, P0, R4, R2, RZ ;  /* 0x0000000204047210 */ /* 0x008fc60007f1e0ff */
[----:B------:R-:W-:Y:S01]  /*8ca0*/  STL.64 [R1+0x1278], R100 ;  /* 0x0012786401007387 */ /* 0x000fe20000100a00 */
[----:B----4-:R-:W-:-:S03]  /*8cb0*/  IADD3 R6, P1, R6, R2, RZ ;  /* 0x0000000206067210 */ /* 0x010fc60007f3e0ff */
        /* <DEDUP_REMOVED lines=37> */
[----:B------:R-:W-:Y:S04]  /*8f10*/  STL.64 [R1+0x1148], R24 ;  /* 0x0011481801007387 */ /* 0x000fe80000100a00 */
[----:B-----5:R-:W-:Y:S04]  /*8f20*/  STL [R1+0x1128], R220 ;  /* 0x001128dc01007387 */ /* 0x020fe80000100800 */
[----:B------:R-:W-:Y:S04]  /*8f30*/  STL [R1+0x1124], R219 ;  /* 0x001124db01007387 */ /* 0x000fe80000100800 */
[----:B------:R-:W-:Y:S04]  /*8f40*/  STL [R1+0x1120], R218 ;  /* 0x001120da01007387 */ /* 0x000fe80000100800 */
[----:B------:R-:W-:Y:S04]  /*8f50*/  STL [R1+0x111c], R217 ;  /* 0x00111cd901007387 */ /* 0x000fe80000100800 */
[----:B------:R-:W-:Y:S04]  /*8f60*/  STL [R1+0x1118], R216 ;  /* 0x001118d801007387 */ /* 0x000fe80000100800 */
[----:B0-----:R-:W4:Y:S01]  /*8f70*/  LDL R128, [R1+0x7c8] ;  /* 0x0007c80001807983 */ /* 0x001f220000100800 */
[----:B-1----:R-:W-:Y:S01]  /*8f80*/  PRMT R108, RZ, 0x7610, R108 ;  /* 0x00007610ff6c7816 */ /* 0x002fe2000000006c */
[----:B--2---:R-:W-:-:S02]  /*8f90*/  IMAD.X R5, R209, 0x1, R0, P0 ;  /* 0x00000001d1057824 */ /* 0x004fc400000e0600 */
[----:B------:R-:W2:Y:S01]  /*8fa0*/  LDL R127, [R1+0x7cc] ;  /* 0x0007cc00017f7983 */ /* 0x000ea20000100800 */
[----:B------:R-:W-:-:S03]  /*8fb0*/  IMAD.X R7, R9, 0x1, R0, P1 ;  /* 0x0000000109077824 */ /* 0x000fc600008e0600 */
[----:B------:R-:W2:Y:S01]  /*8fc0*/  LDL R134, [R1+0x7c4] ;  /* 0x0007c40001867983 */ /* 0x000ea20000100800 */
[----:B------:R-:W-:-:S03]  /*8fd0*/  PRMT R126, RZ, 0x7610, R126 ;  /* 0x00007610ff7e7816 */ /* 0x000fc6000000007e */
[----:B------:R-:W2:Y:S04]  /*8fe0*/  LDL R131, [R1+0x7e0] ;  /* 0x0007e00001837983 */ /* 0x000ea80000100800 */
[----:B------:R-:W2:Y:S04]  /*8ff0*/  LDL R124, [R1+0x7f8] ;  /* 0x0007f800017c7983 */ /* 0x000ea80000100800 */
[----:B------:R-:W2:Y:S04]  /*9000*/  LDL R135, [R1+0x7dc] ;  /* 0x0007dc0001877983 */ /* 0x000ea80000100800 */
[----:B------:R-:W2:Y:S04]  /*9010*/  LDL R113, [R1+0x7f4] ;  /* 0x0007f40001717983 */ /* 0x000ea80000100800 */
[----:B------:R-:W2:Y:S04]  /*9020*/  LDL R133, [R1+0x7f0] ;  /* 0x0007f00001857983 */ /* 0x000ea80000100800 */
[----:B------:R-:W2:Y:S01]  /*9030*/  LDL R130, [R1+0x7e8] ;  /* 0x0007e80001827983 */ /* 0x000ea20000100800 */
[----:B------:R-:W-:-:S03]  /*9040*/  IADD3 R8, P0, R8, R2, RZ ;  /* 0x0000000208087210 */ /* 0x000fc60007f1e0ff */
[----:B------:R0:W2:Y:S01]  /*9050*/  @P2 LDG.E.U8 R108, desc[UR32][R4.64] ;  /* 0x00000020046c2981 */ /* 0x0000a2000c1e1100 */
[----:B------:R-:W-:-:S03]  /*9060*/  PRMT R237, RZ, 0x7610, R237 ;  /* 0x00007610ffed7816 */ /* 0x000fc600000000ed */
[----:B------:R-:W2:Y:S01]  /*9070*/  LDL R132, [R1+0x7ec] ;  /* 0x0007ec0001847983 */ /* 0x000ea20000100800 */
[----:B---3--:R-:W-:-:S03]  /*9080*/  PRMT R92, RZ, 0x7610, R92 ;  /* 0x00007610ff5c7816 */ /* 0x008fc6000000005c */
[----:B------:R1:W3:Y:S01]  /*9090*/  @P2 LDG.E.U8 R126, desc[UR32][R6.64] ;  /* 0x00000020067e2981 */ /* 0x0002e2000c1e1100 */
[----:B0-----:R-:W-:Y:S01]  /*90a0*/  IADD3 R4, P1, R210, R2, RZ ;  /* 0x00000002d2047210 */ /* 0x001fe20007f3e0ff */
[--C-:B------:R-:W-:Y:S02]  /*90b0*/  IMAD.X R9, R211, 0x1, R0.reuse, P0 ;  /* 0x00000001d3097824 */ /* 0x100fe400000e0600 */
[----:B------:R-:W3:Y:S02]  /*90c0*/  LDL R129, [R1+0x800] ;  /* 0x0008000001817983 */ /* 0x000ee40000100800 */
[----:B------:R-:W-:Y:S02]  /*90d0*/  IMAD.X R5, R212, 0x1, R0, P1 ;  /* 0x00000001d4057824 */ /* 0x000fe400008e0600 */
[----:B------:R-:W3:Y:S01]  /*90e0*/  @P2 LDG.E.U8 R237, desc[UR32][R8.64] ;  /* 0x0000002008ed2981 */ /* 0x000ee2000c1e1100 */
[----:B-1----:R-:W-:-:S03]  /*90f0*/  IADD3 R6, P1, R2, R213, RZ ;  /* 0x000000d502067210 */ /* 0x002fc60007f3e0ff */
[----:B------:R0:W3:Y:S02]  /*9100*/  @P2 LDG.E.U8 R92, desc[UR32][R4.64] ;  /* 0x00000020045c2981 */ /* 0x0000e4000c1e1100 */
[----:B------:R-:W-:Y:S01]  /*9110*/  IMAD.X R7, R0, 0x1, R215, P1 ;  /* 0x0000000100077824 */ /* 0x000fe200008e06d7 */
[----:B0-----:R-:W-:Y:S02]  /*9120*/  IADD3 R4, P2, R2, R214, RZ ;  /* 0x000000d602047210 */ /* 0x001fe40007f5e0ff */
[----:B------:R-:W-:Y:S02]  /*9130*/  ISETP.GT.AND P0, PT, R3, 0x1, PT ;  /* 0x000000010300780c */ /* 0x000fe40003f04270 */
[----:B------:R-:W-:Y:S02]  /*9140*/  PRMT R107, RZ, 0x7610, R107 ;  /* 0x00007610ff6b7816 */ /* 0x000fe4000000006b */
[----:B------:R-:W-:Y:S02]  /*9150*/  PRMT R125, RZ, 0x7610, R125 ;  /* 0x00007610ff7d7816 */ /* 0x000fe4000000007d */
[----:B------:R-:W-:-:S07]  /*9160*/  PRMT R236, RZ, 0x7610, R236 ;  /* 0x00007610ffec7816 */ /* 0x000fce00000000ec */
[----:B------:R0:W3:Y:S01]  /*9170*/  @P0 LDG.E.U8 R107, desc[UR32][R6.64] ;  /* 0x00000020066b0981 */ /* 0x0000e2000c1e1100 */
[----:B----4-:R-:W-:Y:S02]  /*9180*/  PRMT R59, RZ, 0x7610, R59 ;  /* 0x00007610ff3b7816 */ /* 0x010fe4000000003b */
[----:B------:R-:W-:Y:S02]  /*9190*/  PRMT R97, RZ, 0x7610, R97 ;  /* 0x00007610ff617816 */ /* 0x000fe40000000061 */
[----:B------:R-:W-:Y:S02]  /*91a0*/  IADD3 R8, P1, R2, R128, RZ ;  /* 0x0000008002087210 */ /* 0x000fe40007f3e0ff */
[----:B------:R-:W4:Y:S01]  /*91b0*/  LDL R128, [R1+0x7e4] ;  /* 0x0007e40001807983 */ /* 0x000f220000100800 */
[----:B--2---:R-:W-:-:S03]  /*91c0*/  IMAD.X R5, R0, 0x1, R127, P2 ;  /* 0x0000000100057824 */ /* 0x004fc600010e067f */
[----:B------:R-:W2:Y:S01]  /*91d0*/  LDL R127, [R1+0x7fc] ;  /* 0x0007fc00017f7983 */ /* 0x000ea20000100800 */
[----:B------:R-:W-:-:S03]  /*91e0*/  IMAD.X R9, R0, 0x1, R134, P1 ;  /* 0x0000000100097824 */ /* 0x000fc600008e0686 */
[----:B------:R-:W2:Y:S01]  /*91f0*/  LDL R134, [R1+0x818] ;  /* 0x0008180001867983 */ /* 0x000ea20000100800 */
[----:B0-----:R-:W-:-:S03]  /*9200*/  IADD3 R6, P3, R2, R131, RZ ;  /* 0x0000008302067210 */ /* 0x001fc60007f7e0ff */
[----:B------:R-:W2:Y:S01]  /*9210*/  LDL R131, [R1+0x810] ;  /* 0x0008100001837983 */ /* 0x000ea20000100800 */
[----:B------:R-:W-:-:S03]  /*9220*/  ISETP.GT.AND P1, PT, R3, 0x2, PT ;  /* 0x000000020300780c */ /* 0x000fc60003f24270 */
[----:B------:R0:W2:Y:S01]  /*9230*/  @P0 LDG.E.U8 R125, desc[UR32][R4.64] ;  /* 0x00000020047d0981 */ /* 0x0000a2000c1e1100 */
[----:B------:R-:W-:-:S03]  /*9240*/  IMAD.X R7, R0, 0x1, R135, P3 ;  /* 0x0000000100077824 */ /* 0x000fc600018e0687 */
[----:B------:R1:W2:Y:S04]  /*9250*/  @P0 LDG.E.U8 R236, desc[UR32][R8.64] ;  /* 0x0000002008ec0981 */ /* 0x0002a8000c1e1100 */
[----:B------:R-:W2:Y:S01]  /*9260*/  @P0 LDG.E.U8 R59, desc[UR32][R6.64] ;  /* 0x00000020063b0981 */ /* 0x000ea2000c1e1100 */
[----:B0-----:R-:W-:-:S03]  /*9270*/  IADD3 R4, P2, R2, R124, RZ ;  /* 0x0000007c02047210 */ /* 0x001fc60007f5e0ff */
[----:B------:R-:W2:Y:S01]  /*9280*/  LDL R124, [R1+0x814] ;  /* 0x00081400017c7983 */ /* 0x000ea20000100800 */
[----:B-1----:R-:W-:Y:S01]  /*9290*/  IADD3 R8, P3, R2, R133, RZ ;  /* 0x0000008502087210 */ /* 0x002fe20007f7e0ff */
[----:B------:R-:W-:Y:S02]  /*92a0*/  IMAD.X R5, R0, 0x1, R113, P2 ;  /* 0x0000000100057824 */ /* 0x000fe400010e0671 */
[----:B------:R-:W2:Y:S04]  /*92b0*/  LDL R133, [R1+0x808] ;  /* 0x0008080001857983 */ /* 0x000ea80000100800 */
[----:B------:R-:W2:Y:S04]  /*92c0*/  LDL R113, [R1+0x80c] ;  /* 0x00080c0001717983 */ /* 0x000ea80000100800 */
[----:B------:R0:W2:Y:S04]  /*92d0*/  @P1 LDG.E.U8 R97, desc[UR32][R4.64] ;  /* 0x0000002004611981 */ /* 0x0000a8000c1e1100 */
[----:B------:R-:W2:Y:S01]  /*92e0*/  LDL R135, [R1+0x81c] ;  /* 0x00081c0001877983 */ /* 0x000ea20000100800 */
[----:B0-----:R-:W-:-:S03]  /*92f0*/  IADD3 R4, P0, R2, R130, RZ ;  /* 0x0000008202047210 */ /* 0x001fc60007f1e0ff */
[----:B------:R-:W2:Y:S01]  /*9300*/  LDL R130, [R1+0x820] ;  /* 0x0008200001827983 */ /* 0x000ea20000100800 */
[----:B------:R-:W-:-:S03]  /*9310*/  IMAD.X R9, R0, 0x1, R132, P3 ;  /* 0x0000000100097824 */ /* 0x000fc600018e0684 */
[----:B------:R-:W2:Y:S01]  /*9320*/  LDL R132, [R1+0x804] ;  /* 0x0008040001847983 */ /* 0x000ea20000100800 */
[----:B---3--:R-:W-:-:S03]  /*9330*/  IADD3 R6, P2, R2, R129, RZ ;  /* 0x0000008102067210 */ /* 0x008fc60007f5e0ff */
[----:B------:R-:W3:Y:S01]  /*9340*/  LDL R129, [R1+0x838] ;  /* 0x0008380001817983 */ /* 0x000ee20000100800 */
[----:B------:R-:W-:Y:S02]  /*9350*/  PRMT R123, RZ, 0x7610, R123 ;  /* 0x00007610ff7b7816 */ /* 0x000fe4000000007b */
[----:B------:R-:W-:Y:S02]  /*9360*/  PRMT R235, RZ, 0x7610, R235 ;  /* 0x00007610ffeb7816 */ /* 0x000fe400000000eb */
[----:B------:R-:W-:Y:S02]  /*9370*/  PRMT R91, RZ, 0x7610, R91 ;  /* 0x00007610ff5b7816 */ /* 0x000fe4000000005b */
[----:B------:R-:W3:Y:S01]  /*9380*/  @P1 LDG.E.U8 R123, desc[UR32][R8.64] ;  /* 0x00000020087b1981 */ /* 0x000ee2000c1e1100 */
[----:B------:R-:W-:Y:S01]  /*9390*/  PRMT R122, RZ, 0x7610, R122 ;  /* 0x00007610ff7a7816 */ /* 0x000fe2000000007a */
[C---:B----4-:R-:W-:Y:S02]  /*93a0*/  IMAD.X R5, R0.reuse, 0x1, R128, P0 ;  /* 0x0000000100057824 */ /* 0x050fe400000e0680 */
[----:B------:R-:W4:Y:S01]  /*93b0*/  LDL R128, [R1+0x830] ;  /* 0x0008300001807983 */ /* 0x000f220000100800 */
[----:B--2---:R-:W-:-:S03]  /*93c0*/  IMAD.X R7, R0, 0x1, R127, P2 ;  /* 0x0000000100077824 */ /* 0x004fc600010e067f */
[----:B------:R-:W2:Y:S04]  /*93d0*/  LDL R127, [R1+0x834] ;  /* 0x00083400017f7983 */ /* 0x000ea80000100800 */
[----:B------:R0:W2:Y:S04]  /*93e0*/  @P1 LDG.E.U8 R235, desc[UR32][R4.64] ;  /* 0x0000002004eb1981 */ /* 0x0000a8000c1e1100 */
[----:B------:R1:W2:Y:S01]  /*93f0*/  @P1 LDG.E.U8 R91, desc[UR32][R6.64] ;  /* 0x00000020065b1981 */ /* 0x0002a2000c1e1100 */
[----:B------:R-:W-:Y:S02]  /*9400*/  ISETP.GT.AND P0, PT, R3, 0x3, PT ;  /* 0x000000030300780c */ /* 0x000fe40003f04270 */
[----:B0-----:R-:W-:-:S02]  /*9410*/  IADD3 R4, P2, R2, R134, RZ ;  /* 0x0000008602047210 */ /* 0x001fc40007f5e0ff */
[----:B------:R-:W2:Y:S01]  /*9420*/  LDL R134, [R1+0x82c] ;  /* 0x00082c0001867983 */ /* 0x000ea20000100800 */
[----:B-1----:R-:W-:-:S03]  /*9430*/  IADD3 R6, P1, R2, R131, RZ ;  /* 0x0000008302067210 */ /* 0x002fc60007f3e0ff */
[----:B------:R-:W2:Y:S01]  /*9440*/  LDL R131, [R1+0x828] ;  /* 0x0008280001837983 */ /* 0x000ea20000100800 */
[----:B------:R-:W-:-:S03]  /*9450*/  IMAD.X R5, R0, 0x1, R124, P2 ;  /* 0x0000000100057824 */ /* 0x000fc600010e067c */
[----:B------:R-:W2:Y:S01]  /*9460*/  LDL R124, [R1+0x840] ;  /* 0x00084000017c7983 */ /* 0x000ea20000100800 */
[----:B------:R-:W-:-:S03]  /*9470*/  IADD3 R8, P2, R2, R133, RZ ;  /* 0x0000008502087210 */ /* 0x000fc60007f5e0ff */
[----:B------:R-:W2:Y:S01]  /*9480*/  LDL R133, [R1+0x824] ;  /* 0x0008240001857983 */ /* 0x000ea20000100800 */
[----:B------:R-:W-:-:S03]  /*9490*/  IMAD.X R7, R0, 0x1, R113, P1 ;  /* 0x0000000100077824 */ /* 0x000fc600008e0671 */
[----:B------:R-:W2:Y:S04]  /*94a0*/  LDL R113, [R1+0x83c] ;  /* 0x00083c0001717983 */ /* 0x000ea80000100800 */
[----:B------:R0:W2:Y:S02]  /*94b0*/  @P0 LDG.E.U8 R122, desc[UR32][R6.64] ;  /* 0x00000020067a0981 */ /* 0x0000a4000c1e1100 */
[----:B0-----:R-:W-:Y:S02]  /*94c0*/  IADD3 R6, P3, R2, R130, RZ ;  /* 0x0000008202067210 */ /* 0x001fe40007f7e0ff */
[----:B------:R-:W2:Y:S01]  /*94d0*/  LDL R130, [R1+0x850] ;  /* 0x0008500001827983 */ /* 0x000ea20000100800 */
[----:B------:R-:W-:Y:S01]  /*94e0*/  PRMT R96, RZ, 0x7610, R96 ;  /* 0x00007610ff607816 */ /* 0x000fe20000000060 */
[----:B------:R-:W-:-:S02]  /*94f0*/  IMAD.X R9, R0, 0x1, R132, P2 ;  /* 0x0000000100097824 */ /* 0x000fc400010e0684 */
[----:B------:R-:W2:Y:S01]  /*9500*/  LDL R132, [R1+0x858] ;  /* 0x0008580001847983 */ /* 0x000ea20000100800 */
[----:B------:R-:W-:-:S03]  /*9510*/  PRMT R234, RZ, 0x7610, R234 ;  /* 0x00007610ffea7816 */ /* 0x000fc600000000ea */
[----:B------:R3:W2:Y:S01]  /*9520*/  @P0 LDG.E.U8 R96, desc[UR32][R4.64] ;  /* 0x0000002004600981 */ /* 0x0006a2000c1e1100 */
[----:B------:R-:W-:-:S03]  /*9530*/  IMAD.X R7, R0, 0x1, R135, P3 ;  /* 0x0000000100077824 */ /* 0x000fc600018e0687 */
[----:B------:R4:W2:Y:S01]  /*9540*/  @P0 LDG.E.U8 R234, desc[UR32][R8.64] ;  /* 0x0000002008ea0981 */ /* 0x0008a2000c1e1100 */
[----:B------:R-:W-:Y:S02]  /*9550*/  ISETP.GT.AND P1, PT, R3, 0x4, PT ;  /* 0x000000040300780c */ /* 0x000fe40003f24270 */
[----:B------:R-:W-:Y:S01]  /*9560*/  PRMT R90, RZ, 0x7610, R90 ;  /* 0x00007610ff5a7816 */ /* 0x000fe2000000005a */
[----:B------:R-:W2:Y:S01]  /*9570*/  LDL R135, [R1+0x85c] ;  /* 0x00085c0001877983 */ /* 0x000ea20000100800 */
[----:B---3--:R-:W-:-:S03]  /*9580*/  IADD3 R4, P2, R2, R129, RZ ;  /* 0x0000008102047210 */ /* 0x008fc60007f5e0ff */
[----:B------:R-:W3:Y:S01]  /*9590*/  LDL R129, [R1+0x854] ;  /* 0x0008540001817983 */ /* 0x000ee20000100800 */
[----:B------:R-:W-:-:S03]  /*95a0*/  PRMT R106, RZ, 0x7610, R106 ;  /* 0x00007610ff6a7816 */ /* 0x000fc6000000006a */
[----:B------:R-:W3:Y:S01]  /*95b0*/  @P0 LDG.E.U8 R90, desc[UR32][R6.64] ;  /* 0x00000020065a0981 */ /* 0x000ee2000c1e1100 */
[----:B------:R-:W-:Y:S02]  /*95c0*/  PRMT R121, RZ, 0x7610, R121 ;  /* 0x00007610ff797816 */ /* 0x000fe40000000079 */
[----:B------:R-:W-:Y:S02]  /*95d0*/  PRMT R233, RZ, 0x7610, R233 ;  /* 0x00007610ffe97816 */ /* 0x000fe400000000e9 */
[----:B------:R-:W-:Y:S02]  /*95e0*/  PRMT R60, RZ, 0x7610, R60 ;  /* 0x00007610ff3c7816 */ /* 0x000fe4000000003c */
[----:B----4-:R-:W-:Y:S02]  /*95f0*/  IADD3 R8, P3, R2, R128, RZ ;  /* 0x0000008002087210 */ /* 0x010fe40007f7e0ff */
[----:B------:R-:W4:Y:S01]  /*9600*/  LDL R128, [R1+0x848] ;  /* 0x0008480001807983 */ /* 0x000f220000100800 */
[----:B--2---:R-:W-:-:S03]  /*9610*/  IMAD.X R5, R0, 0x1, R127, P2 ;  /* 0x0000000100057824 */ /* 0x004fc600010e067f */
[----:B------:R-:W2:Y:S04]  /*9620*/  LDL R127, [R1+0x84c] ;  /* 0x00084c00017f7983 */ /* 0x000ea80000100800 */
[----:B------:R0:W2:Y:S01]  /*9630*/  @P1 LDG.E.U8 R106, desc[UR32][R4.64] ;  /* 0x00000020046a1981 */ /* 0x0000a2000c1e1100 */
[----:B------:R-:W-:-:S03]  /*9640*/  IMAD.X R9, R0, 0x1, R134, P3 ;  /* 0x0000000100097824 */ /* 0x000fc600018e0686 */
[----:B------:R-:W2:Y:S01]  /*9650*/  LDL R134, [R1+0x844] ;  /* 0x0008440001867983 */ /* 0x000ea20000100800 */
[----:B0-----:R-:W-:-:S03]  /*9660*/  IADD3 R4, P0, R2, R131, RZ ;  /* 0x0000008302047210 */ /* 0x001fc60007f1e0ff */
[----:B------:R-:W2:Y:S01]  /*9670*/  LDL R131, [R1+0x860] ;  /* 0x0008600001837983 */ /* 0x000ea20000100800 */
[----:B------:R-:W-:-:S03]  /*9680*/  IADD3 R6, P2, R2, R124, RZ ;  /* 0x0000007c02067210 */ /* 0x000fc60007f5e0ff */
[----:B------:R-:W2:Y:S01]  /*9690*/  LDL R124, [R1+0x878] ;  /* 0x00087800017c7983 */ /* 0x000ea20000100800 */
[----:B------:R-:W-:-:S03]  /*96a0*/  IMAD.X R5, R0, 0x1, R133, P0 ;  /* 0x0000000100057824 */ /* 0x000fc600000e0685 */
[----:B------:R-:W2:Y:S01]  /*96b0*/  LDL R133, [R1+0x870] ;  /* 0x0008700001857983 */ /* 0x000ea20000100800 */
[----:B------:R-:W-:-:S03]  /*96c0*/  IMAD.X R7, R0, 0x1, R113, P2 ;  /* 0x0000000100077824 */ /* 0x000fc600010e0671 */
[----:B------:R-:W2:Y:S04]  /*96d0*/  LDL R113, [R1+0x874] ;  /* 0x0008740001717983 */ /* 0x000ea80000100800 */
[----:B------:R-:W2:Y:S04]  /*96e0*/  @P1 LDG.E.U8 R121, desc[UR32][R8.64] ;  /* 0x0000002008791981 */ /* 0x000ea8000c1e1100 */
[----:B------:R-:W2:Y:S04]  /*96f0*/  @P1 LDG.E.U8 R233, desc[UR32][R4.64] ;  /* 0x0000002004e91981 */ /* 0x000ea8000c1e1100 */
[----:B------:R0:W2:Y:S02]  /*9700*/  @P1 LDG.E.U8 R60, desc[UR32][R6.64] ;  /* 0x00000020063c1981 */ /* 0x0000a4000c1e1100 */
[----:B0-----:R-:W-:-:S02]  /*9710*/  IADD3 R6, P1, R2, R130, RZ ;  /* 0x0000008202067210 */ /* 0x001fc40007f3e0ff */
[----:B------:R-:W2:Y:S01]  /*9720*/  LDL R130, [R1+0x868] ;  /* 0x0008680001827983 */ /* 0x000ea20000100800 */
[----:B------:R-:W-:-:S03]  /*9730*/  IADD3 R4, P2, R2, R132, RZ ;  /* 0x0000008402047210 */ /* 0x000fc60007f5e0ff */
[----:B------:R-:W2:Y:S02]  /*9740*/  LDL R132, [R1+0x86c] ;  /* 0x00086c0001847983 */ /* 0x000ea40000100800 */
[----:B---3--:R-:W-:Y:S02]  /*9750*/  IMAD.X R5, R0, 0x1, R129, P2 ;  /* 0x0000000100057824 */ /* 0x008fe400010e0681 */
[----:B------:R-:W3:Y:S01]  /*9760*/  LDL R129, [R1+0x880] ;  /* 0x0008800001817983 */ /* 0x000ee20000100800 */
[----:B------:R-:W-:Y:S02]  /*9770*/  ISETP.GT.AND P0, PT, R3, 0x5, PT ;  /* 0x000000050300780c */ /* 0x000fe40003f04270 */
[----:B------:R-:W-:Y:S02]  /*9780*/  PRMT R111, RZ, 0x7610, R111 ;  /* 0x00007610ff6f7816 */ /* 0x000fe4000000006f */
[----:B------:R-:W-:Y:S02]  /*9790*/  PRMT R105, RZ, 0x7610, R105 ;  /* 0x00007610ff697816 */ /* 0x000fe40000000069 */
[----:B------:R-:W-:-:S07]  /*97a0*/  PRMT R232, RZ, 0x7610, R232 ;  /* 0x00007610ffe87816 */ /* 0x000fce00000000e8 */
[----:B------:R-:W3:Y:S01]  /*97b0*/  @P0 LDG.E.U8 R105, desc[UR32][R4.64] ;  /* 0x0000002004690981 */ /* 0x000ee2000c1e1100 */
[----:B------:R-:W-:Y:S02]  /*97c0*/  PRMT R57, RZ, 0x7610, R57 ;  /* 0x00007610ff397816 */ /* 0x000fe40000000039 */
[----:B------:R-:W-:Y:S02]  /*97d0*/  PRMT R95, RZ, 0x7610, R95 ;  /* 0x00007610ff5f7816 */ /* 0x000fe4000000005f */
[----:B----4-:R-:W-:Y:S02]  /*97e0*/  IADD3 R8, P2, R2, R128, RZ ;  /* 0x0000008002087210 */ /* 0x010fe40007f5e0ff */
[----:B------:R-:W4:Y:S01]  /*97f0*/  LDL R128, [R1+0x864] ;  /* 0x0008640001807983 */ /* 0x000f220000100800 */
[----:B--2---:R-:W-:-:S03]  /*9800*/  IMAD.X R7, R0, 0x1, R127, P1 ;  /* 0x0000000100077824 */ /* 0x004fc600008e067f */
[----:B------:R-:W2:Y:S04]  /*9810*/  LDL R127, [R1+0x87c] ;  /* 0x00087c00017f7983 */ /* 0x000ea80000100800 */
[----:B------:R0:W2:Y:S01]  /*9820*/  @P0 LDG.E.U8 R111, desc[UR32][R6.64] ;  /* 0x00000020066f0981 */ /* 0x0000a2000c1e1100 */
[----:B------:R-:W-:Y:S01]  /*9830*/  ISETP.GT.AND P1, PT, R3, 0x6, PT ;  /* 0x000000060300780c */ /* 0x000fe20003f24270 */
[----:B------:R-:W-:Y:S02]  /*9840*/  IMAD.X R9, R0, 0x1, R134, P2 ;  /* 0x0000000100097824 */ /* 0x000fe400010e0686 */
[----:B------:R-:W2:Y:S01]  /*9850*/  LDL R134, [R1+0x898] ;  /* 0x0008980001867983 */ /* 0x000ea20000100800 */
[----:B0-----:R-:W-:-:S03]  /*9860*/  IADD3 R6, P3, R2, R131, RZ ;  /* 0x0000008302067210 */ /* 0x001fc60007f7e0ff */
[----:B------:R-:W2:Y:S01]  /*9870*/  LDL R131, [R1+0x890] ;  /* 0x0008900001837983 */ /* 0x000ea20000100800 */
[----:B------:R-:W-:-:S03]  /*9880*/  IADD3 R4, P2, R2, R124, RZ ;  /* 0x0000007c02047210 */ /* 0x000fc60007f5e0ff */
[----:B------:R-:W2:Y:S01]  /*9890*/  LDL R124, [R1+0x894] ;  /* 0x00089400017c7983 */ /* 0x000ea20000100800 */
[----:B------:R-:W-:-:S03]  /*98a0*/  IMAD.X R7, R0, 0x1, R135, P3 ;  /* 0x0000000100077824 */ /* 0x000fc600018e0687 */
[----:B------:R0:W2:Y:S01]  /*98b0*/  @P0 LDG.E.U8 R232, desc[UR32][R8.64] ;  /* 0x0000002008e80981 */ /* 0x0000a2000c1e1100 */
[----:B------:R-:W-:-:S03]  /*98c0*/  IMAD.X R5, R0, 0x1, R113, P2 ;  /* 0x0000000100057824 */ /* 0x000fc600010e0671 */
[----:B------:R-:W2:Y:S04]  /*98d0*/  LDL R113, [R1+0x88c] ;  /* 0x00088c0001717983 */ /* 0x000ea80000100800 */
[----:B------:R-:W2:Y:S01]  /*98e0*/  @P0 LDG.E.U8 R57, desc[UR32][R6.64] ;  /* 0x0000002006390981 */ /* 0x000ea2000c1e1100 */
[----:B0-----:R-:W-:-:S03]  /*98f0*/  IADD3 R8, P3, R2, R133, RZ ;  /* 0x0000008502087210 */ /* 0x001fc60007f7e0ff */
        /* <DEDUP_REMOVED lines=27> */
[----:B------:R-:W-:-:S03]  /*9ab0*/  IMAD.X R7, R0, 0x1, R113, P1 ;  /* 0x0000000100077824 */ /* 0x000fc600008e0671 */
[----:B------:R-:W2:Y:S04]  /*9ac0*/  LDL R113, [R1+0x8bc] ;  /* 0x0008bc0001717983 */ /* 0x000ea80000100800 */
[----:B------:R0:W2:Y:S01]  /*9ad0*/  @P0 LDG.E.U8 R112, desc[UR32][R6.64] ;  /* 0x0000002006700981 */ /* 0x0000a2000c1e1100 */
[----:B------:R-:W-:-:S03]  /*9ae0*/  IADD3 R8, P2, R2, R133, RZ ;  /* 0x0000008502087210 */ /* 0x000fc60007f5e0ff */
[----:B------:R-:W2:Y:S01]  /*9af0*/  LDL R133, [R1+0x8a4] ;  /* 0x0008a40001857983 */ /* 0x000ea20000100800 */
[----:B0-----:R-:W-:-:S03]  /*9b00*/  IADD3 R6, P3, R2, R130, RZ ;  /* 0x0000008202067210 */ /* 0x001fc60007f7e0ff */
[----:B------:R-:W2:Y:S01]  /*9b10*/  LDL R130, [R1+0x8d0] ;  /* 0x0008d00001827983 */ /* 0x000ea20000100800 */
[----:B------:R-:W-:Y:S01]  /*9b20*/  PRMT R94, RZ, 0x7610, R94 ;  /* 0x00007610ff5e7816 */ /* 0x000fe2000000005e */
[----:B------:R-:W-:Y:S02]  /*9b30*/  IMAD.X R9, R0, 0x1, R132, P2 ;  /* 0x0000000100097824 */ /* 0x000fe400010e0684 */
        /* <DEDUP_REMOVED lines=25> */
[----:B------:R-:W2:Y:S04]  /*9cd0*/  LDL R124, [R1+0x8f8] ;  /* 0x0008f800017c7983 */ /* 0x000ea80000100800 */
[----:B------:R-:W2:Y:S01]  /*9ce0*/  @P1 LDG.E.U8 R119, desc[UR32][R8.64] ;  /* 0x0000002008771981 */ /* 0x000ea2000c1e1100 */
[----:B------:R-:W-:-:S03]  /*9cf0*/  IMAD.X R7, R0, 0x1, R113, P2 ;  /* 0x0000000100077824 */ /* 0x000fc600010e0671 */
[----:B------:R-:W2:Y:S04]  /*9d00*/  LDL R113, [R1+0x8f0] ;  /* 0x0008f00001717983 */ /* 0x000ea80000100800 */
[----:B------:R0:W2:Y:S01]  /*9d10*/  @P1 LDG.E.U8 R58, desc[UR32][R6.64] ;  /* 0x00000020063a1981 */ /* 0x0000a2000c1e1100 */
[----:B------:R-:W-:-:S03]  /*9d20*/  IMAD.X R5, R0, 0x1, R133, P0 ;  /* 0x0000000100057824 */ /* 0x000fc600000e0685 */
[----:B------:R-:W2:Y:S04]  /*9d30*/  LDL R133, [R1+0x8f4] ;  /* 0x0008f40001857983 */ /* 0x000ea80000100800 */
[----:B------:R1:W2:Y:S01]  /*9d40*/  @P1 LDG.E.U8 R229, desc[UR32][R4.64] ;  /* 0x0000002004e51981 */ /* 0x0002a2000c1e1100 */
[----:B0-----:R-:W-:-:S03]  /*9d50*/  IADD3 R6, P1, R2, R130, RZ ;  /* 0x0000008202067210 */ /* 0x001fc60007f3e0ff */
[----:B------:R-:W2:Y:S01]  /*9d60*/  LDL R130, [R1+0x8e8] ;  /* 0x0008e80001827983 */ /* 0x000ea20000100800 */
[----:B-1----:R-:W-:-:S03]  /*9d70*/  IADD3 R4, P2, R2, R132, RZ ;  /* 0x0000008402047210 */ /* 0x002fc60007f5e0ff */
[----:B------:R-:W2:Y:S02]  /*9d80*/  LDL R132, [R1+0x8ec] ;  /* 0x0008ec0001847983 */ /* 0x000ea40000100800 */
[----:B---3--:R-:W-:Y:S02]  /*9d90*/  IMAD.X R5, R0, 0x1, R129, P2 ;  /* 0x0000000100057824 */ /* 0x008fe400010e0681 */
[----:B------:R-:W3:Y:S01]  /*9da0*/  LDL R129, [R1+0x900] ;  /* 0x0009000001817983 */ /* 0x000ee20000100800 */
[----:B------:R-:W-:Y:S02]  /*9db0*/  ISETP.GT.AND P0, PT, R3, 0x9, PT ;  /* 0x000000090300780c */ /* 0x000fe40003f04270 */
[----:B------:R-:W-:Y:S02]  /*9dc0*/  PRMT R109, RZ, 0x7610, R109 ;  /* 0x00007610ff6d7816 */ /* 0x000fe4000000006d */
[----:B------:R-:W-:Y:S02]  /*9dd0*/  PRMT R103, RZ, 0x7610, R103 ;  /* 0x00007610ff677816 */ /* 0x000fe40000000067 */
[----:B------:R-:W-:-:S02]  /*9de0*/  PRMT R228, RZ, 0x7610, R228 ;  /* 0x00007610ffe47816 */ /* 0x000fc400000000e4 */
[----:B------:R-:W-:-:S05]  /*9df0*/  PRMT R55, RZ, 0x7610, R55 ;  /* 0x00007610ff377816 */ /* 0x000fca0000000037 */
[----:B------:R-:W3:Y:S01]  /*9e00*/  @P0 LDG.E.U8 R103, desc[UR32][R4.64] ;  /* 0x0000002004670981 */ /* 0x000ee2000c1e1100 */
        /* <DEDUP_REMOVED lines=14> */
[----:B------:R0:W2:Y:S04]  /*9ef0*/  @P0 LDG.E.U8 R228, desc[UR32][R8.64] ;  /* 0x0000002008e40981 */ /* 0x0000a8000c1e1100 */
[----:B------:R-:W2:Y:S04]  /*9f00*/  @P0 LDG.E.U8 R55, desc[UR32][R6.64] ;  /* 0x0000002006370981 */ /* 0x000ea8000c1e1100 */
[----:B------:R-:W2:Y:S01]  /*9f10*/  LDL R135, [R1+0x91c] ;  /* 0x00091c0001877983 */ /* 0x000ea20000100800 */
[----:B0-----:R-:W-:Y:S01]  /*9f20*/  IADD3 R8, P3, R2, R113, RZ ;  /* 0x0000007102087210 */ /* 0x001fe20007f7e0ff */
[----:B------:R-:W-:-:S02]  /*9f30*/  IMAD.X R5, R0, 0x1, R133, P2 ;  /* 0x0000000100057824 */ /* 0x000fc400010e0685 */
[----:B------:R-:W2:Y:S04]  /*9f40*/  LDL R113, [R1+0x908] ;  /* 0x0009080001717983 */ /* 0x000ea80000100800 */
[----:B------:R-:W2:Y:S04]  /*9f50*/  LDL R133, [R1+0x90c] ;  /* 0x00090c0001857983 */ /* 0x000ea80000100800 */
[----:B------:R0:W2:Y:S02]  /*9f60*/  @P1 LDG.E.U8 R102, desc[UR32][R4.64] ;  /* 0x0000002004661981 */ /* 0x0000a4000c1e1100 */
[----:B0-----:R-:W-:-:S02]  /*9f70*/  IADD3 R4, P0, R2, R130, RZ ;  /* 0x0000008202047210 */ /* 0x001fc40007f1e0ff */
        /* <DEDUP_REMOVED lines=51> */
[----:B------:R0:W2:Y:S02]  /*a2b0*/  @P1 LDG.E.U8 R101, desc[UR32][R4.64] ;  /* 0x0000002004651981 */ /* 0x0000a4000c1e1100 */
[C---:B0-----:R-:W-:Y:S02]  /*a2c0*/  IADD3 R4, P0, R2.reuse, R131, RZ ;  /* 0x0000008302047210 */ /* 0x041fe40007f1e0ff */
[----:B------:R-:W2:Y:S01]  /*a2d0*/  LDL R131, [R1+0x960] ;  /* 0x0009600001837983 */ /* 0x000ea20000100800 */
[----:B------:R-:W-:-:S03]  /*a2e0*/  IADD3 R6, P2, R2, R124, RZ ;  /* 0x0000007c02067210 */ /* 0x000fc60007f5e0ff */
[----:B------:R-:W2:Y:S01]  /*a2f0*/  LDL R124, [R1+0x978] ;  /* 0x00097800017c7983 */ /* 0x000ea20000100800 */
[----:B------:R-:W-:-:S03]  /*a300*/  IMAD.X R9, R0, 0x1, R134, P3 ;  /* 0x0000000100097824 */ /* 0x000fc600018e0686 */
[----:B------:R-:W2:Y:S04]  /*a310*/  LDL R134, [R1+0x970] ;  /* 0x0009700001867983 */ /* 0x000ea80000100800 */
[----:B------:R-:W2:Y:S01]  /*a320*/  @P1 LDG.E.U8 R117, desc[UR32][R8.64] ;  /* 0x0000002008751981 */ /* 0x000ea2000c1e1100 */
[----:B------:R-:W-:-:S03]  /*a330*/  IMAD.X R5, R0, 0x1, R113, P0 ;  /* 0x0000000100057824 */ /* 0x000fc600000e0671 */
[----:B------:R-:W2:Y:S01]  /*a340*/  LDL R113, [R1+0x95c] ;  /* 0x00095c0001717983 */ /* 0x000ea20000100800 */
[----:B------:R-:W-:-:S03]  /*a350*/  IMAD.X R7, R0, 0x1, R133, P2 ;  /* 0x0000000100077824 */ /* 0x000fc600010e0685 */
[----:B------:R-:W2:Y:S04]  /*a360*/  LDL R133, [R1+0x974] ;  /* 0x0009740001857983 */ /* 0x000ea80000100800 */
[----:B------:R-:W2:Y:S04]  /*a370*/  @P1 LDG.E.U8 R225, desc[UR32][R4.64] ;  /* 0x0000002004e11981 */ /* 0x000ea8000c1e1100 */
[----:B------:R0:W2:Y:S02]  /*a380*/  @P1 LDG.E.U8 R56, desc[UR32][R6.64] ;  /* 0x0000002006381981 */ /* 0x0000a4000c1e1100 */
[----:B0-----:R-:W-:-:S02]  /*a390*/  IADD3 R6, P1, R2, R130, RZ ;  /* 0x0000008202067210 */ /* 0x001fc40007f3e0ff */
[----:B------:R-:W2:Y:S01]  /*a3a0*/  LDL R130, [R1+0x968] ;  /* 0x0009680001827983 */ /* 0x000ea20000100800 */
[----:B------:R-:W-:Y:S02]  /*a3b0*/  IADD3 R4, P2, R2, R132, RZ ;  /* 0x0000008402047210 */ /* 0x000fe40007f5e0ff */
[----:B------:R-:W-:Y:S01]  /*a3c0*/  ISETP.GT.AND P0, PT, R3, 0xd, PT ;  /* 0x0000000d0300780c */ /* 0x000fe20003f04270 */
[----:B------:R-:W2:Y:S02]  /*a3d0*/  LDL R132, [R1+0x96c] ;  /* 0x00096c0001847983 */ /* 0x000ea40000100800 */
[----:B---3--:R-:W-:Y:S02]  /*a3e0*/  IMAD.X R5, R0, 0x1, R129, P2 ;  /* 0x0000000100057824 */ /* 0x008fe400010e0681 */
[----:B------:R-:W3:Y:S01]  /*a3f0*/  LDL R129, [R1+0x980] ;  /* 0x0009800001817983 */ /* 0x000ee20000100800 */
[----:B------:R-:W-:Y:S02]  /*a400*/  PRMT R116, RZ, 0x7610, R116 ;  /* 0x00007610ff747816 */ /* 0x000fe40000000074 */
[----:B------:R-:W-:-:S02]  /*a410*/  PRMT R100, RZ, 0x7610, R100 ;  /* 0x00007610ff647816 */ /* 0x000fc40000000064 */
[----:B------:R-:W-:-:S04]  /*a420*/  PRMT R224, RZ, 0x7610, R224 ;  /* 0x00007610ffe07816 */ /* 0x000fc800000000e0 */
        /* <DEDUP_REMOVED lines=10> */
[----:B------:R-:W2:Y:S04]  /*a4d0*/  LDL R135, [R1+0x990] ;  /* 0x0009900001877983 */ /* 0x000ea80000100800 */
[----:B------:R1:W2:Y:S01]  /*a4e0*/  @P0 LDG.E.U8 R224, desc[UR32][R8.64] ;  /* 0x0000002008e00981 */ /* 0x0002a2000c1e1100 */
[----:B0-----:R-:W-:-:S03]  /*a4f0*/  IADD3 R6, P3, R2, R131, RZ ;  /* 0x0000008302067210 */ /* 0x001fc60007f7e0ff */
[----:B------:R-:W2:Y:S01]  /*a500*/  LDL R131, [R1+0x998] ;  /* 0x0009980001837983 */ /* 0x000ea20000100800 */
[----:B------:R-:W-:-:S03]  /*a510*/  IADD3 R4, P2, R2, R124, RZ ;  /* 0x0000007c02047210 */ /* 0x000fc60007f5e0ff */
[----:B------:R-:W2:Y:S01]  /*a520*/  LDL R124, [R1+0x994] ;  /* 0x00099400017c7983 */ /* 0x000ea20000100800 */
[----:B------:R-:W-:Y:S01]  /*a530*/  IMAD.X R7, R0, 0x1, R113, P3 ;  /* 0x0000000100077824 */ /* 0x000fe200018e0671 */
[----:B-1----:R-:W-:Y:S02]  /*a540*/  IADD3 R8, P3, R2, R134, RZ ;  /* 0x0000008602087210 */ /* 0x002fe40007f7e0ff */
[----:B------:R-:W2:Y:S01]  /*a550*/  LDL R113, [R1+0x988] ;  /* 0x0009880001717983 */ /* 0x000ea20000100800 */
[----:B------:R-:W-:-:S03]  /*a560*/  IMAD.X R5, R0, 0x1, R133, P2 ;  /* 0x0000000100057824 */ /* 0x000fc600010e0685 */
[----:B------:R-:W2:Y:S04]  /*a570*/  LDL R134, [R1+0x98c] ;  /* 0x00098c0001867983 */ /* 0x000ea80000100800 */
[----:B------:R-:W2:Y:S04]  /*a580*/  @P0 LDG.E.U8 R53, desc[UR32][R6.64] ;  /* 0x0000002006350981 */ /* 0x000ea8000c1e1100 */
[----:B------:R0:W2:Y:S04]  /*a590*/  @P1 LDG.E.U8 R99, desc[UR32][R4.64] ;  /* 0x0000002004631981 */ /* 0x0000a8000c1e1100 */
[----:B------:R-:W2:Y:S01]  /*a5a0*/  LDL R133, [R1+0x984] ;  /* 0x0009840001857983 */ /* 0x000ea20000100800 */
[----:B0-----:R-:W-:-:S03]  /*a5b0*/  IADD3 R4, P0, R2, R130, RZ ;  /* 0x0000008202047210 */ /* 0x001fc60007f1e0ff */
[----:B------:R-:W2:Y:S01]  /*a5c0*/  LDL R130, [R1+0x9a0] ;  /* 0x0009a00001827983 */ /* 0x000ea20000100800 */
[----:B---3--:R-:W-:-:S03]  /*a5d0*/  IADD3 R6, P2, R2, R129, RZ ;  /* 0x0000008102067210 */ /* 0x008fc60007f5e0ff */
[----:B------:R-:W3:Y:S01]  /*a5e0*/  LDL R129, [R1+0x9b8] ;  /* 0x0009b80001817983 */ /* 0x000ee20000100800 */
[----:B------:R-:W-:Y:S01]  /*a5f0*/  PRMT R223, RZ, 0x7610, R223 ;  /* 0x00007610ffdf7816 */ /* 0x000fe200000000df */
[----:B------:R-:W-:Y:S02]  /*a600*/  IMAD.X R9, R0, 0x1, R132, P3 ;  /* 0x0000000100097824 */ /* 0x000fe400018e0684 */
[----:B------:R-:W3:Y:S01]  /*a610*/  LDL R132, [R1+0x9b4] ;  /* 0x0009b40001847983 */ /* 0x000ee20000100800 */
[----:B------:R-:W-:Y:S02]  /*a620*/  PRMT R115, RZ, 0x7610, R115 ;  /* 0x00007610ff737816 */ /* 0x000fe40000000073 */
[----:B------:R-:W-:-:S04]  /*a630*/  PRMT R85, RZ, 0x7610, R85 ;  /* 0x00007610ff557816 */ /* 0x000fc80000000055 */
[----:B------:R-:W3:Y:S01]  /*a640*/  @P1 LDG.E.U8 R115, desc[UR32][R8.64] ;  /* 0x0000002008731981 */ /* 0x000ee2000c1e1100 */
[----:B------:R-:W-:Y:S01]  /*a650*/  PRMT R114, RZ, 0x7610, R114 ;  /* 0x00007610ff727816 */ /* 0x000fe20000000072 */
[C---:B----4-:R-:W-:Y:S02]  /*a660*/  IMAD.X R5, R0.reuse, 0x1, R128, P0 ;  /* 0x0000000100057824 */ /* 0x050fe400000e0680 */
[----:B------:R-:W4:Y:S01]  /*a670*/  LDL R128, [R1+0x99c] ;  /* 0x00099c0001807983 */ /* 0x000f220000100800 */
[----:B--2---:R-:W-:-:S03]  /*a680*/  IMAD.X R7, R0, 0x1, R127, P2 ;  /* 0x0000000100077824 */ /* 0x004fc600010e067f */
[----:B------:R-:W2:Y:S04]  /*a690*/  LDL R127, [R1+0x9b0] ;  /* 0x0009b000017f7983 */ /* 0x000ea80000100800 */
[----:B------:R0:W2:Y:S01]  /*a6a0*/  @P1 LDG.E.U8 R223, desc[UR32][R4.64] ;  /* 0x0000002004df1981 */ /* 0x0000a2000c1e1100 */
[----:B------:R-:W-:-:S03]  /*a6b0*/  ISETP.GT.AND P0, PT, R3, 0xf, PT ;  /* 0x0000000f0300780c */ /* 0x000fc60003f04270 */
[----:B------:R1:W2:Y:S01]  /*a6c0*/  @P1 LDG.E.U8 R85, desc[UR32][R6.64] ;  /* 0x0000002006551981 */ /* 0x0002a2000c1e1100 */
[----:B0-----:R-:W-:-:S03]  /*a6d0*/  IADD3 R4, P2, R2, R131, RZ ;  /* 0x0000008302047210 */ /* 0x001fc60007f5e0ff */
[----:B------:R-:W2:Y:S01]  /*a6e0*/  LDL R131, [R1+0x9ac] ;  /* 0x0009ac0001837983 */ /* 0x000ea20000100800 */
[----:B-1----:R-:W-:Y:S01]  /*a6f0*/  IADD3 R6, P1, R2, R135, RZ ;  /* 0x0000008702067210 */ /* 0x002fe20007f3e0ff */
[----:B------:R-:W-:Y:S02]  /*a700*/  IMAD.X R5, R0, 0x1, R124, P2 ;  /* 0x0000000100057824 */ /* 0x000fe400010e067c */
[----:B------:R-:W2:Y:S04]  /*a710*/  LDL R135, [R1+0x9c0] ;  /* 0x0009c00001877983 */ /* 0x000ea80000100800 */
        /* <DEDUP_REMOVED lines=10> */
[----:B------:R-:W2:Y:S04]  /*a7c0*/  LDL R133, [R1+0x9d0] ;  /* 0x0009d00001857983 */ /* 0x000ea80000100800 */
[----:B------:R3:W2:Y:S01]  /*a7d0*/  @P0 LDG.E.U8 R98, desc[UR32][R4.64] ;  /* 0x0000002004620981 */ /* 0x0006a2000c1e1100 */
[----:B------:R-:W-:-:S06]  /*a7e0*/  PRMT R10, RZ, 0x7610, R10 ;  /* 0x00007610ff0a7816 */ /* 0x000fcc000000000a */
[----:B------:R2:W2:Y:S01]  /*a7f0*/  @P0 LDG.E.U8 R10, desc[UR32][R8.64] ;  /* 0x00000020080a0981 */ /* 0x0004a2000c1e1100 */
[----:B---3--:R-:W-:-:S03]  /*a800*/  IADD3 R4, P2, R2, R129, RZ ;  /* 0x0000008102047210 */ /* 0x008fc60007f5e0ff */
[----:B------:R-:W3:Y:S01]  /*a810*/  LDL R129, [R1+0x9d4] ;  /* 0x0009d40001817983 */ /* 0x000ee20000100800 */
[----:B------:R-:W-:Y:S01]  /*a820*/  ISETP.GT.AND P1, PT, R3, 0x10, PT ;  /* 0x000000100300780c */ /* 0x000fe20003f24270 */
[----:B------:R-:W-:Y:S02]  /*a830*/  IMAD.X R5, R0, 0x1, R132, P2 ;  /* 0x0000000100057824 */ /* 0x000fe400010e0684 */
[----:B------:R-:W3:Y:S01]  /*a840*/  LDL R132, [R1+0x9c4] ;  /* 0x0009c40001847983 */ /* 0x000ee20000100800 */
[----:B------:R-:W-:Y:S02]  /*a850*/  PRMT R84, RZ, 0x7610, R84 ;  /* 0x00007610ff547816 */ /* 0x000fe40000000054 */
[----:B------:R-:W-:-:S07]  /*a860*/  PRMT R54, RZ, 0x7610, R54 ;  /* 0x00007610ff367816 */ /* 0x000fce0000000036 */
[----:B------:R-:W3:Y:S01]  /*a870*/  @P1 LDG.E.U8 R54, desc[UR32][R4.64] ;  /* 0x0000002004361981 */ /* 0x000ee2000c1e1100 */
[----:B------:R-:W-:Y:S01]  /*a880*/  PRMT R82, RZ, 0x7610, R82 ;  /* 0x00007610ff527816 */ /* 0x000fe20000000052 */
[----:B----4-:R-:W-:Y:S02]  /*a890*/  IMAD.X R7, R0, 0x1, R128, P3 ;  /* 0x0000000100077824 */ /* 0x010fe400018e0680 */
[----:B------:R-:W4:Y:S01]  /*a8a0*/  LDL R128, [R1+0x9c8] ;  /* 0x0009c80001807983 */ /* 0x000f220000100800 */
[----:B--2---:R-:W-:-:S03]  /*a8b0*/  IADD3 R8, P3, R2, R127, RZ ;  /* 0x0000007f02087210 */ /* 0x004fc60007f7e0ff */
[----:B------:R-:W2:Y:S04]  /*a8c0*/  LDL R127, [R1+0x9cc] ;  /* 0x0009cc00017f7983 */ /* 0x000ea80000100800 */
[----:B------:R0:W2:Y:S01]  /*a8d0*/  @P0 LDG.E.U8 R84, desc[UR32][R6.64] ;  /* 0x0000002006540981 */ /* 0x0000a2000c1e1100 */
[----:B------:R-:W-:-:S03]  /*a8e0*/  IMAD.X R9, R0, 0x1, R131, P3 ;  /* 0x0000000100097824 */ /* 0x000fc600018e0683 */
[----:B------:R-:W2:Y:S01]  /*a8f0*/  LDL R131, [R1+0x9e0] ;  /* 0x0009e00001837983 */ /* 0x000ea20000100800 */
[C---:B0-----:R-:W-:Y:S02]  /*a900*/  IADD3 R6, P2, R2.reuse, R135, RZ ;  /* 0x0000008702067210 */ /* 0x041fe40007f5e0ff */
[----:B------:R-:W-:Y:S01]  /*a910*/  PRMT R83, RZ, 0x7610, R83 ;  /* 0x00007610ff537816 */ /* 0x000fe20000000053 */
[----:B------:R-:W2:Y:S01]  /*a920*/  LDL R135, [R1+0x9f4] ;  /* 0x0009f40001877983 */ /* 0x000ea20000100800 */
[----:B------:R-:W-:-:S03]  /*a930*/  IADD3 R4, P0, R2, R124, RZ ;  /* 0x0000007c02047210 */ /* 0x000fc60007f1e0ff */
[----:B------:R-:W2:Y:S01]  /*a940*/  LDL R124, [R1+0x9dc] ;  /* 0x0009dc00017c7983 */ /* 0x000ea20000100800 */
[----:B------:R-:W-:-:S03]  /*a950*/  PRMT R81, RZ, 0x7610, R81 ;  /* 0x00007610ff517816 */ /* 0x000fc60000000051 */
[----:B------:R-:W2:Y:S01]  /*a960*/  @P1 LDG.E.U8 R83, desc[UR32][R8.64] ;  /* 0x0000002008531981 */ /* 0x000ea2000c1e1100 */
[----:B------:R-:W-:-:S03]  /*a970*/  IMAD.X R5, R0, 0x1, R113, P0 ;  /* 0x0000000100057824 */ /* 0x000fc600000e0671 */
[----:B------:R-:W2:Y:S01]  /*a980*/  LDL R113, [R1+0x9f8] ;  /* 0x0009f80001717983 */ /* 0x000ea20000100800 */
[----:B------:R-:W-:-:S03]  /*a990*/  IMAD.X R7, R0, 0x1, R134, P2 ;  /* 0x0000000100077824 */ /* 0x000fc600010e0686 */
[----:B------:R-:W2:Y:S04]  /*a9a0*/  LDL R134, [R1+0x9f0] ;  /* 0x0009f00001867983 */ /* 0x000ea80000100800 */
[----:B------:R0:W2:Y:S04]  /*a9b0*/  @P1 LDG.E.U8 R82, desc[UR32][R4.64] ;  /* 0x0000002004521981 */ /* 0x0000a8000c1e1100 */
[----:B------:R1:W2:Y:S01]  /*a9c0*/  @P1 LDG.E.U8 R81, desc[UR32][R6.64] ;  /* 0x0000002006511981 */ /* 0x0002a2000c1e1100 */
[----:B0-----:R-:W-:-:S03]  /*a9d0*/  IADD3 R4, P2, R2, R130, RZ ;  /* 0x0000008202047210 */ /* 0x001fc60007f5e0ff */
[----:B------:R-:W2:Y:S01]  /*a9e0*/  LDL R130, [R1+0x9ec] ;  /* 0x0009ec0001827983 */ /* 0x000ea20000100800 */
[----:B-1----:R-:W-:-:S03]  /*a9f0*/  IADD3 R6, P1, R2, R133, RZ ;  /* 0x0000008502067210 */ /* 0x002fc60007f3e0ff */
[----:B------:R-:W2:Y:S01]  /*aa00*/  LDL R133, [R1+0x9e8] ;  /* 0x0009e80001857983 */ /* 0x000ea20000100800 */
[----:B---3--:R-:W-:-:S03]  /*aa10*/  IMAD.X R5, R0, 0x1, R129, P2 ;  /* 0x0000000100057824 */ /* 0x008fc600010e0681 */
[----:B------:R-:W3:Y:S01]  /*aa20*/  LDL R129, [R1+0x9e4] ;  /* 0x0009e40001817983 */ /* 0x000ee20000100800 */
[----:B------:R-:W-:Y:S02]  /*aa30*/  ISETP.GT.AND P0, PT, R3, 0x11, PT ;  /* 0x000000110300780c */ /* 0x000fe40003f04270 */
[----:B------:R-:W-:Y:S02]  /*aa40*/  PRMT R52, RZ, 0x7610, R52 ;  /* 0x00007610ff347816 */ /* 0x000fe40000000034 */
[----:B------:R-:W-:Y:S02]  /*aa50*/  PRMT R50, RZ, 0x7610, R50 ;  /* 0x00007610ff327816 */ /* 0x000fe40000000032 */
[----:B------:R-:W-:-:S07]  /*aa60*/  PRMT R48, RZ, 0x7610, R48 ;  /* 0x00007610ff307816 */ /* 0x000fce0000000030 */
[----:B------:R0:W3:Y:S01]  /*aa70*/  @P0 LDG.E.U8 R52, desc[UR32][R4.64] ;  /* 0x0000002004340981 */ /* 0x0000e2000c1e1100 */
[----:B------:R-:W-:Y:S02]  /*aa80*/  PRMT R80, RZ, 0x7610, R80 ;  /* 0x00007610ff507816 */ /* 0x000fe40000000050 */
[----:B----4-:R-:W-:Y:S02]  /*aa90*/  IADD3 R8, P2, R2, R128, RZ ;  /* 0x0000008002087210 */ /* 0x010fe40007f5e0ff */
[----:B------:R-:W4:Y:S01]  /*aaa0*/  LDL R128, [R1+0xa00] ;  /* 0x000a000001807983 */ /* 0x000f220000100800 */
[----:B--2---:R-:W-:-:S03]  /*aab0*/  IMAD.X R7, R0, 0x1, R127, P1 ;  /* 0x0000000100077824 */ /* 0x004fc600008e067f */
[----:B------:R-:W2:Y:S01]  /*aac0*/  LDL R127, [R1+0x9fc] ;  /* 0x0009fc00017f7983 */ /* 0x000ea20000100800 */
[----:B------:R-:W-:-:S03]  /*aad0*/  IMAD.X R9, R0, 0x1, R132, P2 ;  /* 0x0000000100097824 */ /* 0x000fc600010e0684 */
[----:B------:R-:W2:Y:S04]  /*aae0*/  LDL R132, [R1+0xa18] ;  /* 0x000a180001847983 */ /* 0x000ea80000100800 */
[----:B------:R1:W2:Y:S04]  /*aaf0*/  @P0 LDG.E.U8 R50, desc[UR32][R6.64] ;  /* 0x0000002006320981 */ /* 0x0002a8000c1e1100 */
[----:B------:R-:W2:Y:S01]  /*ab00*/  @P0 LDG.E.U8 R48, desc[UR32][R8.64] ;  /* 0x0000002008300981 */ /* 0x000ea2000c1e1100 */
[----:B0-----:R-:W-:-:S03]  /*ab10*/  IADD3 R4, P1, R2, R131, RZ ;  /* 0x0000008302047210 */ /* 0x001fc60007f3e0ff */
[----:B------:R-:W2:Y:S04]  /*ab20*/  LDL R131, [R1+0xa14] ;  /* 0x000a140001837983 */ /* 0x000ea80000100800 */
[----:B------:R-:W2:Y:S01]  /*ab30*/  LDL R9, [R1+0xa04] ;  /* 0x000a040001097983 */ /* 0x000ea20000100800 */
[----:B------:R-:W-:-:S03]  /*ab40*/  IMAD.X R5, R0, 0x1, R124, P1 ;  /* 0x0000000100057824 */ /* 0x000fc600008e067c */
[----:B------:R-:W2:Y:S04]  /*ab50*/  LDL R8, [R1+0xa20] ;  /* 0x000a200001087983 */ /* 0x000ea80000100800 */
[----:B------:R-:W2:Y:S04]  /*ab60*/  LDL R124, [R1+0xa10] ;  /* 0x000a1000017c7983 */ /* 0x000ea80000100800 */
[----:B------:R0:W2:Y:S01]  /*ab70*/  @P0 LDG.E.U8 R80, desc[UR32][R4.64] ;  /* 0x0000002004500981 */ /* 0x0000a2000c1e1100 */
[----:B-1----:R-:W-:-:S03]  /*ab80*/  IADD3 R6, P1, R2, R113, RZ ;  /* 0x0000007102067210 */ /* 0x002fc60007f3e0ff */
[----:B------:R-:W2:Y:S01]  /*ab90*/  LDL R113, [R1+0xa0c] ;  /* 0x000a0c0001717983 */ /* 0x000ea20000100800 */
[----:B0-----:R-:W-:Y:S02]  /*aba0*/  IADD3 R4, P0, R2, R134, RZ ;  /* 0x0000008602047210 */ /* 0x001fe40007f1e0ff */
[----:B------:R-:W-:Y:S01]  /*abb0*/  ISETP.GT.AND P2, PT, R3, 0x12, PT ;  /* 0x000000120300780c */ /* 0x000fe20003f44270 */
[C---:B------:R-:W-:Y:S01]  /*abc0*/  IMAD.X R7, R0.reuse, 0x1, R135, P1 ;  /* 0x0000000100077824 */ /* 0x040fe200008e0687 */
[----:B------:R-:W-:Y:S01]  /*abd0*/  PRMT R79, RZ, 0x7610, R79 ;  /* 0x00007610ff4f7816 */ /* 0x000fe2000000004f */
[----:B------:R-:W2:Y:S01]  /*abe0*/  LDL R135, [R1+0xb5c] ;  /* 0x000b5c0001877983 */ /* 0x000ea20000100800 */
[----:B------:R-:W-:Y:S02]  /*abf0*/  PRMT R78, RZ, 0x7610, R78 ;  /* 0x00007610ff4e7816 */ /* 0x000fe4000000004e */
[----:B------:R-:W-:Y:S01]  /*ac00*/  PRMT R77, RZ, 0x7610, R77 ;  /* 0x00007610ff4d7816 */ /* 0x000fe2000000004d */
[----:B------:R-:W2:Y:S06]  /*ac10*/  LDL R134, [R1+0xb78] ;  /* 0x000b780001867983 */ /* 0x000eac0000100800 */
[----:B------:R-:W2:Y:S01]  /*ac20*/  @P2 LDG.E.U8 R79, desc[UR32][R6.64] ;  /* 0x00000020064f2981 */ /* 0x000ea2000c1e1100 */
[----:B------:R-:W-:-:S03]  /*ac30*/  IMAD.X R5, R0, 0x1, R130, P0 ;  /* 0x0000000100057824 */ /* 0x000fc600000e0682 */
[----:B------:R-:W2:Y:S04]  /*ac40*/  LDL R130, [R1+0xa08] ;  /* 0x000a080001827983 */ /* 0x000ea80000100800 */
[----:B------:R0:W2:Y:S04]  /*ac50*/  @P2 LDG.E.U8 R78, desc[UR32][R4.64] ;  /* 0x00000020044e2981 */ /* 0x0000a8000c1e1100 */
[----:B------:R-:W2:Y:S04]  /*ac60*/  LDL R7, [R1+0xa1c] ;  /* 0x000a1c0001077983 */ /* 0x000ea80000100800 */
[----:B------:R-:W2:Y:S01]  /*ac70*/  LDL R6, [R1+0xa2c] ;  /* 0x000a2c0001067983 */ /* 0x000ea20000100800 */
[----:B0-----:R-:W-:-:S02]  /*ac80*/  IADD3 R4, P0, R2, R133, RZ ;  /* 0x0000008502047210 */ /* 0x001fc40007f1e0ff */
[----:B------:R-:W-:Y:S01]  /*ac90*/  PRMT R76, RZ, 0x7610, R76 ;  /* 0x00007610ff4c7816 */ /* 0x000fe2000000004c */
[----:B------:R-:W2:Y:S02]  /*aca0*/  LDL R133, [R1+0xb74] ;  /* 0x000b740001857983 */ /* 0x000ea40000100800 */
[----:B---3--:R-:W-:Y:S02]  /*acb0*/  IMAD.X R5, R0, 0x1, R129, P0 ;  /* 0x0000000100057824 */ /* 0x008fe400000e0681 */
[----:B------:R-:W3:Y:S04]  /*acc0*/  LDL R129, [R1+0xa38] ;  /* 0x000a380001817983 */ /* 0x000ee80000100800 */
[----:B------:R4:W3:Y:S01]  /*acd0*/  @P2 LDG.E.U8 R77, desc[UR32][R4.64] ;  /* 0x00000020044d2981 */ /* 0x0008e2000c1e1100 */
[----:B------:R-:W-:-:S02]  /*ace0*/  ISETP.GT.AND P1, PT, R3, 0x13, PT ;  /* 0x000000130300780c */ /* 0x000fc40003f24270 */
[----:B------:R-:W-:Y:S02]  /*acf0*/  PRMT R46, RZ, 0x7610, R46 ;  /* 0x00007610ff2e7816 */ /* 0x000fe4000000002e */
[----:B------:R-:W-:Y:S02]  /*ad00*/  PRMT R51, RZ, 0x7610, R51 ;  /* 0x00007610ff337816 */ /* 0x000fe40000000033 */
[----:B------:R-:W-:Y:S02]  /*ad10*/  PRMT R49, RZ, 0x7610, R49 ;  /* 0x00007610ff317816 */ /* 0x000fe40000000031 */
[----:B----4-:R-:W-:Y:S02]  /*ad20*/  IADD3 R4, P0, R2, R128, RZ ;  /* 0x0000008002047210 */ /* 0x010fe40007f1e0ff */
[----:B------:R-:W4:Y:S03]  /*ad30*/  LDL R128, [R1+0xa34] ;  /* 0x000a340001807983 */ /* 0x000f260000100800 */
[----:B--2---:R-:W-:-:S02]  /*ad40*/  IMAD.X R5, R0, 0x1, R127, P0 ;  /* 0x0000000100057824 */ /* 0x004fc400000e067f */
[----:B------:R-:W2:Y:S04]  /*ad50*/  LDL R127, [R1+0xa30] ;  /* 0x000a3000017f7983 */ /* 0x000ea80000100800 */
[----:B------:R0:W2:Y:S02]  /*ad60*/  @P2 LDG.E.U8 R76, desc[UR32][R4.64] ;  /* 0x00000020044c2981 */ /* 0x0000a4000c1e1100 */
[----:B0-----:R-:W-:Y:S02]  /*ad70*/  IADD3 R4, P0, R2, R132, RZ ;  /* 0x0000008402047210 */ /* 0x001fe40007f1e0ff */
[----:B------:R-:W2:Y:S03]  /*ad80*/  LDL R132, [R1+0xa28] ;  /* 0x000a280001847983 */ /* 0x000ea60000100800 */
[----:B------:R-:W-:-:S02]  /*ad90*/  IMAD.X R5, R0, 0x1, R131, P0 ;  /* 0x0000000100057824 */ /* 0x000fc400000e0683 */
        /* <DEDUP_REMOVED lines=13> */
[----:B------:R-:W2:Y:S01]  /*ae70*/  LDL R8, [R1+0xa50] ;  /* 0x000a500001087983 */ /* 0x000ea20000100800 */
[----:B------:R-:W-:Y:S02]  /*ae80*/  PRMT R75, RZ, 0x7610, R75 ;  /* 0x00007610ff4b7816 */ /* 0x000fe4000000004b */
[----:B------:R-:W-:-:S02]  /*ae90*/  IMAD.X R5, R0, 0x1, R7, P0 ;  /* 0x0000000100057824 */ /* 0x000fc400000e0607 */
[----:B------:R-:W2:Y:S04]  /*aea0*/  LDL R7, [R1+0xa4c] ;  /* 0x000a4c0001077983 */ /* 0x000ea80000100800 */
[----:B------:R3:W2:Y:S01]  /*aeb0*/  @P1 LDG.E.U8 R75, desc[UR32][R4.64] ;  /* 0x00000020044b1981 */ /* 0x0006a2000c1e1100 */
[----:B------:R-:W-:Y:S02]  /*aec0*/  ISETP.GT.AND P1, PT, R3, 0x14, PT ;  /* 0x000000140300780c */ /* 0x000fe40003f24270 */
[----:B------:R-:W-:Y:S02]  /*aed0*/  PRMT R47, RZ, 0x7610, R47 ;  /* 0x00007610ff2f7816 */ /* 0x000fe4000000002f */
[----:B---3--:R-:W-:Y:S02]  /*aee0*/  IADD3 R4, P0, R2, R129, RZ ;  /* 0x0000008102047210 */ /* 0x008fe40007f1e0ff */
[----:B------:R-:W3:Y:S01]  /*aef0*/  LDL R129, [R1+0xa48] ;  /* 0x000a480001817983 */ /* 0x000ee20000100800 */
[----:B------:R-:W-:-:S02]  /*af00*/  PRMT R74, RZ, 0x7610, R74 ;  /* 0x00007610ff4a7816 */ /* 0x000fc4000000004a */
[----:B------:R-:W-:Y:S02]  /*af10*/  PRMT R73, RZ, 0x7610, R73 ;  /* 0x00007610ff497816 */ /* 0x000fe40000000049 */
[----:B------:R-:W-:Y:S02]  /*af20*/  PRMT R72, RZ, 0x7610, R72 ;  /* 0x00007610ff487816 */ /* 0x000fe40000000048 */
[----:B------:R-:W-:Y:S01]  /*af30*/  PRMT R45, RZ, 0x7610, R45 ;  /* 0x00007610ff2d7816 */ /* 0x000fe2000000002d */
[----:B----4-:R-:W-:Y:S02]  /*af40*/  IMAD.X R5, R0, 0x1, R128, P0 ;  /* 0x0000000100057824 */ /* 0x010fe400000e0680 */
[----:B------:R-:W4:Y:S04]  /*af50*/  LDL R128, [R1+0xa44] ;  /* 0x000a440001807983 */ /* 0x000f280000100800 */
[----:B------:R2:W4:Y:S02]  /*af60*/  @P1 LDG.E.U8 R47, desc[UR32][R4.64] ;  /* 0x00000020042f1981 */ /* 0x000524000c1e1100 */
[----:B--2---:R-:W-:-:S02]  /*af70*/  IADD3 R4, P0, R2, R127, RZ ;  /* 0x0000007f02047210 */ /* 0x004fc40007f1e0ff */
[----:B------:R-:W2:Y:S03]  /*af80*/  LDL R127, [R1+0xa60] ;  /* 0x000a6000017f7983 */ /* 0x000ea60000100800 */
[----:B------:R-:W-:Y:S02]  /*af90*/  IMAD.X R5, R0, 0x1, R6, P0 ;  /* 0x0000000100057824 */ /* 0x000fe400000e0606 */
[----:B------:R-:W2:Y:S04]  /*afa0*/  LDL R6, [R1+0xa5c] ;  /* 0x000a5c0001067983 */ /* 0x000ea80000100800 */
[----:B------:R0:W2:Y:S02]  /*afb0*/  @P1 LDG.E.U8 R74, desc[UR32][R4.64] ;  /* 0x00000020044a1981 */ /* 0x0000a4000c1e1100 */
[----:B0-----:R-:W-:-:S02]  /*afc0*/  IADD3 R4, P0, R2, R132, RZ ;  /* 0x0000008402047210 */ /* 0x001fc40007f1e0ff */
        /* <DEDUP_REMOVED lines=8> */
[----:B------:R0:W2:Y:S01]  /*b050*/  @P1 LDG.E.U8 R72, desc[UR32][R4.64] ;  /* 0x0000002004481981 */ /* 0x0000a2000c1e1100 */
[----:B------:R-:W-:-:S02]  /*b060*/  ISETP.GT.AND P1, PT, R3, 0x15, PT ;  /* 0x000000150300780c */ /* 0x000fc40003f24270 */
[----:B0-----:R-:W-:Y:S02]  /*b070*/  IADD3 R4, P0, R2, R130, RZ ;  /* 0x0000008202047210 */ /* 0x001fe40007f1e0ff */
[----:B------:R-:W2:Y:S03]  /*b080*/  LDL R130, [R1+0xa64] ;  /* 0x000a640001827983 */ /* 0x000ea60000100800 */
[----:B------:R-:W-:Y:S02]  /*b090*/  IMAD.X R5, R0, 0x1, R9, P0 ;  /* 0x0000000100057824 */ /* 0x000fe400000e0609 */
[----:B------:R-:W2:Y:S04]  /*b0a0*/  LDL R9, [R1+0xa6c] ;  /* 0x000a6c0001097983 */ /* 0x000ea80000100800 */
[----:B------:R0:W2:Y:S02]  /*b0b0*/  @P1 LDG.E.U8 R45, desc[UR32][R4.64] ;  /* 0x00000020042d1981 */ /* 0x0000a4000c1e1100 */
[----:B0-----:R-:W-:-:S02]  /*b0c0*/  IADD3 R4, P0, R2, R8, RZ ;  /* 0x0000000802047210 */ /* 0x001fc40007f1e0ff */
[----:B------:R-:W2:Y:S01]  /*b0d0*/  LDL R8, [R1+0xa80] ;  /* 0x000a800001087983 */ /* 0x000ea20000100800 */
[----:B------:R-:W-:Y:S02]  /*b0e0*/  PRMT R43, RZ, 0x7610, R43 ;  /* 0x00007610ff2b7816 */ /* 0x000fe4000000002b */
[----:B------:R-:W-:Y:S01]  /*b0f0*/  IMAD.X R5, R0, 0x1, R7, P0 ;  /* 0x0000000100057824 */ /* 0x000fe200000e0607 */
[----:B------:R-:W-:Y:S01]  /*b100*/  PRMT R41, RZ, 0x7610, R41 ;  /* 0x00007610ff297816 */ /* 0x000fe20000000029 */
[----:B------:R-:W2:Y:S04]  /*b110*/  LDL R7, [R1+0xa7c] ;  /* 0x000a7c0001077983 */ /* 0x000ea80000100800 */
[----:B------:R3:W2:Y:S02]  /*b120*/  @P1 LDG.E.U8 R43, desc[UR32][R4.64] ;  /* 0x00000020042b1981 */ /* 0x0006a4000c1e1100 */
[----:B---3--:R-:W-:-:S02]  /*b130*/  IADD3 R4, P0, R2, R129, RZ ;  /* 0x0000008102047210 */ /* 0x008fc40007f1e0ff */
[----:B------:R-:W3:Y:S01]  /*b140*/  LDL R129, [R1+0xa98] ;  /* 0x000a980001817983 */ /* 0x000ee20000100800 */
[----:B------:R-:W-:Y:S02]  /*b150*/  PRMT R71, RZ, 0x7610, R71 ;  /* 0x00007610ff477816 */ /* 0x000fe40000000047 */
        /* <DEDUP_REMOVED lines=9> */
[----:B------:R-:W4:Y:S04]  /*b1f0*/  LDL R6, [R1+0xa94] ;  /* 0x000a940001067983 */ /* 0x000f280000100800 */
        /* <DEDUP_REMOVED lines=13> */
[----:B------:R-:W-:Y:S01]  /*b2d0*/  PRMT R67, RZ, 0x7610, R67 ;  /* 0x00007610ff437816 */ /* 0x000fe20000000043 */
[----:B------:R-:W2:Y:S02]  /*b2e0*/  LDL R132, [R1+0xad8] ;  /* 0x000ad80001847983 */ /* 0x000ea40000100800 */
        /* <DEDUP_REMOVED lines=8> */
[----:B---3--:R-:W-:-:S02]  /*b370*/  IADD3 R4, P0, R2, R129, RZ ;  /* 0x0000008102047210 */ /* 0x008fc40007f1e0ff */
[----:B------:R-:W-:Y:S01]  /*b380*/  ISETP.GT.AND P1, PT, R3, 0x17, PT ;  /* 0x000000170300780c */ /* 0x000fe20003f24270 */
[----:B------:R-:W3:Y:S01]  /*b390*/  LDL R129, [R1+0xaa8] ;  /* 0x000aa80001817983 */ /* 0x000ee20000100800 */
[----:B------:R-:W-:Y:S02]  /*b3a0*/  PRMT R39, RZ, 0x7610, R39 ;  /* 0x00007610ff277816 */ /* 0x000fe40000000027 */
[----:B------:R-:W-:Y:S02]  /*b3b0*/  PRMT R44, RZ, 0x7610, R44 ;  /* 0x00007610ff2c7816 */ /* 0x000fe4000000002c */
[----:B------:R-:W-:Y:S02]  /*b3c0*/  PRMT R42, RZ, 0x7610, R42 ;  /* 0x00007610ff2a7816 */ /* 0x000fe4000000002a */
[----:B------:R-:W-:Y:S01]  /*b3d0*/  PRMT R66, RZ, 0x7610, R66 ;  /* 0x00007610ff427816 */ /* 0x000fe20000000042 */
[----:B----4-:R-:W-:Y:S02]  /*b3e0*/  IMAD.X R5, R0, 0x1, R6, P0 ;  /* 0x0000000100057824 */ /* 0x010fe400000e0606 */
[----:B------:R-:W4:Y:S04]  /*b3f0*/  LDL R6, [R1+0xaac] ;  /* 0x000aac0001067983 */ /* 0x000f280000100800 */
[----:B------:R0:W3:Y:S02]  /*b400*/  @P1 LDG.E.U8 R39, desc[UR32][R4.64] ;  /* 0x0000002004271981 */ /* 0x0000e4000c1e1100 */
[----:B0-----:R-:W-:-:S02]  /*b410*/  IADD3 R4, P0, R2, R128, RZ ;  /* 0x0000008002047210 */ /* 0x001fc40007f1e0ff */
[----:B------:R-:W3:Y:S03]  /*b420*/  LDL R128, [R1+0xaa4] ;  /* 0x000aa40001807983 */ /* 0x000ee60000100800 */
[----:B--2---:R-:W-:Y:S02]  /*b430*/  IMAD.X R5, R0, 0x1, R127, P0 ;  /* 0x0000000100057824 */ /* 0x004fe400000e067f */
        /* <DEDUP_REMOVED lines=14> */
[----:B------:R-:W-:Y:S01]  /*b520*/  ISETP.GT.AND P1, PT, R3, 0x18, PT ;  /* 0x000000180300780c */ /* 0x000fe20003f24270 */
[----:B------:R-:W2:Y:S02]  /*b530*/  LDL R130, [R1+0xae0] ;  /* 0x000ae00001827983 */ /* 0x000ea40000100800 */
[----:B------:R-:W-:Y:S02]  /*b540*/  IMAD.X R5, R0, 0x1, R8, P0 ;  /* 0x0000000100057824 */ /* 0x000fe400000e0608 */
[----:B------:R-:W2:Y:S08]  /*b550*/  LDL R8, [R1+0xacc] ;  /* 0x000acc0001087983 */ /* 0x000eb00000100800 */
[----:B------:R0:W2:Y:S02]  /*b560*/  @P1 LDG.E.U8 R40, desc[UR32][R4.64] ;  /* 0x0000002004281981 */ /* 0x0000a4000c1e1100 */
[----:B0-----:R-:W-:-:S02]  /*b570*/  IADD3 R4, P0, R2, R7, RZ ;  /* 0x0000000702047210 */ /* 0x001fc40007f1e0ff */
[----:B------:R-:W2:Y:S01]  /*b580*/  LDL R7, [R1+0xac4] ;  /* 0x000ac40001077983 */ /* 0x000ea20000100800 */
[----:B------:R-:W-:Y:S02]  /*b590*/  PRMT R65, RZ, 0x7610, R65 ;  /* 0x00007610ff417816 */ /* 0x000fe40000000041 */
[----:B------:R-:W-:Y:S02]  /*b5a0*/  PRMT R64, RZ, 0x7610, R64 ;  /* 0x00007610ff407816 */ /* 0x000fe40000000040 */
[----:B------:R-:W-:Y:S02]  /*b5b0*/  PRMT R63, RZ, 0x7610, R63 ;  /* 0x00007610ff3f7816 */ /* 0x000fe4000000003f */
[----:B------:R-:W-:Y:S01]  /*b5c0*/  PRMT R37, RZ, 0x7610, R37 ;  /* 0x00007610ff257816 */ /* 0x000fe20000000025 */
[----:B----4-:R-:W-:Y:S02]  /*b5d0*/  IMAD.X R5, R0, 0x1, R6, P0 ;  /* 0x0000000100057824 */ /* 0x010fe400000e0606 */
[----:B------:R-:W4:Y:S04]  /*b5e0*/  LDL R6, [R1+0xadc] ;  /* 0x000adc0001067983 */ /* 0x000f280000100800 */
[----:B------:R3:W4:Y:S02]  /*b5f0*/  @P1 LDG.E.U8 R65, desc[UR32][R4.64] ;  /* 0x0000002004411981 */ /* 0x000724000c1e1100 */
[----:B---3--:R-:W-:-:S02]  /*b600*/  IADD3 R4, P0, R2, R129, RZ ;  /* 0x0000008102047210 */ /* 0x008fc40007f1e0ff */
[----:B------:R-:W3:Y:S03]  /*b610*/  LDL R129, [R1+0xaf8] ;  /* 0x000af80001817983 */ /* 0x000ee60000100800 */
[----:B------:R-:W-:Y:S02]  /*b620*/  IMAD.X R5, R0, 0x1, R128, P0 ;  /* 0x0000000100057824 */ /* 0x000fe400000e0680 */
[----:B------:R-:W3:Y:S04]  /*b630*/  LDL R128, [R1+0xaf4] ;  /* 0x000af40001807983 */ /* 0x000ee80000100800 */
[----:B------:R2:W3:Y:S02]  /*b640*/  @P1 LDG.E.U8 R64, desc[UR32][R4.64] ;  /* 0x0000002004401981 */ /* 0x0004e4000c1e1100 */
[----:B--2---:R-:W-:-:S02]  /*b650*/  IADD3 R4, P0, R2, R127, RZ ;  /* 0x0000007f02047210 */ /* 0x004fc40007f1e0ff */
[----:B------:R-:W2:Y:S03]  /*b660*/  LDL R127, [R1+0xaf0] ;  /* 0x000af000017f7983 */ /* 0x000ea60000100800 */
[----:B------:R-:W-:Y:S02]  /*b670*/  IMAD.X R5, R0, 0x1, R124, P0 ;  /* 0x0000000100057824 */ /* 0x000fe400000e067c */
[----:B------:R-:W2:Y:S04]  /*b680*/  LDL R124, [R1+0xaec] ;  /* 0x000aec00017c7983 */ /* 0x000ea80000100800 */
[----:B------:R0:W2:Y:S01]  /*b690*/  @P1 LDG.E.U8 R63, desc[UR32][R4.64] ;  /* 0x00000020043f1981 */ /* 0x0000a2000c1e1100 */
[----:B------:R-:W-:-:S02]  /*b6a0*/  ISETP.GT.AND P1, PT, R3, 0x19, PT ;  /* 0x000000190300780c */ /* 0x000fc40003f24270 */
[----:B0-----:R-:W-:Y:S02]  /*b6b0*/  IADD3 R4, P0, R2, R132, RZ ;  /* 0x0000008402047210 */ /* 0x001fe40007f1e0ff */
        /* <DEDUP_REMOVED lines=10> */
[----:B------:R-:W-:-:S02]  /*b760*/  PRMT R33, RZ, 0x7610, R33 ;  /* 0x00007610ff217816 */ /* 0x000fc40000000021 */
[----:B0-----:R-:W-:Y:S02]  /*b770*/  IADD3 R4, P0, R2, R131, RZ ;  /* 0x0000008302047210 */ /* 0x001fe40007f1e0ff */
[----:B------:R-:W-:Y:S01]  /*b780*/  PRMT R62, RZ, 0x7610, R62 ;  /* 0x00007610ff3e7816 */ /* 0x000fe2000000003e */
[----:B------:R-:W2:Y:S02]  /*b790*/  LDL R131, [R1+0xb1c] ;  /* 0x000b1c0001837983 */ /* 0x000ea40000100800 */
[----:B------:R-:W-:Y:S02]  /*b7a0*/  IMAD.X R5, R0, 0x1, R7, P0 ;  /* 0x0000000100057824 */ /* 0x000fe400000e0607 */
[----:B------:R-:W2:Y:S04]  /*b7b0*/  LDL R7, [R1+0xafc] ;  /* 0x000afc0001077983 */ /* 0x000ea80000100800 */
[----:B------:R0:W2:Y:S02]  /*b7c0*/  @P1 LDG.E.U8 R33, desc[UR32][R4.64] ;  /* 0x0000002004211981 */ /* 0x0000a4000c1e1100 */
[----:B0-----:R-:W-:-:S02]  /*b7d0*/  IADD3 R4, P0, R2, R130, RZ ;  /* 0x0000008202047210 */ /* 0x001fc40007f1e0ff */
[----:B------:R-:W2:Y:S01]  /*b7e0*/  LDL R130, [R1+0xb18] ;  /* 0x000b180001827983 */ /* 0x000ea20000100800 */
[----:B------:R-:W-:Y:S02]  /*b7f0*/  PRMT R38, RZ, 0x7610, R38 ;  /* 0x00007610ff267816 */ /* 0x000fe40000000026 */
[----:B------:R-:W-:Y:S02]  /*b800*/  PRMT R61, RZ, 0x7610, R61 ;  /* 0x00007610ff3d7816 */ /* 0x000fe4000000003d */
[----:B------:R-:W-:Y:S01]  /*b810*/  PRMT R36, RZ, 0x7610, R36 ;  /* 0x00007610ff247816 */ /* 0x000fe20000000024 */
[----:B----4-:R-:W-:Y:S02]  /*b820*/  IMAD.X R5, R0, 0x1, R6, P0 ;  /* 0x0000000100057824 */ /* 0x010fe400000e0606 */
[----:B------:R-:W4:Y:S04]  /*b830*/  LDL R6, [R1+0xb14] ;  /* 0x000b140001067983 */ /* 0x000f280000100800 */
[----:B------:R3:W4:Y:S01]  /*b840*/  @P1 LDG.E.U8 R62, desc[UR32][R4.64] ;  /* 0x00000020043e1981 */ /* 0x000722000c1e1100 */
[----:B------:R-:W-:-:S02]  /*b850*/  ISETP.GT.AND P1, PT, R3, 0x1a, PT ;  /* 0x0000001a0300780c */ /* 0x000fc40003f24270 */
[----:B---3--:R-:W-:Y:S02]  /*b860*/  IADD3 R4, P0, R2, R129, RZ ;  /* 0x0000008102047210 */ /* 0x008fe40007f1e0ff */
        /* <DEDUP_REMOVED lines=15> */
[----:B------:R-:W2:Y:S01]  /*b960*/  LDL R8, [R1+0xb30] ;  /* 0x000b300001087983 */ /* 0x000ea20000100800 */
[----:B------:R-:W-:Y:S02]  /*b970*/  PRMT R30, RZ, 0x7610, R30 ;  /* 0x00007610ff1e7816 */ /* 0x000fe4000000001e */
[----:B------:R-:W-:Y:S02]  /*b980*/  IMAD.X R5, R0, 0x1, R7, P0 ;  /* 0x0000000100057824 */ /* 0x000fe400000e0607 */
[----:B------:R-:W2:Y:S04]  /*b990*/  LDL R7, [R1+0xb2c] ;  /* 0x000b2c0001077983 */ /* 0x000ea80000100800 */
[----:B------:R0:W2:Y:S02]  /*b9a0*/  @P1 LDG.E.U8 R30, desc[UR32][R4.64] ;  /* 0x00000020041e1981 */ /* 0x0000a4000c1e1100 */
[----:B0-----:R-:W-:-:S02]  /*b9b0*/  IADD3 R4, P0, R2, R130, RZ ;  /* 0x0000008202047210 */ /* 0x001fc40007f1e0ff */
[----:B------:R-:W2:Y:S01]  /*b9c0*/  LDL R130, [R1+0xb28] ;  /* 0x000b280001827983 */ /* 0x000ea20000100800 */
[----:B------:R-:W-:Y:S02]  /*b9d0*/  ISETP.GT.AND P1, PT, R3, 0x1b, PT ;  /* 0x0000001b0300780c */ /* 0x000fe40003f24270 */
[----:B------:R-:W-:Y:S02]  /*b9e0*/  PRMT R32, RZ, 0x7610, R32 ;  /* 0x00007610ff207816 */ /* 0x000fe40000000020 */
[----:B------:R-:W-:Y:S02]  /*b9f0*/  PRMT R34, RZ, 0x7610, R34 ;  /* 0x00007610ff227816 */ /* 0x000fe40000000022 */
[----:B------:R-:W-:Y:S02]  /*ba00*/  PRMT R31, RZ, 0x7610, R31 ;  /* 0x00007610ff1f7816 */ /* 0x000fe4000000001f */
[----:B------:R-:W-:Y:S02]  /*ba10*/  PRMT R29, RZ, 0x7610, R29 ;  /* 0x00007610ff1d7816 */ /* 0x000fe4000000001d */
[----:B------:R-:W-:Y:S01]  /*ba20*/  PRMT R28, RZ, 0x7610, R28 ;  /* 0x00007610ff1c7816 */ /* 0x000fe2000000001c */
[----:B----4-:R-:W-:-:S02]  /*ba30*/  IMAD.X R5, R0, 0x1, R6, P0 ;  /* 0x0000000100057824 */ /* 0x010fc400000e0606 */
[----:B------:R-:W4:Y:S04]  /*ba40*/  LDL R6, [R1+0xb24] ;  /* 0x000b240001067983 */ /* 0x000f280000100800 */
[----:B------:R3:W4:Y:S02]  /*ba50*/  @P1 LDG.E.U8 R32, desc[UR32][R4.64] ;  /* 0x0000002004201981 */ /* 0x000724000c1e1100 */
[----:B---3--:R-:W-:Y:S02]  /*ba60*/  IADD3 R4, P0, R2, R129, RZ ;  /* 0x0000008102047210 */ /* 0x008fe40007f1e0ff */
[----:B------:R-:W3:Y:S03]  /*ba70*/  LDL R129, [R1+0xb40] ;  /* 0x000b400001817983 */ /* 0x000ee60000100800 */
[----:B------:R-:W-:-:S02]  /*ba80*/  IMAD.X R5, R0, 0x1, R128, P0 ;  /* 0x0000000100057824 */ /* 0x000fc400000e0680 */
[----:B------:R-:W3:Y:S04]  /*ba90*/  LDL R128, [R1+0xb3c] ;  /* 0x000b3c0001807983 */ /* 0x000ee80000100800 */
[----:B------:R0:W3:Y:S02]  /*baa0*/  @P1 LDG.E.U8 R34, desc[UR32][R4.64] ;  /* 0x0000002004221981 */ /* 0x0000e4000c1e1100 */
[----:B0-----:R-:W-:Y:S02]  /*bab0*/  IADD3 R4, P0, R2, R132, RZ ;  /* 0x0000008402047210 */ /* 0x001fe40007f1e0ff */
[----:B------:R-:W-:Y:S01]  /*bac0*/  PRMT R26, RZ, 0x7610, R26 ;  /* 0x00007610ff1a7816 */ /* 0x000fe2000000001a */
[----:B------:R-:W3:Y:S02]  /*bad0*/  LDL R132, [R1+0xb70] ;  /* 0x000b700001847983 */ /* 0x000ee40000100800 */
[----:B--2---:R-:W-:-:S02]  /*bae0*/  IMAD.X R5, R0, 0x1, R127, P0 ;  /* 0x0000000100057824 */ /* 0x004fc400000e067f */
[----:B------:R-:W2:Y:S04]  /*baf0*/  LDL R127, [R1+0xb58] ;  /* 0x000b5800017f7983 */ /* 0x000ea80000100800 */
[----:B------:R0:W2:Y:S02]  /*bb00*/  @P1 LDG.E.U8 R31, desc[UR32][R4.64] ;  /* 0x00000020041f1981 */ /* 0x0000a4000c1e1100 */
[----:B0-----:R-:W-:Y:S02]  /*bb10*/  IADD3 R4, P0, R2, R124, RZ ;  /* 0x0000007c02047210 */ /* 0x001fe40007f1e0ff */
[----:B------:R-:W2:Y:S03]  /*bb20*/  LDL R124, [R1+0xb54] ;  /* 0x000b5400017c7983 */ /* 0x000ea60000100800 */
[----:B------:R-:W-:-:S02]  /*bb30*/  IMAD.X R5, R0, 0x1, R131, P0 ;  /* 0x0000000100057824 */ /* 0x000fc400000e0683 */
[----:B------:R-:W2:Y:S04]  /*bb40*/  LDL R131, [R1+0xb6c] ;  /* 0x000b6c0001837983 */ /* 0x000ea80000100800 */
[----:B------:R0:W2:Y:S01]  /*bb50*/  @P1 LDG.E.U8 R29, desc[UR32][R4.64] ;  /* 0x00000020041d1981 */ /* 0x0000a2000c1e1100 */
[----:B------:R-:W-:Y:S02]  /*bb60*/  ISETP.GT.AND P1, PT, R3, 0x1c, PT ;  /* 0x0000001c0300780c */ /* 0x000fe40003f24270 */
        /* <DEDUP_REMOVED lines=11> */
[----:B------:R-:W-:Y:S01]  /*bc20*/  PRMT R23, RZ, 0x7610, R23 ;  /* 0x00007610ff177816 */ /* 0x000fe20000000017 */
[----:B------:R-:W2:Y:S01]  /*bc30*/  LDL R130, [R1+0xb68] ;  /* 0x000b680001827983 */ /* 0x000ea20000100800 */
[----:B------:R-:W-:-:S02]  /*bc40*/  PRMT R22, RZ, 0x7610, R22 ;  /* 0x00007610ff167816 */ /* 0x000fc40000000016 */
        /* <DEDUP_REMOVED lines=9> */
[----:B------:R2:W3:Y:S01]  /*bce0*/  @P1 LDG.E.U8 R22, desc[UR32][R4.64] ;  /* 0x0000002004161981 */ /* 0x0004e2000c1e1100 */
[----:B------:R-:W-:-:S02]  /*bcf0*/  ISETP.GT.AND P1, PT, R3, 0x1d, PT ;  /* 0x0000001d0300780c */ /* 0x000fc40003f24270 */
[----:B--2---:R-:W-:Y:S02]  /*bd00*/  IADD3 R4, P0, R2, R127, RZ ;  /* 0x0000007f02047210 */ /* 0x004fe40007f1e0ff */
        /* <DEDUP_REMOVED lines=12> */
[----:B------:R-:W-:Y:S01]  /*bdd0*/  PRMT R18, RZ, 0x7610, R18 ;  /* 0x00007610ff127816 */ /* 0x000fe20000000012 */
[----:B------:R-:W-:Y:S01]  /*bde0*/  IMAD.X R5, R0, 0x1, R7, P0 ;  /* 0x0000000100057824 */ /* 0x000fe200000e0607 */
[----:B------:R-:W-:Y:S01]  /*bdf0*/  PRMT R17, RZ, 0x7610, R17 ;  /* 0x00007610ff117816 */ /* 0x000fe20000000011 */
[----:B------:R-:W2:Y:S04]  /*be00*/  LDL R7, [R1+0xb88] ;  /* 0x000b880001077983 */ /* 0x000ea80000100800 */
[----:B------:R4:W2:Y:S01]  /*be10*/  @P1 LDG.E.U8 R19, desc[UR32][R4.64] ;  /* 0x0000002004131981 */ /* 0x0008a2000c1e1100 */
[----:B------:R-:W-:-:S02]  /*be20*/  PRMT R16, RZ, 0x7610, R16 ;  /* 0x00007610ff107816 */ /* 0x000fc40000000010 */
[----:B------:R-:W-:Y:S02]  /*be30*/  PRMT R15, RZ, 0x7610, R15 ;  /* 0x00007610ff0f7816 */ /* 0x000fe4000000000f */
[----:B------:R-:W-:Y:S02]  /*be40*/  PRMT R14, RZ, 0x7610, R14 ;  /* 0x00007610ff0e7816 */ /* 0x000fe4000000000e */
[----:B------:R-:W-:Y:S02]  /*be50*/  PRMT R13, RZ, 0x7610, R13 ;  /* 0x00007610ff0d7816 */ /* 0x000fe4000000000d */
[----:B----4-:R-:W-:Y:S02]  /*be60*/  IADD3 R4, P0, R2, R6, RZ ;  /* 0x0000000602047210 */ /* 0x010fe40007f1e0ff */
[----:B------:R-:W4:Y:S03]  /*be70*/  LDL R6, [R1+0xb84] ;  /* 0x000b840001067983 */ /* 0x000f260000100800 */
[----:B------:R-:W-:-:S02]  /*be80*/  IMAD.X R5, R0, 0x1, R135, P0 ;  /* 0x0000000100057824 */ /* 0x000fc400000e0687 */
[----:B------:R-:W4:Y:S04]  /*be90*/  LDL R135, [R1+0x6b0] ;  /* 0x0006b00001877983 */ /* 0x000f280000100800 */
[----:B------:R0:W4:Y:S01]  /*bea0*/  @P1 LDG.E.U8 R18, desc[UR32][R4.64] ;  /* 0x0000002004121981 */ /* 0x000122000c1e1100 */
[----:B------:R-:W-:Y:S02]  /*beb0*/  ISETP.GT.AND P1, PT, R3, 0x1e, PT ;  /* 0x0000001e0300780c */ /* 0x000fe40003f24270 */
[----:B0-----:R-:W-:Y:S02]  /*bec0*/  IADD3 R4, P0, R2, R134, RZ ;  /* 0x0000008602047210 */ /* 0x001fe40007f1e0ff */
[----:B------:R-:W4:Y:S03]  /*bed0*/  LDL R134, [R1+0x6c4] ;  /* 0x0006c40001867983 */ /* 0x000f260000100800 */
[----:B------:R-:W-:-:S06]  /*bee0*/  IMAD.X R5, R0, 0x1, R133, P0 ;  /* 0x0000000100057824 */ /* 0x000fcc00000e0685 */
[----:B------:R0:W4:Y:S02]  /*bef0*/  @P1 LDG.E.U8 R17, desc[UR32][R4.64] ;  /* 0x0000002004111981 */ /* 0x000124000c1e1100 */
[----:B0-----:R-:W-:Y:S02]  /*bf00*/  IADD3 R4, P0, R2, R132, RZ ;  /* 0x0000008402047210 */ /* 0x001fe40007f1e0ff */
[----:B------:R-:W4:Y:S03]  /*bf10*/  LDL R132, [R1+0x6bc] ;  /* 0x0006bc0001847983 */ /* 0x000f260000100800 */
[----:B------:R-:W-:-:S05]  /*bf20*/  IMAD.X R5, R0, 0x1, R131, P0 ;  /* 0x0000000100057824 */ /* 0x000fca00000e0683 */
[----:B------:R0:W4:Y:S02]  /*bf30*/  @P1 LDG.E.U8 R16, desc[UR32][R4.64] ;  /* 0x0000002004101981 */ /* 0x000124000c1e1100 */
[----:B0-----:R-:W-:-:S05]  /*bf40*/  IADD3 R4, P0, R2, R130, RZ ;  /* 0x0000008202047210 */ /* 0x001fca0007f1e0ff */
[----:B---3--:R-:W-:Y:S02]  /*bf50*/  IMAD.X R5, R0, 0x1, R129, P0 ;  /* 0x0000000100057824 */ /* 0x008fe400000e0681 */
[----:B------:R-:W3:Y:S04]  /*bf60*/  LDL R129, [R1+0x6b8] ;  /* 0x0006b80001817983 */ /* 0x000ee80000100800 */
[----:B------:R0:W3:Y:S02]  /*bf70*/  @P1 LDG.E.U8 R15, desc[UR32][R4.64] ;  /* 0x00000020040f1981 */ /* 0x0000e4000c1e1100 */
[----:B0-----:R-:W-:Y:S02]  /*bf80*/  IADD3 R4, P0, R2, R128, RZ ;  /* 0x0000008002047210 */ /* 0x001fe40007f1e0ff */
[----:B------:R-:W3:Y:S03]  /*bf90*/  LDL R128, [R1+0x6c0] ;  /* 0x0006c00001807983 */ /* 0x000ee60000100800 */
[----:B--2---:R-:W-:-:S05]  /*bfa0*/  IMAD.X R5, R0, 0x1, R127, P0 ;  /* 0x0000000100057824 */ /* 0x004fca00000e067f */
[----:B------:R0:W2:Y:S01]  /*bfb0*/  @P1 LDG.E.U8 R14, desc[UR32][R4.64] ;  /* 0x00000020040e1981 */ /* 0x0000a2000c1e1100 */
[----:B------:R-:W-:Y:S02]  /*bfc0*/  ISETP.GT.AND P1, PT, R3, 0x1f, PT ;  /* 0x0000001f0300780c */ /* 0x000fe40003f24270 */
[----:B0-----:R-:W-:Y:S02]  /*bfd0*/  IADD3 R4, P0, R2, R124, RZ ;  /* 0x0000007c02047210 */ /* 0x001fe40007f1e0ff */
[----:B------:R-:W3:Y:S03]  /*bfe0*/  LDL R124, [R1+0x6b4] ;  /* 0x0006b400017c7983 */ /* 0x000ee60000100800 */
[----:B------:R-:W-:Y:S02]  /*bff0*/  IMAD.X R5, R0, 0x1, R113, P0 ;  /* 0x0000000100057824 */ /* 0x000fe400000e0671 */
[----:B------:R-:W2:Y:S04]  /*c000*/  LDL R113, [R1+0xb9c] ;  /* 0x000b9c0001717983 */ /* 0x000ea80000100800 */
[----:B------:R0:W3:Y:S02]  /*c010*/  @P1 LDG.E.U8 R13, desc[UR32][R4.64] ;  /* 0x00000020040d1981 */ /* 0x0000e4000c1e1100 */
[----:B0-----:R-:W-:-:S05]  /*c020*/  IADD3 R4, P0, R2, R9, RZ ;  /* 0x0000000902047210 */ /* 0x001fca0007f1e0ff */
[----:B------:R-:W-:Y:S02]  /*c030*/  IMAD.X R5, R0, 0x1, R8, P0 ;  /* 0x0000000100057824 */ /* 0x000fe400000e0608 */
[----:B------:R-:W2:Y:S04]  /*c040*/  LDL R8, [R1+0xba0] ;  /* 0x000ba00001087983 */ /* 0x000ea80000100800 */
[----:B------:R0:W-:Y:S04]  /*c050*/  STL [R1+0x1134], R2 ;  /* 0x0011340201007387 */ /* 0x0001e80000100800 */
[----:B------:R-:W3:Y:S01]  /*c060*/  LDL R127, [R1+0x6cc] ;  /* 0x0006cc00017f7983 */ /* 0x000ee20000100800 */
[----:B------:R-:W-:-:S03]  /*c070*/  PRMT R12, RZ, 0x7610, R12 ;  /* 0x00007610ff0c7816 */ /* 0x000fc6000000000c */
[----:B------:R-:W3:Y:S04]  /*c080*/  LDL R133, [R1+0x6c8] ;  /* 0x0006c80001857983 */ /* 0x000ee80000100800 */
[----:B------:R-:W3:Y:S04]  /*c090*/  LDL R131, [R1+0x6d4] ;  /* 0x0006d40001837983 */ /* 0x000ee80000100800 */
[----:B------:R1:W3:Y:S02]  /*c0a0*/  @P1 LDG.E.U8 R12, desc[UR32][R4.64] ;  /* 0x00000020040c1981 */ /* 0x0002e4000c1e1100 */
[----:B-1----:R-:W-:-:S05]  /*c0b0*/  IADD3 R4, P0, R2, R7, RZ ;  /* 0x0000000702047210 */ /* 0x002fca0007f1e0ff */
[----:B----4-:R-:W-:Y:S01]  /*c0c0*/  IMAD.X R5, R0, 0x1, R6, P0 ;  /* 0x0000000100057824 */ /* 0x010fe200000e0606 */
[----:B--2---:R-:W-:Y:S02]  /*c0d0*/  IADD3 R8, P0, R2, R8, RZ ;  /* 0x0000000802087210 */ /* 0x004fe40007f1e0ff */
[----:B0-----:R-:W2:Y:S01]  /*c0e0*/  LDL R2, [R1+0x6d0] ;  /* 0x0006d00001027983 */ /* 0x001ea20000100800 */
[----:B------:R-:W-:Y:S02]  /*c0f0*/  LOP3.LUT R223, R223, 0xffff, RZ, 0xc0, !PT ;  /* 0x0000ffffdfdf7812 */ /* 0x000fe400078ec0ff */
[----:B------:R-:W-:Y:S01]  /*c100*/  LOP3.LUT R10, R10, 0xffff, RZ, 0xc0, !PT ;  /* 0x0000ffff0a0a7812 */ /* 0x000fe200078ec0ff */
[----:B------:R-:W-:Y:S01]  /*c110*/  IMAD.X R9, R0, 0x1, R113, P0 ;  /* 0x0000000100097824 */ /* 0x000fe200000e0671 */
[----:B------:R-:W-:Y:S02]  /*c120*/  PRMT R11, RZ, 0x7610, R11 ;  /* 0x00007610ff0b7816 */ /* 0x000fe4000000000b */
[----:B------:R-:W-:-:S02]  /*c130*/  PRMT R7, R223, 0x3340, R10 ;  /* 0x00003340df077816 */ /* 0x000fc4000000000a */
[----:B------:R-:W-:Y:S02]  /*c140*/  PRMT R10, RZ, 0x7610, R10 ;  /* 0x00007610ff0a7816 */ /* 0x000fe4000000000a */
[----:B------:R0:W4:Y:S04]  /*c150*/  @P1 LDG.E.U8 R11, desc[UR32][R4.64] ;  /* 0x00000020040b1981 */ /* 0x000128000c1e1100 */
[----:B------:R-:W4:Y:S01]  /*c160*/  @P1 LDG.E.U8 R10, desc[UR32][R8.64] ;  /* 0x00000020080a1981 */ /* 0x000f22000c1e1100 */
[----:B------:R-:W-:Y:S02]  /*c170*/  LOP3.LUT R237, R237, 0xffff, RZ, 0xc0, !PT ;  /* 0x0000ffffeded7812 */ /* 0x000fe400078ec0ff */
[----:B------:R-:W-:Y:S02]  /*c180*/  LOP3.LUT R236, R236, 0xffff, RZ, 0xc0, !PT ;  /* 0x0000ffffecec7812 */ /* 0x000fe400078ec0ff */
[----:B------:R-:W-:-:S02]  /*c190*/  LOP3.LUT R235, R235, 0xffff, RZ, 0xc0, !PT ;  /* 0x0000ffffebeb7812 */ /* 0x000fc400078ec0ff */
[----:B------:R-:W-:Y:S02]  /*c1a0*/  LOP3.LUT R234, R234, 0xffff, RZ, 0xc0, !PT ;  /* 0x0000ffffeaea7812 */ /* 0x000fe400078ec0ff */
[----:B------:R-:W-:Y:S02]  /*c1b0*/  LOP3.LUT R233, R233, 0xffff, RZ, 0xc0, !PT ;  /* 0x0000ffffe9e97812 */ /* 0x000fe400078ec0ff */
[----:B------:R-:W-:Y:S02]  /*c1c0*/  LOP3.LUT R232, R232, 0xffff, RZ, 0xc0, !PT ;  /* 0x0000ffffe8e87812 */ /* 0x000fe400078ec0ff */
        /* <DEDUP_REMOVED lines=8> */
[----:B------:R-:W-:-:S02]  /*c250*/  PRMT R236, R237, 0x3340, R236 ;  /* 0x00003340edec7816 */ /* 0x000fc400000000ec */
[----:B0-----:R-:W-:Y:S02]  /*c260*/  PRMT R4, R235, 0x3340, R234 ;  /* 0x00003340eb047816 */ /* 0x001fe400000000ea */
[----:B------:R-:W-:Y:S02]  /*c270*/  PRMT R232, R233, 0x3340, R232 ;  /* 0x00003340e9e87816 */ /* 0x000fe400000000e8 */
[----:B------:R-:W-:Y:S02]  /*c280*/  PRMT R5, R231, 0x3340, R230 ;  /* 0x00003340e7057816 */ /* 0x000fe400000000e6 */
[----:B------:R-:W-:Y:S02]  /*c290*/  PRMT R228, R229, 0x3340, R228 ;  /* 0x00003340e5e47816 */ /* 0x000fe400000000e4 */
[----:B------:R-:W-:Y:S02]  /*c2a0*/  PRMT R6, R227, 0x3340, R226 ;  /* 0x00003340e3067816 */ /* 0x000fe400000000e2 */
[----:B------:R-:W-:-:S02]  /*c2b0*/  PRMT R224, R225, 0x3340, R224 ;  /* 0x00003340e1e07816 */ /* 0x000fc400000000e0 */
[----:B------:R-:W-:Y:S02]  /*c2c0*/  PRMT R4, R236, 0x5410, R4 ;  /* 0x00005410ec047816 */ /* 0x000fe40000000004 */
[----:B------:R-:W-:Y:S02]  /*c2d0*/  PRMT R5, R232, 0x5410, R5 ;  /* 0x00005410e8057816 */ /* 0x000fe40000000005 */
[----:B------:R-:W-:Y:S02]  /*c2e0*/  PRMT R6, R228, 0x5410, R6 ;  /* 0x00005410e4067816 */ /* 0x000fe40000000006 */
[----:B------:R-:W-:Y:S01]  /*c2f0*/  PRMT R7, R224, 0x5410, R7 ;  /* 0x00005410e0077816 */ /* 0x000fe20000000007 */
[----:B------:R-:W-:Y:S01]  /*c300*/  BAR.SYNC.DEFER_BLOCKING 0x0 ;  /* 0x0000000000007b1d */ /* 0x000fe20000010000 */
[----:B------:R-:W-:Y:S02]  /*c310*/  ISETP.GE.AND P0, PT, R246, R3, PT ;  /* 0x00000003f600720c */ /* 0x000fe40003f06270 */
[----:B------:R-:W-:-:S03]  /*c320*/  SHF.R.S32.HI R113, RZ, 0x1f, R221 ;  /* 0x0000001fff717819 */ /* 0x000fc600000114dd */
[----:B------:R0:W-:Y:S01]  /*c330*/  STL [R1+0x112c], R0 ;  /* 0x00112c0001007387 */ /* 0x0001e20000100800 */
[----:B------:R-:W-:-:S03]  /*c340*/  PRMT R27, RZ, 0x7610, R27 ;  /* 0x00007610ff1b7816 */ /* 0x000fc6000000001b */
[----:B0-----:R-:W4:Y:S04]  /*c350*/  LDL.LU R0, [R1+0x770] ;  /* 0x0007700001007983 */ /* 0x001f280000300800 */
[----:B------:R-:W4:Y:S04]  /*c360*/  LDL R130, [R1+0x6dc] ;  /* 0x0006dc0001827983 */ /* 0x000f280000100800 */
[----:B------:R3:W-:Y:S01]  /*c370*/  STS.128 [R222+UR8], R4 ;  /* 0x00000004de007988 */ /* 0x0007e20008000c08 */
[----:B------:R-:W-:-:S03]  /*c380*/  PRMT R25, RZ, 0x7610, R25 ;  /* 0x00007610ff197816 */ /* 0x000fc60000000019 */
[----:B------:R-:W4:Y:S01]  /*c390*/  LDL R9, [R1+0x6e8] ;  /* 0x0006e80001097983 */ /* 0x000f220000100800 */
[----:B------:R-:W-:-:S03]  /*c3a0*/  PRMT R24, RZ, 0x7610, R24 ;  /* 0x00007610ff187816 */ /* 0x000fc60000000018 */
[----:B------:R-:W4:Y:S01]  /*c3b0*/  LDL R8, [R1+0x6fc] ;  /* 0x0006fc0001087983 */ /* 0x000f220000100800 */
[----:B---3--:R-:W-:-:S03]  /*c3c0*/  IADD3 R4, P1, R221, R124, RZ ;  /* 0x0000007cdd047210 */ /* 0x008fc60007f3e0ff */
[----:B------:R-:W3:Y:S02]  /*c3d0*/  LDL R6, [R1+0x6e0] ;  /* 0x0006e00001067983 */ /* 0x000ee40000100800 */
[----:B------:R-:W-:Y:S02]  /*c3e0*/  IMAD.X R5, R113, 0x1, R135, P1 ;  /* 0x0000000171057824 */ /* 0x000fe400008e0687 */
[----:B------:R-:W3:Y:S04]  /*c3f0*/  LDL R124, [R1+0x6d8] ;  /* 0x0006d800017c7983 */ /* 0x000ee80000100800 */
[----:B------:R0:W3:Y:S01]  /*c400*/  @!P0 LDG.E.U8 R27, desc[UR32][R4.64] ;  /* 0x00000020041b8981 */ /* 0x0000e2000c1e1100 */
[----:B------:R-:W-:-:S03]  /*c410*/  PRMT R252, RZ, 0x7610, R252 ;  /* 0x00007610fffc7816 */ /* 0x000fc600000000fc */
[----:B------:R-:W3:Y:S01]  /*c420*/  LDL R7, [R1+0x704] ;  /* 0x0007040001077983 */ /* 0x000ee20000100800 */
[----:B0-----:R-:W-:-:S03]  /*c430*/  IADD3 R4, P1, R221, R132, RZ ;  /* 0x00000084dd047210 */ /* 0x001fc60007f3e0ff */
[----:B------:R-:W3:Y:S02]  /*c440*/  LDL R132, [R1+0x6e4] ;  /* 0x0006e40001847983 */ /* 0x000ee40000100800 */
[----:B------:R-:W-:Y:S02]  /*c450*/  IMAD.X R5, R113, 0x1, R129, P1 ;  /* 0x0000000171057824 */ /* 0x000fe400008e0681 */
[----:B------:R-:W3:Y:S04]  /*c460*/  LDL R129, [R1+0x6ec] ;  /* 0x0006ec0001817983 */ /* 0x000ee80000100800 */
[----:B------:R0:W3:Y:S02]  /*c470*/  @!P0 LDG.E.U8 R25, desc[UR32][R4.64] ;  /* 0x0000002004198981 */ /* 0x0000e4000c1e1100 */
[----:B0-----:R-:W-:-:S02]  /*c480*/  IADD3 R4, P1, R221, R134, RZ ;  /* 0x00000086dd047210 */ /* 0x001fc40007f3e0ff */
[----:B------:R-:W-:Y:S01]  /*c490*/  PRMT R251, RZ, 0x7610, R251 ;  /* 0x00007610fffb7816 */ /* 0x000fe200000000fb */
[----:B------:R-:W3:Y:S02]  /*c4a0*/  LDL R134, [R1+0x734] ;  /* 0x0007340001867983 */ /* 0x000ee40000100800 */
[----:B------:R-:W-:Y:S02]  /*c4b0*/  IMAD.X R5, R113, 0x1, R128, P1 ;  /* 0x0000000171057824 */ /* 0x000fe400008e0680 */
[----:B------:R-:W3:Y:S04]  /*c4c0*/  LDL R128, [R1+0x6f4] ;  /* 0x0006f40001807983 */ /* 0x000ee80000100800 */
[----:B------:R0:W3:Y:S02]  /*c4d0*/  @!P0 LDG.E.U8 R24, desc[UR32][R4.64] ;  /* 0x0000002004188981 */ /* 0x0000e4000c1e1100 */
[----:B0-----:R-:W-:-:S02]  /*c4e0*/  IADD3 R4, P1, R221, R127, RZ ;  /* 0x0000007fdd047210 */ /* 0x001fc40007f3e0ff */
[----:B------:R-:W3:Y:S03]  /*c4f0*/  LDL R127, [R1+0x6f0] ;  /* 0x0006f000017f7983 */ /* 0x000ee60000100800 */
[----:B------:R-:W-:Y:S01]  /*c500*/  IMAD.X R5, R113, 0x1, R133, P1 ;  /* 0x0000000171057824 */ /* 0x000fe200008e0685 */
[----:B------:R-:W-:Y:S01]  /*c510*/  PRMT R250, RZ, 0x7610, R250 ;  /* 0x00007610fffa7816 */ /* 0x000fe200000000fa */
[----:B------:R-:W3:Y:S04]  /*c520*/  LDL R133, [R1+0x730] ;  /* 0x0007300001857983 */ /* 0x000ee80000100800 */
[----:B------:R0:W3:Y:S02]  /*c530*/  @!P0 LDG.E.U8 R252, desc[UR32][R4.64] ;  /* 0x0000002004fc8981 */ /* 0x0000e4000c1e1100 */
[----:B0-----:R-:W-:-:S02]  /*c540*/  IADD3 R4, P1, R221, R131, RZ ;  /* 0x00000083dd047210 */ /* 0x001fc40007f3e0ff */
[----:B------:R-:W3:Y:S03]  /*c550*/  LDL R131, [R1+0x6f8] ;  /* 0x0006f80001837983 */ /* 0x000ee60000100800 */
[----:B--2---:R-:W-:Y:S02]  /*c560*/  IMAD.X R5, R113, 0x1, R2, P1 ;  /* 0x0000000171057824 */ /* 0x004fe400008e0602 */
[----:B------:R-:W2:Y:S04]  /*c570*/  LDL R2, [R1+0x700] ;  /* 0x0007000001027983 */ /* 0x000ea80000100800 */
[----:B------:R4:W2:Y:S01]  /*c580*/  @!P0 LDG.E.U8 R251, desc[UR32][R4.64] ;  /* 0x0000002004fb8981 */ /* 0x0008a2000c1e1100 */
[----:B------:R-:W-:-:S02]  /*c590*/  PRMT R249, RZ, 0x7610, R249 ;  /* 0x00007610fff97816 */ /* 0x000fc400000000f9 */
[----:B------:R-:W-:Y:S02]  /*c5a0*/  PRMT R248, RZ, 0x7610, R248 ;  /* 0x00007610fff87816 */ /* 0x000fe400000000f8 */
[----:B------:R-:W-:Y:S02]  /*c5b0*/  PRMT R247, RZ, 0x7610, R247 ;  /* 0x00007610fff77816 */ /* 0x000fe400000000f7 */
[----:B------:R-:W-:Y:S02]  /*c5c0*/  PRMT R245, RZ, 0x7610, R245 ;  /* 0x00007610fff57816 */ /* 0x000fe400000000f5 */
[----:B----4-:R-:W-:Y:S02]  /*c5d0*/  IADD3 R4, P1, R221, R130, RZ ;  /* 0x00000082dd047210 */ /* 0x010fe40007f3e0ff */
[----:B------:R-:W4:Y:S03]  /*c5e0*/  LDL R130, [R1+0x70c] ;  /* 0x00070c0001827983 */ /* 0x000f260000100800 */
[----:B---3--:R-:W-:-:S02]  /*c5f0*/  IMAD.X R5, R113, 0x1, R124, P1 ;  /* 0x0000000171057824 */ /* 0x008fc400008e067c */
[----:B------:R-:W3:Y:S04]  /*c600*/  LDL R124, [R1+0x708] ;  /* 0x00070800017c7983 */ /* 0x000ee80000100800 */
[----:B------:R0:W3:Y:S02]  /*c610*/  @!P0 LDG.E.U8 R250, desc[UR32][R4.64] ;  /* 0x0000002004fa8981 */ /* 0x0000e4000c1e1100 */
[----:B0-----:R-:W-:Y:S02]  /*c620*/  IADD3 R4, P1, R221, R132, RZ ;  /* 0x00000084dd047210 */ /* 0x001fe40007f3e0ff */
[----:B------:R-:W-:Y:S01]  /*c630*/  PRMT R244, RZ, 0x7610, R244 ;  /* 0x00007610fff47816 */ /* 0x000fe200000000f4 */
[----:B------:R-:W3:Y:S02]  /*c640*/  LDL R132, [R1+0x744] ;  /* 0x0007440001847983 */ /* 0x000ee40000100800 */
[----:B------:R-:W-:-:S02]  /*c650*/  IMAD.X R5, R113, 0x1, R6, P1 ;  /* 0x0000000171057824 */ /* 0x000fc400008e0606 */
[----:B------:R-:W3:Y:S04]  /*c660*/  LDL R6, [R1+0x714] ;  /* 0x0007140001067983 */ /* 0x000ee80000100800 */
[----:B------:R0:W3:Y:S02]  /*c670*/  @!P0 LDG.E.U8 R249, desc[UR32][R4.64] ;  /* 0x0000002004f98981 */ /* 0x0000e4000c1e1100 */
[----:B0-----:R-:W-:Y:S02]  /*c680*/  IADD3 R4, P1, R221, R129, RZ ;  /* 0x00000081dd047210 */ /* 0x001fe40007f3e0ff */
[----:B------:R-:W3:Y:S03]  /*c690*/  LDL R129, [R1+0x710] ;  /* 0x0007100001817983 */ /* 0x000ee60000100800 */
        /* <DEDUP_REMOVED lines=22> */
[----:B----4-:R-:W-:Y:S02]  /*c800*/  IADD3 R4, P1, R221, R130, RZ ;  /* 0x00000082dd047210 */ /* 0x010fe40007f3e0ff */
[----:B------:R-:W4:Y:S03]  /*c810*/  LDL R130, [R1+0x748] ;  /* 0x0007480001827983 */ /* 0x000f260000100800 */
[----:B---3--:R-:W-:Y:S02]  /*c820*/  IMAD.X R5, R113, 0x1, R124, P1 ;  /* 0x0000000171057824 */ /* 0x008fe400008e067c */
[----:B------:R-:W3:Y:S04]  /*c830*/  LDL R124, [R1+0x73c] ;  /* 0x00073c00017c7983 */ /* 0x000ee80000100800 */
[----:B------:R0:W4:Y:S02]  /*c840*/  @!P0 LDG.E.U8 R243, desc[UR32][R4.64] ;  /* 0x0000002004f38981 */ /* 0x000124000c1e1100 */
[----:B0-----:R-:W-:-:S02]  /*c850*/  IADD3 R4, P1, R221, R6, RZ ;  /* 0x00000006dd047210 */ /* 0x001fc40007f3e0ff */
[----:B------:R-:W4:Y:S03]  /*c860*/  LDL R6, [R1+0x738] ;  /* 0x0007380001067983 */ /* 0x000f260000100800 */
[----:B------:R-:W-:Y:S02]  /*c870*/  IMAD.X R5, R113, 0x1, R129, P1 ;  /* 0x0000000171057824 */ /* 0x000fe400008e0681 */
[----:B------:R-:W4:Y:S04]  /*c880*/  LDL R129, [R1+0x754] ;  /* 0x0007540001817983 */ /* 0x000f280000100800 */
        /* <DEDUP_REMOVED lines=13> */
[----:B--2---:R-:W-:Y:S02]  /*c960*/  IMAD.X R5, R113, 0x1, R2, P1 ;  /* 0x0000000171057824 */ /* 0x004fe400008e0602 */
[----:B------:R-:W2:Y:S01]  /*c970*/  LDL R2, [R1+0x760] ;  /* 0x0007600001027983 */ /* 0x000ea20000100800 */
[----:B------:R-:W-:-:S06]  /*c980*/  PRMT R239, RZ, 0x7610, R239 ;  /* 0x00007610ffef7816 */ /* 0x000fcc00000000ef */
[----:B------:R0:W2:Y:S01]  /*c990*/  @!P0 LDG.E.U8 R239, desc[UR32][R4.64] ;  /* 0x0000002004ef8981 */ /* 0x0000a2000c1e1100 */
[----:B------:R-:W-:Y:S02]  /*c9a0*/  PRMT R238, RZ, 0x7610, R238 ;  /* 0x00007610ffee7816 */ /* 0x000fe400000000ee */
[----:B0-----:R-:W-:-:S05]  /*c9b0*/  IADD3 R4, P1, R221, R134, RZ ;  /* 0x00000086dd047210 */ /* 0x001fca0007f3e0ff */
[----:B------:R-:W-:-:S05]  /*c9c0*/  IMAD.X R5, R113, 0x1, R133, P1 ;  /* 0x0000000171057824 */ /* 0x000fca00008e0685 */
[----:B------:R3:W2:Y:S01]  /*c9d0*/  @!P0 LDG.E.U8 R238, desc[UR32][R4.64] ;  /* 0x0000002004ee8981 */ /* 0x0006a2000c1e1100 */
[----:B------:R-:W-:Y:S02]  /*c9e0*/  PRMT R237, RZ, 0x7610, R237 ;  /* 0x00007610ffed7816 */ /* 0x000fe400000000ed */
[----:B------:R-:W-:Y:S02]  /*c9f0*/  PRMT R236, RZ, 0x7610, R236 ;  /* 0x00007610ffec7816 */ /* 0x000fe400000000ec */
[----:B------:R-:W-:Y:S02]  /*ca00*/  PRMT R235, RZ, 0x7610, R235 ;  /* 0x00007610ffeb7816 */ /* 0x000fe400000000eb */
[----:B------:R-:W-:Y:S02]  /*ca10*/  PRMT R234, RZ, 0x7610, R234 ;  /* 0x00007610ffea7816 */ /* 0x000fe400000000ea */
[----:B------:R-:W-:Y:S02]  /*ca20*/  PRMT R233, RZ, 0x7610, R233 ;  /* 0x00007610ffe97816 */ /* 0x000fe400000000e9 */
[----:B---3--:R-:W-:-:S02]  /*ca30*/  IADD3 R4, P1, R221, R124, RZ ;  /* 0x0000007cdd047210 */ /* 0x008fc40007f3e0ff */
[----:B------:R-:W3:Y:S03]  /*ca40*/  LDL R124, [R1+0x76c] ;  /* 0x00076c00017c7983 */ /* 0x000ee60000100800 */
[----:B----4-:R-:W-:Y:S02]  /*ca50*/  IMAD.X R5, R113, 0x1, R6, P1 ;  /* 0x0000000171057824 */ /* 0x010fe400008e0606 */
[----:B------:R-:W4:Y:S04]  /*ca60*/  LDL R6, [R1+0x768] ;  /* 0x0007680001067983 */ /* 0x000f280000100800 */
[----:B------:R0:W4:Y:S02]  /*ca70*/  @!P0 LDG.E.U8 R237, desc[UR32][R4.64] ;  /* 0x0000002004ed8981 */ /* 0x000124000c1e1100 */
[----:B0-----:R-:W-:-:S05]  /*ca80*/  IADD3 R4, P1, R221, R132, RZ ;  /* 0x00000084dd047210 */ /* 0x001fca0007f3e0ff */
[----:B------:R-:W-:Y:S02]  /*ca90*/  IMAD.X R5, R113, 0x1, R9, P1 ;  /* 0x0000000171057824 */ /* 0x000fe400008e0609 */
[----:B------:R-:W4:Y:S04]  /*caa0*/  LDL R9, [R1+0x774] ;  /* 0x0007740001097983 */ /* 0x000f280000100800 */
[----:B------:R0:W4:Y:S02]  /*cab0*/  @!P0 LDG.E.U8 R236, desc[UR32][R4.64] ;  /* 0x0000002004ec8981 */ /* 0x000124000c1e1100 */
[----:B0-----:R-:W-:-:S05]  /*cac0*/  IADD3 R4, P1, R221, R131, RZ ;  /* 0x00000083dd047210 */ /* 0x001fca0007f3e0ff */
[----:B------:R-:W-:-:S05]  /*cad0*/  IMAD.X R5, R113, 0x1, R130, P1 ;  /* 0x0000000171057824 */ /* 0x000fca00008e0682 */
        /* <DEDUP_REMOVED lines=9> */
[----:B--2---:R-:W-:Y:S02]  /*cb70*/  IMAD.X R5, R113, 0x1, R2, P1 ;  /* 0x0000000171057824 */ /* 0x004fe400008e0602 */
[----:B------:R-:W2:Y:S04]  /*cb80*/  LDL R2, [R1+0x784] ;  /* 0x0007840001027983 */ /* 0x000ea80000100800 */
[----:B------:R-:W2:Y:S01]  /*cb90*/  LDL.LU R220, [R1+0x778] ;  /* 0x0007780001dc7983 */ /* 0x000ea20000300800 */
[----:B------:R-:W-:Y:S02]  /*cba0*/  PRMT R232, RZ, 0x7610, R232 ;  /* 0x00007610ffe87816 */ /* 0x000fe400000000e8 */
[----:B------:R-:W-:Y:S01]  /*cbb0*/  PRMT R231, RZ, 0x7610, R231 ;  /* 0x00007610ffe77816 */ /* 0x000fe200000000e7 */
[----:B------:R-:W2:Y:S04]  /*cbc0*/  LDL.LU R219, [R1+0x780] ;  /* 0x0007800001db7983 */ /* 0x000ea80000300800 */
[----:B------:R0:W2:Y:S02]  /*cbd0*/  @!P0 LDG.E.U8 R232, desc[UR32][R4.64] ;  /* 0x0000002004e88981 */ /* 0x0000a4000c1e1100 */
[----:B0-----:R-:W-:-:S02]  /*cbe0*/  LOP3.LUT R5, R126, 0xffff, RZ, 0xc0, !PT ;  /* 0x0000ffff7e057812 */ /* 0x001fc400078ec0ff */
[----:B------:R-:W-:-:S04]  /*cbf0*/  LOP3.LUT R4, R125, 0xffff, RZ, 0xc0, !PT ;  /* 0x0000ffff7d047812 */ /* 0x000fc800078ec0ff */
[----:B------:R-:W-:Y:S02]  /*cc00*/  PRMT R7, R5, 0x3340, R4 ;  /* 0x0000334005077816 */ /* 0x000fe40000000004 */
[----:B------:R-:W-:Y:S01]  /*cc10*/  PRMT R230, RZ, 0x7610, R230 ;  /* 0x00007610ffe67816 */ /* 0x000fe200000000e6 */
[----:B------:R-:W-:Y:S04]  /*cc20*/  STL [R1+0x1138], R0 ;  /* 0x0011380001007387 */ /* 0x000fe80000100800 */
[----:B------:R-:W2:Y:S01]  /*cc30*/  LDL.LU R218, [R1+0x788] ;  /* 0x0007880001da7983 */ /* 0x000ea20000300800 */
[----:B---3--:R-:W-:-:S05]  /*cc40*/  IADD3 R4, P1, R221, R124, RZ ;  /* 0x0000007cdd047210 */ /* 0x008fca0007f3e0ff */
[----:B----4-:R-:W-:-:S05]  /*cc50*/  IMAD.X R5, R113, 0x1, R6, P1 ;  /* 0x0000000171057824 */ /* 0x010fca00008e0606 */
[----:B------:R0:W3:Y:S02]  /*cc60*/  @!P0 LDG.E.U8 R231, desc[UR32][R4.64] ;  /* 0x0000002004e78981 */ /* 0x0000e4000c1e1100 */
[----:B0-----:R-:W-:Y:S02]  /*cc70*/  LOP3.LUT R5, R123, 0xffff, RZ, 0xc0, !PT ;  /* 0x0000ffff7b057812 */ /* 0x001fe400078ec0ff */
[----:B------:R-:W-:-:S04]  /*cc80*/  LOP3.LUT R4, R122, 0xffff, RZ, 0xc0, !PT ;  /* 0x0000ffff7a047812 */ /* 0x000fc800078ec0ff */
[----:B------:R-:W-:Y:S02]  /*cc90*/  PRMT R6, R5, 0x3340, R4 ;  /* 0x0000334005067816 */ /* 0x000fe40000000004 */
[----:B------:R-:W-:-:S05]  /*cca0*/  IADD3 R4, P1, R221, R9, RZ ;  /* 0x00000009dd047210 */ /* 0x000fca0007f3e0ff */
[----:B------:R-:W-:-:S05]  /*ccb0*/  IMAD.X R5, R113, 0x1, R0, P1 ;  /* 0x0000000171057824 */ /* 0x000fca00008e0600 */
[----:B------:R0:W4:Y:S02]  /*ccc0*/  @!P0 LDG.E.U8 R230, desc[UR32][R4.64] ;  /* 0x0000002004e68981 */ /* 0x000124000c1e1100 */
[----:B0-----:R-:W-:Y:S02]  /*ccd0*/  LOP3.LUT R5, R121, 0xffff, RZ, 0xc0, !PT ;  /* 0x0000ffff79057812 */ /* 0x001fe400078ec0ff */
[----:B------:R-:W-:-:S04]  /*cce0*/  LOP3.LUT R4, R111, 0xffff, RZ, 0xc0, !PT ;  /* 0x0000ffff6f047812 */ /* 0x000fc800078ec0ff */
[----:B------:R-:W-:Y:S02]  /*ccf0*/  PRMT R111, R5, 0x3340, R4 ;  /* 0x00003340056f7816 */ /* 0x000fe40000000004 */
[----:B------:R-:W-:-:S05]  /*cd00*/  IADD3 R4, P1, R221, R8, RZ ;  /* 0x00000008dd047210 */ /* 0x000fca0007f3e0ff */
[----:B--2---:R-:W-:Y:S01]  /*cd10*/  IMAD.X R5, R113, 0x1, R220, P1 ;  /* 0x0000000171057824 */ /* 0x004fe200008e06dc */
[----:B------:R0:W-:Y:S04]  /*cd20*/  STL [R1+0x113c], R220 ;  /* 0x00113cdc01007387 */ /* 0x0001e80000100800 */
[----:B0-----:R-:W2:Y:S01]  /*cd30*/  LDL.LU R220, [R1+0x78c] ;  /* 0x00078c0001dc7983 */ /* 0x001ea20000300800 */
[----:B------:R-:W-:Y:S02]  /*cd40*/  PRMT R229, RZ, 0x7610, R229 ;  /* 0x00007610ffe57816 */ /* 0x000fe400000000e5 */
[----:B------:R-:W-:Y:S01]  /*cd50*/  PRMT R228, RZ, 0x7610, R228 ;  /* 0x00007610ffe47816 */ /* 0x000fe200000000e4 */
[----:B------:R-:W3:Y:S04]  /*cd60*/  LDL.LU R0, [R1+0x794] ;  /* 0x0007940001007983 */ /* 0x000ee80000300800 */
[----:B------:R0:W4:Y:S04]  /*cd70*/  @!P0 LDG.E.U8 R229, desc[UR32][R4.64] ;  /* 0x0000002004e58981 */ /* 0x000128000c1e1100 */
[----:B------:R-:W4:Y:S01]  /*cd80*/  LDL.LU R217, [R1+0x790] ;  /* 0x0007900001d97983 */ /* 0x000f220000300800 */
[----:B0-----:R-:W-:-:S02]  /*cd90*/  LOP3.LUT R5, R120, 0xffff, RZ, 0xc0, !PT ;  /* 0x0000ffff78057812 */ /* 0x001fc400078ec0ff */
[----:B------:R-:W-:-:S04]  /*cda0*/  LOP3.LUT R4, R112, 0xffff, RZ, 0xc0, !PT ;  /* 0x0000ffff70047812 */ /* 0x000fc800078ec0ff */
[----:B------:R-:W-:Y:S02]  /*cdb0*/  PRMT R112, R5, 0x3340, R4 ;  /* 0x0000334005707816 */ /* 0x000fe40000000004 */
[----:B------:R-:W-:-:S05]  /*cdc0*/  IADD3 R4, P1, R221, R2, RZ ;  /* 0x00000002dd047210 */ /* 0x000fca0007f3e0ff */
[----:B------:R-:W-:-:S05]  /*cdd0*/  IMAD.X R5, R113, 0x1, R219, P1 ;  /* 0x0000000171057824 */ /* 0x000fca00008e06db */
[----:B------:R0:W4:Y:S04]  /*cde0*/  @!P0 LDG.E.U8 R228, desc[UR32][R4.64] ;  /* 0x0000002004e48981 */ /* 0x000128000c1e1100 */
[----:B------:R-:W-:Y:S04]  /*cdf0*/  STL [R1+0x1140], R219 ;  /* 0x001140db01007387 */ /* 0x000fe80000100800 */
[----:B------:R-:W4:Y:S01]  /*ce00*/  LDL.LU R2, [R1+0x79c] ;  /* 0x00079c0001027983 */ /* 0x000f220000300800 */
[----:B0-----:R-:W-:Y:S02]  /*ce10*/  LOP3.LUT R5, R119, 0xffff, RZ, 0xc0, !PT ;  /* 0x0000ffff77057812 */ /* 0x001fe400078ec0ff */
[----:B------:R-:W-:Y:S01]  /*ce20*/  LOP3.LUT R4, R109, 0xffff, RZ, 0xc0, !PT ;  /* 0x0000ffff6d047812 */ /* 0x000fe200078ec0ff */
[----:B------:R-:W4:Y:S03]  /*ce30*/  LDL.LU R216, [R1+0x798] ;  /* 0x0007980001d87983 */ /* 0x000f260000300800 */
[----:B------:R-:W-:-:S02]  /*ce40*/  PRMT R109, R5, 0x3340, R4 ;  /* 0x00003340056d7816 */ /* 0x000fc40000000004 */
[----:B--2---:R-:W-:Y:S01]  /*ce50*/  IADD3 R4, P1, R221, R220, RZ ;  /* 0x000000dcdd047210 */ /* 0x004fe20007f3e0ff */
[----:B------:R-:W-:Y:S04]  /*ce60*/  STL [R1+0x1144], R220 ;  /* 0x001144dc01007387 */ /* 0x000fe80000100800 */
[----:B------:R-:W-:Y:S01]  /*ce70*/  IMAD.X R5, R113, 0x1, R218, P1 ;  /* 0x0000000171057824 */ /* 0x000fe200008e06da */
[----:B------:R0:W-:Y:S04]  /*ce80*/  STL [R1+0x1130], R218 ;  /* 0x001130da01007387 */ /* 0x0001e80000100800 */
[----:B0-----:R-:W2:Y:S04]  /*ce90*/  LDL.LU R218, [R1+0x7a4] ;  /* 0x0007a40001da7983 */ /* 0x001ea80000300800 */
[----:B------:R-:W2:Y:S04]  /*cea0*/  LDL.LU R246, [R1+0x7a0] ;  /* 0x0007a00001f67983 */ /* 0x000ea80000300800 */
[----:B------:R-:W2:Y:S04]  /*ceb0*/  LDL.LU R220, [R1+0x6ac] ;  /* 0x0006ac0001dc7983 */ /* 0x000ea80000300800 */
[----:B------:R-:W2:Y:S04]  /*cec0*/  LDL.LU R219, [R1+0x6a8] ;  /* 0x0006a80001db7983 */ /* 0x000ea80000300800 */
[----:B------:R-:W3:Y:S04]  /*ced0*/  LDL.LU.64 R152, [R1+0x200] ;  /* 0x0002000001987983 */ /* 0x000ee80000300a00 */
[----:B------:R-:W4:Y:S04]  /*cee0*/  LDL.LU.64 R154, [R1+0x208] ;  /* 0x00020800019a7983 */ /* 0x000f280000300a00 */
[----:B------:R-:W2:Y:S04]  /*cef0*/  LDL.LU.64 R156, [R1+0x210] ;  /* 0x00021000019c7983 */ /* 0x000ea80000300a00 */
        /* <DEDUP_REMOVED lines=29> */
[----:B----4-:R-:W-:Y:S04]  /*d0d0*/  STL.64 [R1+0x1540], R214 ;  /* 0x001540d601007387 */ /* 0x010fe80000100a00 */
[----:B---3--:R-:W-:Y:S04]  /*d0e0*/  STL.64 [R1+0x1538], R212 ;  /* 0x001538d401007387 */ /* 0x008fe80000100a00 */
[----:B--2---:R-:W-:Y:S04]  /*d0f0*/  STL.64 [R1+0x1530], R210 ;  /* 0x001530d201007387 */ /* 0x004fe80000100a00 */
        /* <DEDUP_REMOVED lines=29> */
[----:B0-----:R-:W2:Y:S04]  /*d2d0*/  LDL.LU.64 R152, [R1+0x300] ;  /* 0x0003000001987983 */ /* 0x001ea80000300a00 */
        /* <DEDUP_REMOVED lines=30> */
[----:B------:R-:W3:Y:S01]  /*d4c0*/  LDL.LU.64 R214, [R1+0x3f8] ;  /* 0x0003f80001d67983 */ /* 0x000ee20000300a00 */
[----:B------:R-:W-:-:S06]  /*d4d0*/  PRMT R227, RZ, 0x7610, R227 ;  /* 0x00007610ffe37816 */ /* 0x000fcc00000000e3 */
[----:B------:R0:W4:Y:S01]  /*d4e0*/  @!P0 LDG.E.U8 R227, desc[UR32][R4.64] ;  /* 0x0000002004e38981 */ /* 0x000122000c1e1100 */
[----:B------:R-:W-:Y:S02]  /*d4f0*/  PRMT R226, RZ, 0x7610, R226 ;  /* 0x00007610ffe27816 */ /* 0x000fe400000000e2 */
[----:B0-----:R-:W-:Y:S02]  /*d500*/  LOP3.LUT R5, R118, 0xffff, RZ, 0xc0, !PT ;  /* 0x0000ffff76057812 */ /* 0x001fe400078ec0ff */
[----:B------:R-:W-:-:S04]  /*d510*/  LOP3.LUT R4, R110, 0xffff, RZ, 0xc0, !PT ;  /* 0x0000ffff6e047812 */ /* 0x000fc800078ec0ff */
[----:B------:R-:W-:Y:S02]  /*d520*/  PRMT R110, R5, 0x3340, R4 ;  /* 0x00003340056e7816 */ /* 0x000fe40000000004 */
[----:B------:R-:W-:-:S05]  /*d530*/  IADD3 R4, P1, R221, R0, RZ ;  /* 0x00000000dd047210 */ /* 0x000fca0007f3e0ff */
[----:B------:R-:W-:-:S05]  /*d540*/  IMAD.X R5, R113, 0x1, R217, P1 ;  /* 0x0000000171057824 */ /* 0x000fca00008e06d9 */
        /* <DEDUP_REMOVED lines=16> */
[----:B0-----:R-:W-:Y:S02]  /*d650*/  PRMT R4, R7, 0x5410, R6 ;  /* 0x0000541007047816 */ /* 0x001fe40000000006 */
[----:B------:R-:W-:-:S05]  /*d660*/  IADD3 R6, P1, R221, R220, RZ ;  /* 0x000000dcdd067210 */ /* 0x000fca0007f3e0ff */
[----:B------:R-:W-:-:S05]  /*d670*/  IMAD.X R7, R113, 0x1, R219, P1 ;  /* 0x0000000171077824 */ /* 0x000fca00008e06db */
[----:B------:R0:W4:Y:S01]  /*d680*/  @!P0 LDG.E.U8 R223, desc[UR32][R6.64] ;  /* 0x0000002006df8981 */ /* 0x000122000c1e1100 */
[----:B------:R-:W-:Y:S02]  /*d690*/  PRMT R5, R111, 0x5410, R112 ;  /* 0x000054106f057816 */ /* 0x000fe40000000070 */
[----:B0-----:R-:W-:Y:S02]  /*d6a0*/  PRMT R6, R109, 0x5410, R110 ;  /* 0x000054106d067816 */ /* 0x001fe4000000006e */
[----:B------:R-:W-:-:S05]  /*d6b0*/  PRMT R7, R9, 0x5410, R8 ;  /* 0x0000541009077816 */ /* 0x000fca0000000008 */
[----:B------:R0:W-:Y:S02]  /*d6c0*/  STS.128 [R222+UR8+0x1000], R4 ;  /* 0x00100004de007988 */ /* 0x0001e40008000c08 */
[----:B0-----:R-:W-:Y:S02]  /*d6d0*/  LOP3.LUT R7, R108, 0xffff, RZ, 0xc0, !PT ;  /* 0x0000ffff6c077812 */ /* 0x001fe400078ec0ff */
[----:B------:R-:W-:Y:S02]  /*d6e0*/  LOP3.LUT R6, R107, 0xffff, RZ, 0xc0, !PT ;  /* 0x0000ffff6b067812 */ /* 0x000fe400078ec0ff */
[----:B------:R-:W-:Y:S02]  /*d6f0*/  LOP3.LUT R5, R97, 0xffff, RZ, 0xc0, !PT ;  /* 0x0000ffff61057812 */ /* 0x000fe400078ec0ff */
[----:B------:R-:W-:Y:S02]  /*d700*/  LOP3.LUT R4, R96, 0xffff, RZ, 0xc0, !PT ;  /* 0x0000ffff60047812 */ /* 0x000fe400078ec0ff */
[----:B------:R-:W-:-:S02]  /*d710*/  PRMT R96, R7, 0x3340, R6 ;  /* 0x0000334007607816 */ /* 0x000fc40000000006 */
[----:B------:R-:W-:Y:S02]  /*d720*/  PRMT R97, R5, 0x3340, R4 ;  /* 0x0000334005617816 */ /* 0x000fe40000000004 */
[----:B------:R-:W-:Y:S02]  /*d730*/  LOP3.LUT R7, R106, 0xffff, RZ, 0xc0, !PT ;  /* 0x0000ffff6a077812 */ /* 0x000fe400078ec0ff */
[----:B------:R-:W-:Y:S02]  /*d740*/  LOP3.LUT R6, R105, 0xffff, RZ, 0xc0, !PT ;  /* 0x0000ffff69067812 */ /* 0x000fe400078ec0ff */
[----:B------:R-:W-:Y:S02]  /*d750*/  LOP3.LUT R5, R95, 0xffff, RZ, 0xc0, !PT ;  /* 0x0000ffff5f057812 */ /* 0x000fe400078ec0ff */
[----:B------:R-:W-:Y:S02]  /*d760*/  LOP3.LUT R4, R94, 0xffff, RZ, 0xc0, !PT ;  /* 0x0000ffff5e047812 */ /* 0x000fe400078ec0ff */
[----:B------:R-:W-:Y:S01]  /*d770*/  PRMT R94, R7, 0x3340, R6 ;  /* 0x00003340075e7816 */ /* 0x000fe20000000006 */
[----:B---3--:R-:W-:Y:S04]  /*d780*/  STL.64 [R1+0x1640], R214 ;  /* 0x001640d601007387 */ /* 0x008fe80000100a00 */
[----:B--2---:R-:W-:Y:S04]  /*d790*/  STL.64 [R1+0x1638], R212 ;  /* 0x001638d401007387 */ /* 0x004fe80000100a00 */
[----:B----4-:R-:W-:Y:S04]  /*d7a0*/  STL.64 [R1+0x1630], R210 ;  /* 0x001630d201007387 */ /* 0x010fe80000100a00 */
        /* <DEDUP_REMOVED lines=30> */
[----:B------:R-:W2:Y:S04]  /*d990*/  LDL.LU.64 R154, [R1+0x408] ;  /* 0x00040800019a7983 */ /* 0x000ea80000300a00 */
        /* <DEDUP_REMOVED lines=29> */
[----:B------:R-:W2:Y:S01]  /*db70*/  LDL.LU.64 R214, [R1+0x4f8] ;  /* 0x0004f80001d67983 */ /* 0x000ea20000300a00 */
[----:B------:R-:W-:-:S02]  /*db80*/  PRMT R95, R5, 0x3340, R4 ;  /* 0x00003340055f7816 */ /* 0x000fc40000000004 */
[----:B------:R-:W-:Y:S02]  /*db90*/  LOP3.LUT R7, R104, 0xffff, RZ, 0xc0, !PT ;  /* 0x0000ffff68077812 */ /* 0x000fe400078ec0ff */
[----:B------:R-:W-:Y:S02]  /*dba0*/  LOP3.LUT R6, R103, 0xffff, RZ, 0xc0, !PT ;  /* 0x0000ffff67067812 */ /* 0x000fe400078ec0ff */
[----:B------:R-:W-:Y:S02]  /*dbb0*/  LOP3.LUT R5, R102, 0xffff, RZ, 0xc0, !PT ;  /* 0x0000ffff66057812 */ /* 0x000fe400078ec0ff */
[----:B------:R-:W-:Y:S02]  /*dbc0*/  LOP3.LUT R4, R93, 0xffff, RZ, 0xc0, !PT ;  /* 0x0000ffff5d047812 */ /* 0x000fe400078ec0ff */
[----:B------:R-:W-:Y:S02]  /*dbd0*/  PRMT R93, R7, 0x3340, R6 ;  /* 0x00003340075d7816 */ /* 0x000fe40000000006 */
[----:B------:R-:W-:-:S02]  /*dbe0*/  PRMT R9, R5, 0x3340, R4 ;  /* 0x0000334005097816 */ /* 0x000fc40000000004 */
[----:B------:R-:W-:Y:S02]  /*dbf0*/  LOP3.LUT R7, R101, 0xffff, RZ, 0xc0, !PT ;  /* 0x0000ffff65077812 */ /* 0x000fe400078ec0ff */
[----:B------:R-:W-:Y:S02]  /*dc00*/  LOP3.LUT R6, R100, 0xffff, RZ, 0xc0, !PT ;  /* 0x0000ffff64067812 */ /* 0x000fe400078ec0ff */
[----:B------:R-:W-:Y:S02]  /*dc10*/  LOP3.LUT R5, R99, 0xffff, RZ, 0xc0, !PT ;  /* 0x0000ffff63057812 */ /* 0x000fe400078ec0ff */
[----:B------:R-:W-:Y:S02]  /*dc20*/  LOP3.LUT R4, R98, 0xffff, RZ, 0xc0, !PT ;  /* 0x0000ffff62047812 */ /* 0x000fe400078ec0ff */
[----:B------:R-:W-:Y:S02]  /*dc30*/  PRMT R8, R7, 0x3340, R6 ;  /* 0x0000334007087816 */ /* 0x000fe40000000006 */
[----:B------:R-:W-:-:S02]  /*dc40*/  PRMT R7, R5, 0x3340, R4 ;  /* 0x0000334005077816 */ /* 0x000fc40000000004 */
[----:B------:R-:W-:Y:S02]  /*dc50*/  PRMT R4, R96, 0x5410, R97 ;  /* 0x0000541060047816 */ /* 0x000fe40000000061 */
[----:B------:R-:W-:Y:S02]  /*dc60*/  PRMT R5, R94, 0x5410, R95 ;  /* 0x000054105e057816 */ /* 0x000fe4000000005f */
[----:B------:R-:W-:Y:S02]  /*dc70*/  PRMT R6, R93, 0x5410, R9 ;  /* 0x000054105d067816 */ /* 0x000fe40000000009 */
[----:B------:R-:W-:-:S05]  /*dc80*/  PRMT R7, R8, 0x5410, R7 ;  /* 0x0000541008077816 */ /* 0x000fca0000000007 */
[----:B------:R0:W-:Y:S02]  /*dc90*/  STS.128 [R222+UR8+0x2000], R4 ;  /* 0x00200004de007988 */ /* 0x0001e40008000c08 */
[----:B0-----:R-:W-:Y:S02]  /*dca0*/  LOP3.LUT R5, R92, 0xffff, RZ, 0xc0, !PT ;  /* 0x0000ffff5c057812 */ /* 0x001fe400078ec0ff */
[----:B------:R-:W-:Y:S02]  /*dcb0*/  LOP3.LUT R4, R59, 0xffff, RZ, 0xc0, !PT ;  /* 0x0000ffff3b047812 */ /* 0x000fe400078ec0ff */
[----:B------:R-:W-:Y:S02]  /*dcc0*/  LOP3.LUT R7, R91, 0xffff, RZ, 0xc0, !PT ;  /* 0x0000ffff5b077812 */ /* 0x000fe400078ec0ff */
[----:B------:R-:W-:Y:S02]  /*dcd0*/  PRMT R59, R5, 0x3340, R4 ;  /* 0x00003340053b7816 */ /* 0x000fe40000000004 */
[----:B------:R-:W-:-:S02]  /*dce0*/  LOP3.LUT R6, R90, 0xffff, RZ, 0xc0, !PT ;  /* 0x0000ffff5a067812 */ /* 0x000fc400078ec0ff */
[----:B------:R-:W-:Y:S02]  /*dcf0*/  LOP3.LUT R5, R60, 0xffff, RZ, 0xc0, !PT ;  /* 0x0000ffff3c057812 */ /* 0x000fe400078ec0ff */
[----:B------:R-:W-:Y:S02]  /*dd00*/  LOP3.LUT R4, R57, 0xffff, RZ, 0xc0, !PT ;  /* 0x0000ffff39047812 */ /* 0x000fe400078ec0ff */
[----:B------:R-:W-:Y:S02]  /*dd10*/  PRMT R60, R7, 0x3340, R6 ;  /* 0x00003340073c7816 */ /* 0x000fe40000000006 */
[----:B------:R-:W-:Y:S02]  /*dd20*/  PRMT R57, R5, 0x3340, R4 ;  /* 0x0000334005397816 */ /* 0x000fe40000000004 */
[----:B------:R-:W-:Y:S02]  /*dd30*/  LOP3.LUT R7, R89, 0xffff, RZ, 0xc0, !PT ;  /* 0x0000ffff59077812 */ /* 0x000fe400078ec0ff */
[----:B------:R-:W-:-:S02]  /*dd40*/  LOP3.LUT R6, R88, 0xffff, RZ, 0xc0, !PT ;  /* 0x0000ffff58067812 */ /* 0x000fc400078ec0ff */
[----:B------:R-:W-:Y:S01]  /*dd50*/  LOP3.LUT R5, R58, 0xffff, RZ, 0xc0, !PT ;  /* 0x0000ffff3a057812 */ /* 0x000fe200078ec0ff */
[----:B------:R-:W-:Y:S01]  /*dd60*/  UMOV UR13, 0xc0000010 ;  /* 0xc0000010000d7882 */ /* 0x000fe20000000000 */
[----:B------:R-:W-:Y:S01]  /*dd70*/  LOP3.LUT R4, R55, 0xffff, RZ, 0xc0, !PT ;  /* 0x0000ffff37047812 */ /* 0x000fe200078ec0ff */
[----:B------:R-:W3:Y:S01]  /*dd80*/  LDL.LU.64 R88, [R1+0x100] ;  /* 0x0001000001587983 */ /* 0x000ee20000300a00 */
[----:B------:R-:W-:Y:S02]  /*dd90*/  PRMT R58, R7, 0x3340, R6 ;  /* 0x00003340073a7816 */ /* 0x000fe40000000006 */
[----:B------:R-:W-:Y:S01]  /*dda0*/  PRMT R55, R5, 0x3340, R4 ;  /* 0x0000334005377816 */ /* 0x000fe20000000004 */
[----:B------:R-:W3:Y:S01]  /*ddb0*/  LDL.LU.64 R90, [R1+0x108] ;  /* 0x00010800015a7983 */ /* 0x000ee20000300a00 */
[----:B------:R-:W-:Y:S02]  /*ddc0*/  LOP3.LUT R7, R87, 0xffff, RZ, 0xc0, !PT ;  /* 0x0000ffff57077812 */ /* 0x000fe400078ec0ff */
[----:B------:R-:W-:Y:S01]  /*ddd0*/  LOP3.LUT R6, R86, 0xffff, RZ, 0xc0, !PT ;  /* 0x0000ffff56067812 */ /* 0x000fe200078ec0ff */
[----:B------:R-:W3:Y:S01]  /*dde0*/  LDL.LU.64 R92, [R1+0x110] ;  /* 0x00011000015c7983 */ /* 0x000ee20000300a00 */
[----:B------:R-:W-:-:S02]  /*ddf0*/  LOP3.LUT R5, R56, 0xffff, RZ, 0xc0, !PT ;  /* 0x0000ffff38057812 */ /* 0x000fc400078ec0ff */
        /* <DEDUP_REMOVED lines=87> */
[----:B------:R-:W-:Y:S02]  /*e370*/  LOP3.LUT R6, R64, 0xffff, RZ, 0xc0, !PT ;  /* 0x0000ffff40067812 */ /* 0x000fe400078ec0ff */
[----:B------:R-:W-:-:S02]  /*e380*/  LOP3.LUT R5, R35, 0xffff, RZ, 0xc0, !PT ;  /* 0x0000ffff23057812 */ /* 0x000fc400078ec0ff */
[----:B------:R-:W-:Y:S02]  /*e390*/  LOP3.LUT R4, R33, 0xffff, RZ, 0xc0, !PT ;  /* 0x0000ffff21047812 */ /* 0x000fe400078ec0ff */
[----:B------:R-:W-:Y:S02]  /*e3a0*/  PRMT R35, R7, 0x3340, R5 ;  /* 0x0000334007237816 */ /* 0x000fe40000000005 */
[----:B------:R-:W-:Y:S02]  /*e3b0*/  PRMT R33, R6, 0x3340, R4 ;  /* 0x0000334006217816 */ /* 0x000fe40000000004 */
        /* <DEDUP_REMOVED lines=11> */
[----:B------:R-:W-:Y:S02]  /*e470*/  LOP3.LUT R4, R28, 0xffff, RZ, 0xc0, !PT ;  /* 0x0000ffff1c047812 */ /* 0x000fe400078ec0ff */
[----:B------:R-:W-:Y:S02]  /*e480*/  LOP3.LUT R21, R21, 0xffff, RZ, 0xc0, !PT ;  /* 0x0000ffff15157812 */ /* 0x000fe400078ec0ff */
[----:B------:R-:W-:Y:S02]  /*e490*/  PRMT R36, R7, 0x3340, R5 ;  /* 0x0000334007247816 */ /* 0x000fe40000000005 */
[----:B------:R-:W-:-:S02]  /*e4a0*/  LOP3.LUT R22, R22, 0xffff, RZ, 0xc0, !PT ;  /* 0x0000ffff16167812 */ /* 0x000fc400078ec0ff */
[----:B------:R-:W-:Y:S02]  /*e4b0*/  LOP3.LUT R18, R18, 0xffff, RZ, 0xc0, !PT ;  /* 0x0000ffff12127812 */ /* 0x000fe400078ec0ff */
[----:B------:R-:W-:Y:S02]  /*e4c0*/  LOP3.LUT R5, R29, 0xffff, RZ, 0xc0, !PT ;  /* 0x0000ffff1d057812 */ /* 0x000fe400078ec0ff */
[----:B------:R-:W-:Y:S02]  /*e4d0*/  LOP3.LUT R14, R14, 0xffff, RZ, 0xc0, !PT ;  /* 0x0000ffff0e0e7812 */ /* 0x000fe400078ec0ff */
[----:B------:R-:W-:Y:S02]  /*e4e0*/  LOP3.LUT R10, R10, 0xffff, RZ, 0xc0, !PT ;  /* 0x0000ffff0a0a7812 */ /* 0x000fe400078ec0ff */
[----:B------:R-:W-:Y:S02]  /*e4f0*/  PRMT R29, R4, 0x3340, R21 ;  /* 0x00003340041d7816 */ /* 0x000fe40000000015 */
[----:B------:R-:W-:-:S02]  /*e500*/  LOP3.LUT R4, R26, 0xffff, RZ, 0xc0, !PT ;  /* 0x0000ffff1a047812 */ /* 0x000fc400078ec0ff */
[----:B------:R-:W-:Y:S02]  /*e510*/  PRMT R26, R22, 0x3340, R18 ;  /* 0x00003340161a7816 */ /* 0x000fe40000000012 */
[----:B------:R-:W-:-:S04]  /*e520*/  PRMT R7, R14, 0x3340, R10 ;  /* 0x000033400e077816 */ /* 0x000fc8000000000a */
[----:B------:R-:W-:Y:S02]  /*e530*/  PRMT R7, R26, 0x5410, R7 ;  /* 0x000054101a077816 */ /* 0x000fe40000000007 */
[----:B------:R-:W0:Y:S01]  /*e540*/  S2R R26, SR_TID.X ;  /* 0x00000000001a7919 */ /* 0x000e220000002100 */
        /* <DEDUP_REMOVED lines=11> */
[----:B------:R-:W-:Y:S02]  /*e600*/  PRMT R31, R16, 0x3340, R12 ;  /* 0x00003340101f7816 */ /* 0x000fe4000000000c */
        /* <DEDUP_REMOVED lines=13> */
[----:B------:R-:W-:Y:S02]  /*e6e0*/  LOP3.LUT R28, R222, 0x10, RZ, 0x3c, !PT ;  /* 0x00000010de1c7812 */ /* 0x000fe400078e3cff */
[----:B------:R-:W-:Y:S02]  /*e6f0*/  PRMT R12, R50, 0x5410, R51 ;  /* 0x00005410320c7816 */ /* 0x000fe40000000033 */
[----:B------:R-:W-:Y:S02]  /*e700*/  PRMT R13, R43, 0x5410, R44 ;  /* 0x000054102b0d7816 */ /* 0x000fe4000000002c */
[----:B------:R-:W-:-:S02]  /*e710*/  PRMT R14, R35, 0x5410, R36 ;  /* 0x00005410230e7816 */ /* 0x000fc40000000024 */
[----:B------:R-:W-:Y:S02]  /*e720*/  PRMT R8, R52, 0x5410, R8 ;  /* 0x0000541034087816 */ /* 0x000fe40000000008 */
[----:B------:R-:W-:Y:S02]  /*e730*/  PRMT R9, R45, 0x5410, R9 ;  /* 0x000054102d097816 */ /* 0x000fe40000000009 */
[----:B------:R-:W-:Y:S02]  /*e740*/  PRMT R10, R37, 0x5410, R38 ;  /* 0x00005410250a7816 */ /* 0x000fe40000000026 */
[----:B------:R-:W-:Y:S01]  /*e750*/  PRMT R11, R29, 0x5410, R30 ;  /* 0x000054101d0b7816 */ /* 0x000fe2000000001e */
[----:B------:R-:W-:Y:S01]  /*e760*/  STS.128 [R222+UR8+0x3000], R20 ;  /* 0x00300014de007988 */ /* 0x000fe20008000c08 */
[----:B------:R-:W-:Y:S02]  /*e770*/  PRMT R4, R46, 0x5410, R47 ;  /* 0x000054102e047816 */ /* 0x000fe4000000002f */
[----:B------:R-:W-:-:S02]  /*e780*/  PRMT R5, R39, 0x5410, R40 ;  /* 0x0000541027057816 */ /* 0x000fc40000000028 */
[----:B------:R-:W-:Y:S01]  /*e790*/  PRMT R6, R32, 0x5410, R6 ;  /* 0x0000541020067816 */ /* 0x000fe20000000006 */
[----:B------:R-:W-:Y:S01]  /*e7a0*/  STS.128 [R28+UR8], R16 ;  /* 0x000000101c007988 */ /* 0x000fe20008000c08 */
[----:B0-----:R-:W-:-:S03]  /*e7b0*/  LOP3.LUT R26, R26, 0x7f, RZ, 0xc0, !PT ;  /* 0x0000007f1a1a7812 */ /* 0x001fc600078ec0ff */
[----:B------:R-:W-:Y:S04]  /*e7c0*/  STS.128 [R28+UR8+0x1000], R12 ;  /* 0x0010000c1c007988 */ /* 0x000fe80008000c08 */
[----:B------:R-:W-:Y:S04]  /*e7d0*/  STS.128 [R28+UR8+0x2000], R8 ;  /* 0x002000081c007988 */ /* 0x000fe80008000c08 */
[----:B------:R-:W-:Y:S04]  /*e7e0*/  STS.128 [R28+UR8+0x3000], R4 ;  /* 0x003000041c007988 */ /* 0x000fe80008000c08 */
[----:B------:R-:W-:Y:S04]  /*e7f0*/  STS.U8 [R26+UR8+0x4f00], R27 ;  /* 0x004f001b1a007988 */ /* 0x000fe80008000008 */
[----:B------:R0:W-:Y:S04]  /*e800*/  STS.U8 [R26+UR8+0x4e00], R24 ;  /* 0x004e00181a007988 */ /* 0x0001e80008000008 */
[----:B------:R-:W-:Y:S04]  /*e810*/  STS.U8 [R26+UR8+0x4d00], R251 ;  /* 0x004d00fb1a007988 */ /* 0x000fe80008000008 */
[----:B------:R-:W-:Y:S04]  /*e820*/  STS.U8 [R26+UR8+0x4c00], R249 ;  /* 0x004c00f91a007988 */ /* 0x000fe80008000008 */
[----:B------:R-:W-:Y:S04]  /*e830*/  STS.U8 [R26+UR8+0x4b00], R247 ;  /* 0x004b00f71a007988 */ /* 0x000fe80008000008 */
[----:B------:R-:W-:Y:S04]  /*e840*/  STS.U8 [R26+UR8+0x4a00], R244 ;  /* 0x004a00f41a007988 */ /* 0x000fe80008000008 */
[----:B------:R-:W-:Y:S04]  /*e850*/  STS.U8 [R26+UR8+0x4900], R242 ;  /* 0x004900f21a007988 */ /* 0x000fe80008000008 */
[----:B------:R-:W-:Y:S01]  /*e860*/  STS.U8 [R26+UR8+0x4800], R240 ;  /* 0x004800f01a007988 */ /* 0x000fe20008000008 */
[----:B0-----:R-:W-:-:S03]  /*e870*/  LOP3.LUT R24, R26, 0x10, RZ, 0x3c, !PT ;  /* 0x000000101a187812 */ /* 0x001fc600078e3cff */
[----:B------:R-:W-:Y:S04]  /*e880*/  STS.U8 [R26+UR8+0x4700], R238 ;  /* 0x004700ee1a007988 */ /* 0x000fe80008000008 */
        /* <DEDUP_REMOVED lines=22> */
[----:B------:R0:W-:Y:S01]  /*e9f0*/  STS.U8 [R24+UR8+0x4f80], R223 ;  /* 0x004f80df18007988 */ /* 0x0001e20008000008 */
[----:B------:R1:W-:Y:S06]  /*ea00*/  MEMBAR.ALL.CTA ;  /* 0x0000000000007992 */ /* 0x0003ec0000008000 */
[----:B-1----:R-:W1:Y:S04]  /*ea10*/  FENCE.VIEW.ASYNC.S ;  /* 0x00000000000073c6 */ /* 0x002e680000000000 */
[----:B0-----:R-:W4:Y:S04]  /*ea20*/  LDL.LU.64 R24, [R1] ;  /* 0x0000000001187983 */ /* 0x001f280000300a00 */
[----:B------:R-:W4:Y:S04]  /*ea30*/  LDL.LU.64 R26, [R1+0x8] ;  /* 0x00000800011a7983 */ /* 0x000f280000300a00 */
[----:B------:R-:W4:Y:S04]  /*ea40*/  LDL.LU.64 R28, [R1+0x10] ;  /* 0x00001000011c7983 */ /* 0x000f280000300a00 */
[----:B------:R-:W4:Y:S04]  /*ea50*/  LDL.LU.64 R30, [R1+0x18] ;  /* 0x00001800011e7983 */ /* 0x000f280000300a00 */
[----:B------:R-:W4:Y:S01]  /*ea60*/  LDL.LU.64 R32, [R1+0x20] ;  /* 0x0000200001207983 */ /* 0x000f220000300a00 */
[----:B-1----:R-:W-:Y:S06]  /*ea70*/  BAR.SYNC.DEFER_BLOCKING 0x0 ;  /* 0x0000000000007b1d */ /* 0x002fec0000010000 */
[----:B------:R-:W4:Y:S04]  /*ea80*/  LDL.LU.64 R34, [R1+0x28] ;  /* 0x0000280001227983 */ /* 0x000f280000300a00 */
[----:B------:R-:W4:Y:S04]  /*ea90*/  LDL.LU.64 R36, [R1+0x30] ;  /* 0x0000300001247983 */ /* 0x000f280000300a00 */
[----:B------:R-:W4:Y:S04]  /*eaa0*/  LDL.LU.64 R38, [R1+0x38] ;  /* 0x0000380001267983 */ /* 0x000f280000300a00 */
[----:B------:R-:W4:Y:S01]  /*eab0*/  LDL.LU.64 R40, [R1+0x40] ;  /* 0x0000400001287983 */ /* 0x000f220000300a00 */
[----:B--2---:R-:W-:-:S03]  /*eac0*/  WARPGROUP.ARRIVE ;  /* 0x00000000000079c5 */ /* 0x004fc60000000000 */
[----:B------:R-:W4:Y:S04]  /*ead0*/  LDL.LU.64 R42, [R1+0x48] ;  /* 0x00004800012a7983 */ /* 0x000f280000300a00 */
[----:B------:R-:W4:Y:S01]  /*eae0*/  LDL.LU.64 R44, [R1+0x50] ;  /* 0x00005000012c7983 */ /* 0x000f220000300a00 */
[----:B------:R-:W-:Y:S03]  /*eaf0*/  QGMMA.64x128x32.F32.E5M2.E5M2 R152, gdesc[UR12], R152, gsb0 ;  /* 0x01e000000c9879f3 */ /* 0x000fe60008003898 */
[----:B------:R-:W4:Y:S04]  /*eb00*/  LDL.LU.64 R46, [R1+0x58] ;  /* 0x00005800012e7983 */ /* 0x000f280000300a00 */
        /* <DEDUP_REMOVED lines=20> */
[----:B------:R-:W2:Y:S01]  /*ec50*/  LDL.LU R5, [R1+0x694] ;  /* 0x0006940001057983 */ /* 0x000ea20000300800 */
[----:B------:R-:W-:-:S03]  /*ec60*/  WARPGROUP.DEPBAR.LE gsb0, 0x0 ;  /* 0x00008000000079c5 */ /* 0x000fc60000010000 */
        /* <DEDUP_REMOVED lines=32> */
[----:B0-----:R-:W3:Y:S04]  /*ee70*/  LDL.LU.64 R214, [R1+0x1640] ;  /* 0x0016400001d67983 */ /* 0x001ee80000300a00 */
[----:B------:R-:W3:Y:S04]  /*ee80*/  LDL.LU.64 R212, [R1+0x1638] ;  /* 0x0016380001d47983 */ /* 0x000ee80000300a00 */
        /* <DEDUP_REMOVED lines=29> */
[----:B------:R-:W3:Y:S01]  /*f060*/  LDL.LU.64 R152, [R1+0x1548] ;  /* 0x0015480001987983 */ /* 0x000ee20000300a00 */
[----:B------:R-:W-:Y:S01]  /*f070*/  UMOV UR6, UR14 ;  /* 0x0000000e00067c82 */ /* 0x000fe20008000000 */
[----:B------:R-:W-:Y:S01]  /*f080*/  UMOV UR7, UR15 ;  /* 0x0000000f00077c82 */ /* 0x000fe20008000000 */
[----:B---3--:R-:W-:-:S06]  /*f090*/  WARPGROUP.ARRIVE ;  /* 0x00000000000079c5 */ /* 0x008fcc0000000000 */
[----:B------:R-:W-:Y:S03]  /*f0a0*/  QGMMA.64x128x32.F32.E5M2.E5M2 R152, gdesc[UR4], R152, gsb0 ;  /* 0x01e00000049879f3 */ /* 0x000fe60008003898 */
[----:B------:R-:W-:Y:S02]  /*f0b0*/  WARPGROUP.DEPBAR.LE gsb0, 0x0 ;  /* 0x00008000000079c5 */ /* 0x000fe40000010000 */
        /* <DEDUP_REMOVED lines=66> */
[----:B------:R-:W-:Y:S01]  /*f4e0*/  UMOV UR38, UR14 ;  /* 0x0000000e00267c82 */ /* 0x000fe20008000000 */
[----:B------:R-:W-:Y:S01]  /*f4f0*/  UMOV UR39, UR15 ;  /* 0x0000000f00277c82 */ /* 0x000fe20008000000 */
[----:B------:R-:W-:Y:S01]  /*f500*/  UMOV UR30, UR14 ;  /* 0x0000000e001e7c82 */ /* 0x000fe20008000000 */
[----:B------:R-:W-:Y:S01]  /*f510*/  UMOV UR31, UR15 ;  /* 0x0000000f001f7c82 */ /* 0x000fe20008000000 */
[----:B---3--:R-:W-:-:S06]  /*f520*/  WARPGROUP.ARRIVE ;  /* 0x00000000000079c5 */ /* 0x008fcc0000000000 */
[----:B------:R-:W-:Y:S03]  /*f530*/  QGMMA.64x128x32.F32.E5M2.E5M2 R152, gdesc[UR40], R152, gsb0 ;  /* 0x01e00000289879f3 */ /* 0x000fe60008003898 */
[----:B------:R-:W-:Y:S02]  /*f540*/  WARPGROUP.DEPBAR.LE gsb0, 0x0 ;  /* 0x00008000000079c5 */ /* 0x000fe40000010000 */
[----:B------:R-:W-:-:S07]  /*f550*/  WARPGROUP.ARRIVE ;  /* 0x00000000000079c5 */ /* 0x000fce0000000000 */
[----:B------:R-:W-:Y:S01]  /*f560*/  QGMMA.64x128x32.F32.E5M2.E5M2 R88, gdesc[UR36], R88, gsb0 ;  /* 0x01e00000245879f3 */ /* 0x000fe20008003858 */
        /* <DEDUP_REMOVED lines=30> */
[----:B------:R-:W-:Y:S01]  /*f750*/  STL.64 [R1+0x2f0], R212 ;  /* 0x0002f0d401007387 */ /* 0x000fe20000100a00 */
[----:B------:R-:W-:-:S02]  /*f760*/  WARPGROUP.DEPBAR.LE gsb0, 0x0 ;  /* 0x00008000000079c5 */ /* 0x000fc40000010000 */
[----:B----4-:R-:W-:Y:S01]  /*f770*/  WARPGROUP.ARRIVE ;  /* 0x00000000000079c5 */ /* 0x010fe20000000000 */
[----:B------:R0:W-:Y:S05]  /*f780*/  STL.64 [R1+0x2f8], R214 ;  /* 0x0002f8d601007387 */ /* 0x0001ea0000100a00 */
[----:B------:R-:W-:Y:S01]  /*f790*/  QGMMA.64x128x32.F32.E5M2.E5M2 R24, gdesc[UR28], R24, gsb0 ;  /* 0x01e000001c1879f3 */ /* 0x000fe20008003818 */
        /* <DEDUP_REMOVED lines=64> */
[----:B0-----:R-:W4:Y:S04]  /*fba0*/  LDL.LU.64 R150, [R1+0x1340] ;  /* 0x0013400001967983 */ /* 0x001f280000300a00 */
        /* <DEDUP_REMOVED lines=31> */
[----:B------:R-:W3:Y:S04]  /*fda0*/  LDL.LU R251, [R1+0x6b4] ;  /* 0x0006b40001fb7983 */ /* 0x000ee80000300800 */
[----:B------:R-:W4:Y:S04]  /*fdb0*/  LDL.LU R4, [R1+0x6bc] ;  /* 0x0006bc0001047983 */ /* 0x000f280000300800 */
[----:B------:R-:W4:Y:S01]  /*fdc0*/  LDL.LU R6, [R1+0x6c4] ;  /* 0x0006c40001067983 */ /* 0x000f220000300800 */
[----:B------:R-:W-:-:S03]  /*fdd0*/  WARPGROUP.DEPBAR.LE gsb0, 0x0 ;  /* 0x00008000000079c5 */ /* 0x000fc60000010000 */
[----:B------:R-:W4:Y:S04]  /*fde0*/  LDL.LU R7, [R1+0x6cc] ;  /* 0x0006cc0001077983 */ /* 0x000f280000300800 */
[----:B------:R-:W4:Y:S04]  /*fdf0*/  LDL.LU R8, [R1+0x6d4] ;  /* 0x0006d40001087983 */ /* 0x000f280000300800 */
[----:B------:R-:W4:Y:S04]  /*fe00*/  LDL.LU R9, [R1+0x6dc] ;  /* 0x0006dc0001097983 */ /* 0x000f280000300800 */
[----:B------:R-:W-:Y:S04]  /*fe10*/  STL.64 [R1], R24 ;  /* 0x0000001801007387 */ /* 0x000fe80000100a00 */
        /* <DEDUP_REMOVED lines=63> */
[----:B------:R-:W4:Y:S04]  /*10210*/  LDL.LU R10, [R1+0x6e4] ;  /* 0x0006e400010a7983 */ /* 0x000f280000300800 */
        /* <DEDUP_REMOVED lines=11> */
[----:B------:R-:W4:Y:S01]  /*102d0*/  LDL.LU R23, [R1+0x714] ;  /* 0x0007140001177983 */ /* 0x000f220000300800 */
[----:B------:R-:W-:Y:S01]  /*102e0*/  IADD3 R220, P0, R220, UR9, RZ ;  /* 0x00000009dcdc7c10 */ /* 0x000fe2000ff1e0ff */
[----:B--2---:R-:W-:Y:S01]  /*102f0*/  VIADD R5, R5, 0xffffffff ;  /* 0xffffffff05057836 */ /* 0x004fe20000000000 */
[----:B---3--:R-:W-:Y:S01]  /*10300*/  IADD3 R251, P1, R251, UR9, RZ ;  /* 0x00000009fbfb7c10 */ /* 0x008fe2000ff3e0ff */
[----:B------:R-:W2:Y:S01]  /*10310*/  LDL.LU R20, [R1+0x6e0] ;  /* 0x0006e00001147983 */ /* 0x000ea20000300800 */
[----:B----4-:R-:W-:-:S02]  /*10320*/  IADD3 R4, P2, R4, UR9, RZ ;  /* 0x0000000904047c10 */ /* 0x010fc4000ff5e0ff */
[----:B------:R-:W-:Y:S01]  /*10330*/  IADD3 R6, P3, R6, UR9, RZ ;  /* 0x0000000906067c10 */ /* 0x000fe2000ff7e0ff */
[----:B------:R0:W-:Y:S01]  /*10340*/  STL [R1+0x6ac], R220 ;  /* 0x0006acdc01007387 */ /* 0x0001e20000100800 */
[----:B------:R-:W-:Y:S02]  /*10350*/  IADD3 R7, P4, R7, UR9, RZ ;  /* 0x0000000907077c10 */ /* 0x000fe4000ff9e0ff */
[----:B------:R-:W-:Y:S02]  /*10360*/  IADD3.X R219, R219, UR10, RZ, P0, !PT ;  /* 0x0000000adbdb7c10 */ /* 0x000fe400087fe4ff */
[----:B------:R-:W-:Y:S01]  /*10370*/  IADD3 R8, P5, R8, UR9, RZ ;  /* 0x0000000908087c10 */ /* 0x000fe2000ffbe0ff */
[----:B0-----:R-:W3:Y:S01]  /*10380*/  LDL.LU R220, [R1+0x1144] ;  /* 0x0011440001dc7983 */ /* 0x001ee20000300800 */
[----:B------:R-:W-:-:S03]  /*10390*/  IADD3 R9, P6, R9, UR9, RZ ;  /* 0x0000000909097c10 */ /* 0x000fc6000ffde0ff */
[----:B------:R-:W-:Y:S04]  /*103a0*/  STL [R1+0x694], R5 ;  /* 0x0006940501007387 */ /* 0x000fe80000100800 */
[----:B------:R-:W-:Y:S04]  /*103b0*/  STL [R1+0x6b4], R251 ;  /* 0x0006b4fb01007387 */ /* 0x000fe80000100800 */
[----:B------:R-:W-:Y:S04]  /*103c0*/  STL [R1+0x6bc], R4 ;  /* 0x0006bc0401007387 */ /* 0x000fe80000100800 */
[----:B------:R-:W-:Y:S04]  /*103d0*/  STL [R1+0x6c4], R6 ;  /* 0x0006c40601007387 */ /* 0x000fe80000100800 */
[----:B------:R-:W-:Y:S04]  /*103e0*/  STL [R1+0x6cc], R7 ;  /* 0x0006cc0701007387 */ /* 0x000fe80000100800 */
[----:B------:R0:W-:Y:S04]  /*103f0*/  STL [R1+0x6a8], R219 ;  /* 0x0006a8db01007387 */ /* 0x0001e80000100800 */
[----:B------:R-:W-:Y:S04]  /*10400*/  STL [R1+0x6d4], R8 ;  /* 0x0006d40801007387 */ /* 0x000fe80000100800 */
[----:B0-----:R-:W4:Y:S04]  /*10410*/  LDL.LU R219, [R1+0x1140] ;  /* 0x0011400001db7983 */ /* 0x001f280000300800 */
[----:B------:R-:W-:Y:S01]  /*10420*/  STL [R1+0x6dc], R9 ;  /* 0x0006dc0901007387 */ /* 0x000fe20000100800 */
[----:B------:R-:W-:-:S02]  /*10430*/  IADD3 R10, P0, R10, UR9, RZ ;  /* 0x000000090a0a7c10 */ /* 0x000fc4000ff1e0ff */
[----:B------:R-:W-:-:S03]  /*10440*/  IADD3.X R11, R11, UR10, RZ, P1, !PT ;  /* 0x0000000a0b0b7c10 */ /* 0x000fc60008ffe4ff */
[----:B------:R-:W-:Y:S01]  /*10450*/  STL [R1+0x6e4], R10 ;  /* 0x0006e40a01007387 */ /* 0x000fe20000100800 */
[----:B------:R-:W-:-:S03]  /*10460*/  IADD3 R12, P1, R12, UR9, RZ ;  /* 0x000000090c0c7c10 */ /* 0x000fc6000ff3e0ff */
[----:B------:R-:W-:Y:S01]  /*10470*/  STL [R1+0x6b0], R11 ;  /* 0x0006b00b01007387 */ /* 0x000fe20000100800 */
        /* <DEDUP_REMOVED lines=10> */
[----:B------:R-:W-:Y:S02]  /*10520*/  IADD3 R18, P4, R18, UR9, RZ ;  /* 0x0000000912127c10 */ /* 0x000fe4000ff9e0ff */
[----:B------:R-:W-:Y:S02]  /*10530*/  IADD3.X R19, R19, UR10, RZ, P5, !PT ;  /* 0x0000000a13137c10 */ /* 0x000fe4000affe4ff */
[----:B------:R-:W-:Y:S01]  /*10540*/  IADD3 R21, P5, R21, UR9, RZ ;  /* 0x0000000915157c10 */ /* 0x000fe2000ffbe0ff */
[----:B------:R-:W-:Y:S04]  /*10550*/  STL [R1+0x6c8], R17 ;  /* 0x0006c81101007387 */ /* 0x000fe80000100800 */
[----:B------:R0:W-:Y:S04]  /*10560*/  STL [R1+0x70c], R21 ;  /* 0x00070c1501007387 */ /* 0x0001e80000100800 */
[----:B------:R-:W-:Y:S04]  /*10570*/  STL [R1+0x704], R18 ;  /* 0x0007041201007387 */ /* 0x000fe80000100800 */
[----:B0-----:R-:W3:Y:S01]  /*10580*/  LDL.LU R21, [R1+0x71c] ;  /* 0x00071c0001157983 */ /* 0x001ee20000300800 */
[----:B------:R-:W-:-:S02]  /*10590*/  IADD3.X R22, R22, UR10, RZ, P6, !PT ;  /* 0x0000000a16167c10 */ /* 0x000fc4000b7fe4ff */
[----:B------:R-:W-:Y:S01]  /*105a0*/  IADD3 R23, P6, R23, UR9, RZ ;  /* 0x0000000917177c10 */ /* 0x000fe2000ffde0ff */
[----:B------:R-:W-:Y:S04]  /*105b0*/  STL [R1+0x6d0], R19 ;  /* 0x0006d01301007387 */ /* 0x000fe80000100800 */
[----:B------:R0:W-:Y:S04]  /*105c0*/  STL [R1+0x6d8], R22 ;  /* 0x0006d81601007387 */ /* 0x0001e80000100800 */
[----:B0-----:R-:W4:Y:S04]  /*105d0*/  LDL.LU R22, [R1+0x6e8] ;  /* 0x0006e80001167983 */ /* 0x001f280000300800 */
[----:B------:R-:W4:Y:S04]  /*105e0*/  LDL.LU R234, [R1+0x724] ;  /* 0x0007240001ea7983 */ /* 0x000f280000300800 */
[----:B------:R-:W4:Y:S04]  /*105f0*/  LDL.LU R236, [R1+0x6f0] ;  /* 0x0006f00001ec7983 */ /* 0x000f280000300800 */
[----:B------:R0:W-:Y:S04]  /*10600*/  STL [R1+0x714], R23 ;  /* 0x0007141701007387 */ /* 0x0001e80000100800 */
[----:B0-----:R-:W4:Y:S01]  /*10610*/  LDL.LU R23, [R1+0x72c] ;  /* 0x00072c0001177983 */ /* 0x001f220000300800 */
[----:B--2---:R-:W-:-:S03]  /*10620*/  IADD3.X R20, R20, UR10, RZ, P0, !PT ;  /* 0x0000000a14147c10 */ /* 0x004fc600087fe4ff */
[----:B------:R-:W2:Y:S04]  /*10630*/  LDL.LU R238, [R1+0x6f8] ;  /* 0x0006f80001ee7983 */ /* 0x000ea80000300800 */
[----:B------:R-:W2:Y:S04]  /*10640*/  LDL.LU R240, [R1+0x734] ;  /* 0x0007340001f07983 */ /* 0x000ea80000300800 */
[----:B------:R-:W2:Y:S04]  /*10650*/  LDL.LU R242, [R1+0x700] ;  /* 0x0007000001f27983 */ /* 0x000ea80000300800 */
[----:B------:R0:W-:Y:S04]  /*10660*/  STL [R1+0x6e0], R20 ;  /* 0x0006e01401007387 */ /* 0x0001e80000100800 */
[----:B------:R-:W2:Y:S04]  /*10670*/  LDL.LU R244, [R1+0x73c] ;  /* 0x00073c0001f47983 */ /* 0x000ea80000300800 */
        /* <DEDUP_REMOVED lines=18> */
[----:B0-----:R-:W2:Y:S01]  /*107a0*/  LDL.LU R20, [R1+0x750] ;  /* 0x0007500001147983 */ /* 0x001ea20000300800 */
[----:B---3--:R-:W-:-:S05]  /*107b0*/  IADD3 R21, P0, R21, UR9, RZ ;  /* 0x0000000915157c10 */ /* 0x008fca000ff1e0ff */
[----:B------:R0:W-:Y:S04]  /*107c0*/  STL [R1+0x71c], R21 ;  /* 0x00071c1501007387 */ /* 0x0001e80000100800 */
[----:B0-----:R-:W3:Y:S01]  /*107d0*/  LDL.LU R21, [R1+0x758] ;  /* 0x0007580001157983 */ /* 0x001ee20000300800 */
[----:B----4-:R-:W-:Y:S02]  /*107e0*/  IADD3.X R22, R22, UR10, RZ, P1, !PT ;  /* 0x0000000a16167c10 */ /* 0x010fe40008ffe4ff */
[----:B------:R-:W-:Y:S02]  /*107f0*/  IADD3 R234, P1, R234, UR9, RZ ;  /* 0x00000009eaea7c10 */ /* 0x000fe4000ff3e0ff */
[----:B------:R-:W-:Y:S01]  /*10800*/  IADD3.X R236, R236, UR10, RZ, P2, !PT ;  /* 0x0000000aecec7c10 */ /* 0x000fe200097fe4ff */
[----:B------:R0:W-:Y:S04]  /*10810*/  STL [R1+0x6e8], R22 ;  /* 0x0006e81601007387 */ /* 0x0001e80000100800 */
[----:B0-----:R-:W4:Y:S01]  /*10820*/  LDL.LU R22, [R1+0x760] ;  /* 0x0007600001167983 */ /* 0x001f220000300800 */
[----:B------:R-:W-:-:S05]  /*10830*/  IADD3 R23, P2, R23, UR9, RZ ;  /* 0x0000000917177c10 */ /* 0x000fca000ff5e0ff */
[----:B------:R0:W-:Y:S04]  /*10840*/  STL [R1+0x72c], R23 ;  /* 0x00072c1701007387 */ /* 0x0001e80000100800 */
[----:B------:R-:W-:Y:S04]  /*10850*/  STL [R1+0x724], R234 ;  /* 0x000724ea01007387 */ /* 0x000fe80000100800 */
[----:B0-----:R-:W4:Y:S01]  /*10860*/  LDL.LU R23, [R1+0x768] ;  /* 0x0007680001177983 */ /* 0x001f220000300800 */
[----:B--2---:R-:W-:Y:S02]  /*10870*/  IADD3.X R238, R238, UR10, RZ, P3, !PT ;  /* 0x0000000aeeee7c10 */ /* 0x004fe40009ffe4ff */
[----:B------:R-:W-:-:S02]  /*10880*/  IADD3 R240, P3, R240, UR9, RZ ;  /* 0x00000009f0f07c10 */ /* 0x000fc4000ff7e0ff */
[----:B------:R-:W-:Y:S01]  /*10890*/  IADD3.X R242, R242, UR10, RZ, P4, !PT ;  /* 0x0000000af2f27c10 */ /* 0x000fe2000a7fe4ff */
[----:B------:R-:W-:Y:S01]  /*108a0*/  STL [R1+0x6f0], R236 ;  /* 0x0006f0ec01007387 */ /* 0x000fe20000100800 */
[----:B------:R-:W-:Y:S02]  /*108b0*/  IADD3 R244, P4, R244, UR9, RZ ;  /* 0x00000009f4f47c10 */ /* 0x000fe4000ff9e0ff */
[----:B------:R-:W-:Y:S01]  /*108c0*/  IADD3.X R247, R247, UR10, RZ, P5, !PT ;  /* 0x0000000af7f77c10 */ /* 0x000fe2000affe4ff */
        /* <DEDUP_REMOVED lines=14> */
[----:B------:R0:W-:Y:S01]  /*109b0*/  STL [R1+0x74c], R4 ;  /* 0x00074c0401007387 */ /* 0x0001e20000100800 */
[----:B------:R-:W-:-:S03]  /*109c0*/  IADD3.X R10, R10, UR10, RZ, P2, !PT ;  /* 0x0000000a0a0a7c10 */ /* 0x000fc600097fe4ff */
[----:B------:R-:W-:Y:S01]  /*109d0*/  STL [R1+0x718], R6 ;  /* 0x0007180601007387 */ /* 0x000fe20000100800 */
[----:B------:R-:W-:-:S03]  /*109e0*/  IADD3 R11, P2, R11, UR9, RZ ;  /* 0x000000090b0b7c10 */ /* 0x000fc6000ff5e0ff */
[----:B------:R-:W-:Y:S01]  /*109f0*/  STL [R1+0x754], R7 ;  /* 0x0007540701007387 */ /* 0x000fe20000100800 */
[----:B------:R-:W-:Y:S01]  /*10a00*/  WARPGROUP.ARRIVE ;  /* 0x00000000000079c5 */ /* 0x000fe20000000000 */
[----:B------:R-:W-:Y:S01]  /*10a10*/  UMOV UR26, UR14 ;  /* 0x0000000e001a7c82 */ /* 0x000fe20008000000 */
[----:B------:R-:W-:Y:S01]  /*10a20*/  IADD3.X R12, R12, UR10, RZ, P3, !PT ;  /* 0x0000000a0c0c7c10 */ /* 0x000fe20009ffe4ff */
[----:B------:R-:W-:Y:S01]  /*10a30*/  STL [R1+0x720], R8 ;  /* 0x0007200801007387 */ /* 0x000fe20000100800 */
[----:B------:R-:W-:Y:S01]  /*10a40*/  UMOV UR27, UR15 ;  /* 0x0000000f001b7c82 */ /* 0x000fe20008000000 */
[----:B------:R-:W-:Y:S01]  /*10a50*/  UMOV UR22, UR14 ;  /* 0x0000000e00167c82 */ /* 0x000fe20008000000 */
[----:B------:R-:W-:Y:S01]  /*10a60*/  IADD3 R13, P3, R13, UR9, RZ ;  /* 0x000000090d0d7c10 */ /* 0x000fe2000ff7e0ff */
[----:B------:R-:W-:Y:S01]  /*10a70*/  STL [R1+0x75c], R9 ;  /* 0x00075c0901007387 */ /* 0x000fe20000100800 */
[----:B------:R-:W-:Y:S01]  /*10a80*/  QGMMA.64x128x32.F32.E5M2.E5M2 R152, gdesc[UR24], R152, gsb0 ;  /* 0x01e00000189879f3 */ /* 0x000fe20008003898 */
[----:B------:R-:W-:Y:S01]  /*10a90*/  UMOV UR23, UR15 ;  /* 0x0000000f00177c82 */ /* 0x000fe20008000000 */
[----:B------:R-:W-:Y:S01]  /*10aa0*/  IADD3.X R14, R14, UR10, RZ, P4, !PT ;  /* 0x0000000a0e0e7c10 */ /* 0x000fe2000a7fe4ff */
[----:B------:R-:W-:Y:S01]  /*10ab0*/  STL [R1+0x728], R10 ;  /* 0x0007280a01007387 */ /* 0x000fe20000100800 */
[----:B------:R-:W-:Y:S01]  /*10ac0*/  UMOV UR18, UR14 ;  /* 0x0000000e00127c82 */ /* 0x000fe20008000000 */
[----:B------:R-:W-:Y:S01]  /*10ad0*/  UMOV UR19, UR15 ;  /* 0x0000000f00137c82 */ /* 0x000fe20008000000 */
[----:B------:R-:W-:Y:S01]  /*10ae0*/  IADD3 R15, P4, R15, UR9, RZ ;  /* 0x000000090f0f7c10 */ /* 0x000fe2000ff9e0ff */
[----:B------:R-:W-:Y:S01]  /*10af0*/  STL [R1+0x764], R11 ;  /* 0x0007640b01007387 */ /* 0x000fe20000100800 */
[----:B0-----:R-:W0:Y:S01]  /*10b00*/  LDC R4, c[0x0][0x238] ;  /* 0x00008e00ff047b82 */ /* 0x001e220000000800 */
[----:B------:R-:W-:-:S02]  /*10b10*/  IADD3.X R16, R16, UR10, RZ, P5, !PT ;  /* 0x0000000a10107c10 */ /* 0x000fc4000affe4ff */
[----:B------:R-:W-:Y:S01]  /*10b20*/  STL [R1+0x730], R12 ;  /* 0x0007300c01007387 */ /* 0x000fe20000100800 */
[----:B------:R-:W-:-:S03]  /*10b30*/  IADD3 R17, P5, R17, UR9, RZ ;  /* 0x0000000911117c10 */ /* 0x000fc6000ffbe0ff */
[----:B------:R-:W-:Y:S01]  /*10b40*/  STL [R1+0x76c], R13 ;  /* 0x00076c0d01007387 */ /* 0x000fe20000100800 */
[----:B------:R-:W-:-:S03]  /*10b50*/  IADD3.X R18, R18, UR10, RZ, P6, !PT ;  /* 0x0000000a12127c10 */ /* 0x000fc6000b7fe4ff */
[----:B------:R-:W-:Y:S01]  /*10b60*/  STL [R1+0x738], R14 ;  /* 0x0007380e01007387 */ /* 0x000fe20000100800 */
[----:B------:R-:W-:-:S03]  /*10b70*/  IADD3 R19, P6, R19, UR9, RZ ;  /* 0x0000000913137c10 */ /* 0x000fc6000ffde0ff */
[----:B------:R-:W-:Y:S01]  /*10b80*/  STL [R1+0x774], R15 ;  /* 0x0007740f01007387 */ /* 0x000fe20000100800 */
[----:B------:R-:W-:Y:S02]  /*10b90*/  IADD3.X R20, R20, UR10, RZ, P0, !PT ;  /* 0x0000000a14147c10 */ /* 0x000fe400087fe4ff */
[----:B------:R-:W-:Y:S01]  /*10ba0*/  IADD3 R220, P0, R220, UR9, RZ ;  /* 0x00000009dcdc7c10 */ /* 0x000fe2000ff1e0ff */
[----:B------:R-:W-:Y:S04]  /*10bb0*/  STL [R1+0x740], R16 ;  /* 0x0007401001007387 */ /* 0x000fe80000100800 */
[----:B------:R-:W-:Y:S04]  /*10bc0*/  STL [R1+0x77c], R17 ;  /* 0x00077c1101007387 */ /* 0x000fe80000100800 */
[----:B------:R-:W-:Y:S04]  /*10bd0*/  STL [R1+0x748], R18 ;  /* 0x0007481201007387 */ /* 0x000fe80000100800 */
[----:B------:R1:W-:Y:S04]  /*10be0*/  STL [R1+0x78c], R220 ;  /* 0x00078cdc01007387 */ /* 0x0003e80000100800 */
[----:B------:R-:W-:Y:S04]  /*10bf0*/  STL [R1+0x784], R19 ;  /* 0x0007841301007387 */ /* 0x000fe80000100800 */
[----:B-1----:R-:W2:Y:S04]  /*10c00*/  LDL.LU R220, [R1+0x113c] ;  /* 0x00113c0001dc7983 */ /* 0x002ea80000300800 */
[----:B------:R-:W-:Y:S01]  /*10c10*/  STL [R1+0x750], R20 ;  /* 0x0007501401007387 */ /* 0x000fe20000100800 */
[----:B---3--:R-:W-:-:S02]  /*10c20*/  IADD3.X R21, R21, UR10, RZ, P1, !PT ;  /* 0x0000000a15157c10 */ /* 0x008fc40008ffe4ff */
[----:B------:R-:W-:-:S05]  /*10c30*/  IADD3 R0, P1, R0, UR9, RZ ;  /* 0x0000000900007c10 */ /* 0x000fca000ff3e0ff */
[----:B------:R1:W-:Y:S04]  /*10c40*/  STL [R1+0x794], R0 ;  /* 0x0007940001007387 */ /* 0x0003e80000100800 */
[----:B-1----:R-:W3:Y:S01]  /*10c50*/  LDL.LU R0, [R1+0x1138] ;  /* 0x0011380001007983 */ /* 0x002ee20000300800 */
[----:B----4-:R-:W-:Y:S02]  /*10c60*/  IADD3.X R22, R22, UR10, RZ, P2, !PT ;  /* 0x0000000a16167c10 */ /* 0x010fe400097fe4ff */
[----:B------:R-:W-:Y:S01]  /*10c70*/  IADD3 R2, P2, R2, UR9, RZ ;  /* 0x0000000902027c10 */ /* 0x000fe2000ff5e0ff */
[----:B------:R-:W-:Y:S04]  /*10c80*/  STL [R1+0x758], R21 ;  /* 0x0007581501007387 */ /* 0x000fe80000100800 */
[----:B------:R1:W-:Y:S04]  /*10c90*/  STL [R1+0x79c], R2 ;  /* 0x00079c0201007387 */ /* 0x0003e80000100800 */
[----:B-1----:R-:W4:Y:S01]  /*10ca0*/  LDL.LU R2, [R1+0x1134] ;  /* 0x0011340001027983 */ /* 0x002f220000300800 */
[----:B------:R-:W-:-:S02]  /*10cb0*/  IADD3.X R23, R23, UR10, RZ, P3, !PT ;  /* 0x0000000a17177c10 */ /* 0x000fc40009ffe4ff */
[----:B------:R-:W-:Y:S01]  /*10cc0*/  IADD3 R218, P3, R218, UR9, RZ ;  /* 0x00000009dada7c10 */ /* 0x000fe2000ff7e0ff */
[----:B------:R-:W-:Y:S04]  /*10cd0*/  STL [R1+0x760], R22 ;  /* 0x0007601601007387 */ /* 0x000fe80000100800 */
[----:B------:R1:W-:Y:S04]  /*10ce0*/  STL [R1+0x7a4], R218 ;  /* 0x0007a4da01007387 */ /* 0x0003e80000100800 */
[----:B-1----:R-:W4:Y:S04]  /*10cf0*/  LDL.LU R218, [R1+0x1130] ;  /* 0x0011300001da7983 */ /* 0x002f280000300800 */
[----:B------:R-:W-:Y:S01]  /*10d00*/  STL [R1+0x768], R23 ;  /* 0x0007681701007387 */ /* 0x000fe20000100800 */
[----:B------:R-:W-:-:S02]  /*10d10*/  WARPGROUP.DEPBAR.LE gsb0, 0x0 ;  /* 0x00008000000079c5 */ /* 0x000fc40000010000 */
[----:B------:R-:W-:-:S06]  /*10d20*/  WARPGROUP.ARRIVE ;  /* 0x00000000000079c5 */ /* 0x000fcc0000000000 */
[----:B------:R-:W-:Y:S01]  /*10d30*/  QGMMA.64x128x32.F32.E5M2.E5M2 R88, gdesc[UR20], R88, gsb0 ;  /* 0x01e00000145879f3 */ /* 0x000fe20008003858 */
[----:B---3--:R-:W-:-:S05]  /*10d40*/  IADD3.X R0, R0, UR10, RZ, P4, !PT ;  /* 0x0000000a00007c10 */ /* 0x008fca000a7fe4ff */
[----:B------:R1:W-:Y:S04]  /*10d50*/  STL [R1+0x770], R0 ;  /* 0x0007700001007387 */ /* 0x0003e80000100800 */
[----:B-1----:R-:W3:Y:S01]  /*10d60*/  LDL.LU R0, [R1+0x112c] ;  /* 0x00112c0001007983 */ /* 0x002ee20000300800 */
[----:B------:R-:W-:Y:S02]  /*10d70*/  WARPGROUP.DEPBAR.LE gsb0, 0x0 ;  /* 0x00008000000079c5 */ /* 0x000fe40000010000 */
[----:B------:R-:W-:-:S06]  /*10d80*/  WARPGROUP.ARRIVE ;  /* 0x00000000000079c5 */ /* 0x000fcc0000000000 */
[----:B------:R-:W-:Y:S01]  /*10d90*/  QGMMA.64x128x32.F32.E5M2.E5M2 R24, gdesc[UR16], R24, gsb0 ;  /* 0x01e00000101879f3 */ /* 0x000fe20008003818 */
[----:B--2---:R-:W-:Y:S02]  /*10da0*/  IADD3.X R220, R220, UR10, RZ, P5, !PT ;  /* 0x0000000adcdc7c10 */ /* 0x004fe4000affe4ff */
[----:B------:R-:W-:Y:S02]  /*10db0*/  IADD3.X R219, R219, UR10, RZ, P6, !PT ;  /* 0x0000000adbdb7c10 */ /* 0x000fe4000b7fe4ff */
[----:B------:R-:W-:Y:S01]  /*10dc0*/  IADD3.X R217, R217, UR10, RZ, P1, !PT ;  /* 0x0000000ad9d97c10 */ /* 0x000fe20008ffe4ff */
[----:B------:R1:W-:Y:S01]  /*10dd0*/  STL [R1+0x778], R220 ;  /* 0x000778dc01007387 */ /* 0x0003e20000100800 */
[----:B------:R-:W-:Y:S02]  /*10de0*/  IADD3.X R216, R216, UR10, RZ, P2, !PT ;  /* 0x0000000ad8d87c10 */ /* 0x000fe400097fe4ff */
[----:B------:R-:W-:Y:S02]  /*10df0*/  IADD3.X R246, R246, UR10, RZ, P3, !PT ;  /* 0x0000000af6f67c10 */ /* 0x000fe40009ffe4ff */
[----:B----4-:R-:W-:Y:S01]  /*10e00*/  IADD3.X R218, R218, UR10, RZ, P0, !PT ;  /* 0x0000000adada7c10 */ /* 0x010fe200087fe4ff */
[----:B-1----:R1:W5:Y:S04]  /*10e10*/  LDL.LU R220, [R1+0x1128] ;  /* 0x0011280001dc7983 */ /* 0x0023680000300800 */
[----:B------:R2:W-:Y:S04]  /*10e20*/  STL [R1+0x780], R219 ;  /* 0x000780db01007387 */ /* 0x0005e80000100800 */
[----:B--2---:R1:W5:Y:S04]  /*10e30*/  LDL.LU R219, [R1+0x1124] ;  /* 0x0011240001db7983 */ /* 0x0043680000300800 */
[----:B------:R2:W-:Y:S04]  /*10e40*/  STL [R1+0x788], R218 ;  /* 0x000788da01007387 */ /* 0x0005e80000100800 */
[----:B--2---:R1:W5:Y:S04]  /*10e50*/  LDL.LU R218, [R1+0x1120] ;  /* 0x0011200001da7983 */ /* 0x0043680000300800 */
[----:B------:R2:W-:Y:S04]  /*10e60*/  STL [R1+0x790], R217 ;  /* 0x000790d901007387 */ /* 0x0005e80000100800 */
[----:B--2---:R1:W5:Y:S04]  /*10e70*/  LDL.LU R217, [R1+0x111c] ;  /* 0x00111c0001d97983 */ /* 0x0043680000300800 */
[----:B------:R2:W-:Y:S04]  /*10e80*/  STL [R1+0x798], R216 ;  /* 0x000798d801007387 */ /* 0x0005e80000100800 */
[----:B--2---:R1:W5:Y:S04]  /*10e90*/  LDL.LU R216, [R1+0x1118] ;  /* 0x0011180001d87983 */ /* 0x0043680000300800 */
[----:B------:R2:W-:Y:S02]  /*10ea0*/  STL [R1+0x7a0], R246 ;  /* 0x0007a0f601007387 */ /* 0x0005e40000100800 */
[----:B--2---:R-:W2:Y:S01]  /*10eb0*/  S2R R246, SR_TID.X ;  /* 0x0000000000f67919 */ /* 0x004ea20000002100 */
[----:B------:R-:W-:Y:S01]  /*10ec0*/  ISETP.NE.U32.AND P5, PT, R5, RZ, PT ;  /* 0x000000ff0500720c */ /* 0x000fe20003fa5070 */
[----:B0-----:R-:W-:-:S05]  /*10ed0*/  IMAD.SHL.U32 R4, R4, 0x20, RZ ;  /* 0x0000002004047824 */ /* 0x001fca00078e00ff */
[----:B------:R-:W-:Y:S01]  /*10ee0*/  IADD3 R2, P4, R4, R2, RZ ;  /* 0x0000000204027210 */ /* 0x000fe20007f9e0ff */
[----:B------:R-:W-:Y:S01]  /*10ef0*/  VIADD R3, R3, 0xffffffe0 ;  /* 0xffffffe003037836 */ /* 0x000fe20000000000 */
[----:B--2---:R-:W-:Y:S01]  /*10f00*/  LOP3.LUT R246, R246, 0x1f, RZ, 0xc0, !PT ;  /* 0x0000001ff6f67812 */ /* 0x004fe200078ec0ff */
[----:B------:R-:W-:Y:S02]  /*10f10*/  WARPGROUP.DEPBAR.LE gsb0, 0x0 ;  /* 0x00008000000079c5 */ /* 0x000fe40000010000 */
[----:B---3--:R-:W-:Y:S02]  /*10f20*/  LEA.HI.X.SX32 R0, R4, R0, 0x1, P4 ;  /* 0x0000000004007211 */ /* 0x008fe400020f0eff */
[----:B-1----:R-:W-:Y:S06]  /*10f30*/  @P5 BRA `(.L_x_1) ;  /* 0xffffff7800405947 */ /* 0x002fec000383ffff */
.L_x_0:
[----:B------:R-:W3:Y:S01]  /*10f40*/  LDL.LU R222, [R1+0x440] ;  /* 0x0004400001de7983 */ /* 0x000ee20000300800 */
[----:B------:R-:W-:Y:S01]  /*10f50*/  F2FP.SATFINITE.E5M2.F32.PACK_AB_MERGE_C R152, R153, R152, RZ ;  /* 0x000000989998723e */ /* 0x000fe200048060ff */
[----:B------:R-:W-:Y:S01]  /*10f60*/  ULDC.64 UR6, c[0x0][0x228] ;  /* 0x00008a0000067ab9 */ /* 0x000fe20000000a00 */
[----:B------:R-:W-:Y:S01]  /*10f70*/  F2FP.SATFINITE.E5M2.F32.PACK_AB_MERGE_C R160, R161, R160, RZ ;  /* 0x000000a0a1a0723e */ /* 0x000fe200048060ff */
[----:B------:R-:W3:Y:S01]  /*10f80*/  LDL.LU R246, [R1+0x444] ;  /* 0x0004440001f67983 */ /* 0x000ee20000300800 */
[----:B------:R-:W-:Y:S01]  /*10f90*/  F2FP.SATFINITE.E5M2.F32.PACK_AB_MERGE_C R156, R157, R156, RZ ;  /* 0x0000009c9d9c723e */ /* 0x000fe200048060ff */
[----:B------:R-:W-:Y:S01]  /*10fa0*/  ULDC UR4, c[0x0][0x22c] ;  /* 0x00008b0000047ab9 */ /* 0x000fe20000000800 */
[----:B------:R-:W-:Y:S01]  /*10fb0*/  F2FP.SATFINITE.E5M2.F32.PACK_AB_MERGE_C R154, R155, R154, RZ ;  /* 0x0000009a9b9a723e */ /* 0x000fe200048060ff */
[----:B------:R-:W4:Y:S01]  /*10fc0*/  LDL.LU R221, [R1+0x448] ;  /* 0x0004480001dd7983 */ /* 0x000f220000300800 */
[----:B------:R-:W-:Y:S01]  /*10fd0*/  F2FP.SATFINITE.E5M2.F32.PACK_AB_MERGE_C R162, R163, R162, RZ ;  /* 0x000000a2a3a2723e */ /* 0x000fe200048060ff */
[----:B------:R-:W-:Y:S01]  /*10fe0*/  ULDC.64 UR10, c[0x0][0x228] ;  /* 0x00008a00000a7ab9 */ /* 0x000fe20000000a00 */
[----:B------:R-:W-:Y:S01]  /*10ff0*/  F2FP.SATFINITE.E5M2.F32.PACK_AB_MERGE_C R90, R91, R90, RZ ;  /* 0x0000005a5b5a723e */ /* 0x000fe200048060ff */
[----:B------:R-:W4:Y:S01]  /*11000*/  LDL.LU R2, [R1+0x44c] ;  /* 0x00044c0001027983 */ /* 0x000f220000300800 */
[----:B------:R-:W-:Y:S01]  /*11010*/  F2FP.SATFINITE.E5M2.F32.PACK_AB_MERGE_C R88, R89, R88, RZ ;  /* 0x000000585958723e */ /* 0x000fe200048060ff */
[----:B------:R-:W-:Y:S01]  /*11020*/  ULDC UR9, c[0x0][0x248] ;  /* 0x0000920000097ab9 */ /* 0x000fe20000000800 */
[----:B------:R-:W-:Y:S01]  /*11030*/  F2FP.SATFINITE.E5M2.F32.PACK_AB_MERGE_C R92, R93, R92, RZ ;  /* 0x0000005c5d5c723e */ /* 0x000fe200048060ff */
[----:B------:R-:W2:Y:S01]  /*11040*/  LDL.LU R252, [R1+0x450] ;  /* 0x0004500001fc7983 */ /* 0x000ea20000300800 */
[----:B------:R-:W-:Y:S01]  /*11050*/  F2FP.SATFINITE.E5M2.F32.PACK_AB_MERGE_C R24, R25, R24, RZ ;  /* 0x000000181918723e */ /* 0x000fe200048060ff */
[----:B------:R-:W-:Y:S01]  /*11060*/  ULDC UR12, c[0x0][0x248] ;  /* 0x00009200000c7ab9 */ /* 0x000fe20000000800 */
[----:B------:R-:W-:Y:S01]  /*11070*/  F2FP.SATFINITE.E5M2.F32.PACK_AB_MERGE_C R28, R29, R28, RZ ;  /* 0x0000001c1d1c723e */ /* 0x000fe200048060ff */
[----:B------:R-:W2:Y:S01]  /*11080*/  LDL.LU R251, [R1+0x454] ;  /* 0x0004540001fb7983 */ /* 0x000ea20000300800 */
[----:B------:R-:W-:Y:S01]  /*11090*/  F2FP.SATFINITE.E5M2.F32.PACK_AB_MERGE_C R26, R27, R26, RZ ;  /* 0x0000001a1b1a723e */ /* 0x000fe200048060ff */
[----:B------:R-:W-:Y:S01]  /*110a0*/  ULDC UR14, c[0x0][0x248] ;  /* 0x00009200000e7ab9 */ /* 0x000fe20000000800 */
[----:B------:R-:W-:Y:S01]  /*110b0*/  F2FP.SATFINITE.E5M2.F32.PACK_AB_MERGE_C R176, R177, R176, RZ ;  /* 0x000000b0b1b0723e */ /* 0x000fe200048060ff */
[----:B------:R-:W3:Y:S01]  /*110c0*/  LDL.LU R250, [R1+0x458] ;  /* 0x0004580001fa7983 */ /* 0x000ee20000300800 */
[----:B------:R-:W-:Y:S01]  /*110d0*/  F2FP.SATFINITE.E5M2.F32.PACK_AB_MERGE_C R30, R31, R30, RZ ;  /* 0x0000001e1f1e723e */ /* 0x000fe200048060ff */
[----:B------:R-:W-:Y:S01]  /*110e0*/  ULDC UR15, c[0x0][0x248] ;  /* 0x00009200000f7ab9 */ /* 0x000fe20000000800 */
[----:B------:R-:W-:Y:S01]  /*110f0*/  F2FP.SATFINITE.E5M2.F32.PACK_AB_MERGE_C R158, R159, R158, RZ ;  /* 0x0000009e9f9e723e */ /* 0x000fe200048060ff */
[----:B------:R-:W3:Y:S01]  /*11100*/  LDL.LU R249, [R1+0x45c] ;  /* 0x00045c0001f97983 */ /* 0x000ee20000300800 */
[----:B------:R-:W-:Y:S01]  /*11110*/  F2FP.SATFINITE.E5M2.F32.PACK_AB_MERGE_C R32, R33, R32, RZ ;  /* 0x000000202120723e */ /* 0x000fe200048060ff */
[----:B------:R-:W-:Y:S01]  /*11120*/  ULDC UR16, c[0x0][0x248] ;  /* 0x0000920000107ab9 */ /* 0x000fe20000000800 */
[----:B------:R-:W-:Y:S01]  /*11130*/  F2FP.SATFINITE.E5M2.F32.PACK_AB_MERGE_C R34, R35, R34, RZ ;  /* 0x000000222322723e */ /* 0x000fe200048060ff */
[----:B------:R-:W4:Y:S01]  /*11140*/  LDL.LU R248, [R1+0x460] ;  /* 0x0004600001f87983 */ /* 0x000f220000300800 */
[----:B------:R-:W-:Y:S01]  /*11150*/  F2FP.SATFINITE.E5M2.F32.PACK_AB_MERGE_C R212, R213, R212, RZ ;  /* 0x000000d4d5d4723e */ /* 0x000fe200048060ff */
[----:B------:R-:W-:Y:S01]  /*11160*/  ULDC UR17, c[0x0][0x248] ;  /* 0x0000920000117ab9 */ /* 0x000fe20000000800 */
        /* <DEDUP_REMOVED lines=28> */
[----:B------:R-:W-:Y:S01]  /*11330*/  ULDC UR51, c[0x0][0x248] ;  /* 0x0000920000337ab9 */ /* 0x000fe20000000800 */
[----:B------:R-:W3:Y:S01]  /*11340*/  LDL.LU R239, [R1+0x480] ;  /* 0x0004800001ef7983 */ /* 0x000ee20000300800 */
[----:B------:R-:W-:Y:S01]  /*11350*/  ULDC UR50, c[0x0][0x248] ;  /* 0x0000920000327ab9 */ /* 0x000fe20000000800 */
        /* <DEDUP_REMOVED lines=43> */
[----:B------:R-:W-:-:S03]  /*11610*/  ULDC UR61, c[0x0][0x228] ;  /* 0x00008a00003d7ab9 */ /* 0x000fc60000000800 */
[----:B------:R-:W3:Y:S04]  /*11620*/  LDL.LU R227, [R1+0x4b0] ;  /* 0x0004b00001e37983 */ /* 0x000ee80000300800 */
        /* <DEDUP_REMOVED lines=11> */
[----:B------:R0:W-:Y:S04]  /*116e0*/  STL [R1+0x127c], R50 ;  /* 0x00127c3201007387 */ /* 0x0001e80000100800 */
[----:B0-----:R-:W4:Y:S04]  /*116f0*/  LDL.LU R50, [R1+0x43c] ;  /* 0x00043c0001327983 */ /* 0x001f280000300800 */
[----:B------:R0:W-:Y:S04]  /*11700*/  STL [R1+0x1278], R53 ;  /* 0x0012783501007387 */ /* 0x0001e80000100800 */
[----:B0-----:R-:W4:Y:S04]  /*11710*/  LDL.LU R53, [R1+0x438] ;  /* 0x0004380001357983 */ /* 0x001f280000300800 */
[----:B------:R0:W-:Y:S04]  /*11720*/  STL [R1+0x1274], R52 ;  /* 0x0012743401007387 */ /* 0x0001e80000100800 */
[----:B0-----:R-:W3:Y:S04]  /*11730*/  LDL.LU R52, [R1+0x434] ;  /* 0x0004340001347983 */ /* 0x001ee80000300800 */
        /* <DEDUP_REMOVED lines=26> */
[----:B------:R-:W-:Y:S04]  /*118e0*/  STL [R1+0x123c], R66 ;  /* 0x00123c4201007387 */ /* 0x000fe80000100800 */
        /* <DEDUP_REMOVED lines=20> */
[----:B-----5:R-:W-:Y:S04]  /*11a30*/  STL [R1+0x11e8], R216 ;  /* 0x0011e8d801007387 */ /* 0x020fe80000100800 */
[----:B------:R-:W-:Y:S04]  /*11a40*/  STL [R1+0x11e4], R6 ;  /* 0x0011e40601007387 */ /* 0x000fe80000100800 */
[----:B------:R-:W-:Y:S04]  /*11a50*/  STL [R1+0x11d8], R0 ;  /* 0x0011d80001007387 */ /* 0x000fe80000100800 */
[----:B------:R-:W-:Y:S04]  /*11a60*/  STL [R1+0x1168], R217 ;  /* 0x001168d901007387 */ /* 0x000fe80000100800 */
[----:B------:R2:W-:Y:S04]  /*11a70*/  STL [R1+0x1164], R220 ;  /* 0x001164dc01007387 */ /* 0x0005e80000100800 */
[----:B------:R-:W-:Y:S04]  /*11a80*/  STL [R1+0x1160], R7 ;  /* 0x0011600701007387 */ /* 0x000fe80000100800 */
[----:B------:R-:W-:Y:S01]  /*11a90*/  STL [R1+0x115c], R3 ;  /* 0x00115c0301007387 */ /* 0x000fe20000100800 */
[----:B--2---:R-:W-:-:S03]  /*11aa0*/  F2FP.SATFINITE.E5M2.F32.PACK_AB_MERGE_C R220, R244, R245, RZ ;  /* 0x000000f5f4dc723e */ /* 0x004fc600048060ff */
[----:B------:R-:W-:Y:S04]  /*11ab0*/  STL [R1+0x1158], R5 ;  /* 0x0011580501007387 */ /* 0x000fe80000100800 */
[----:B------:R-:W-:Y:S04]  /*11ac0*/  STL.64 [R1+0x1140], R218 ;  /* 0x001140da01007387 */ /* 0x000fe80000100a00 */
[----:B------:R4:W-:Y:S04]  /*11ad0*/  STL [R1+0x1148], R219 ;  /* 0x001148db01007387 */ /* 0x0009e80000100800 */
[----:B------:R-:W-:Y:S04]  /*11ae0*/  STL.64 [R1+0x1138], R18 ;  /* 0x0011381201007387 */ /* 0x000fe80000100a00 */
[----:B------:R3:W-:Y:S01]  /*11af0*/  STL.64 [R1+0x1130], R16 ;  /* 0x0011301001007387 */ /* 0x0007e20000100a00 */
[----:B----4-:R-:W-:-:S03]  /*11b00*/  F2FP.SATFINITE.E5M2.F32.PACK_AB_MERGE_C R219, R50, R53, RZ ;  /* 0x0000003532db723e */ /* 0x010fc600048060ff */
[----:B------:R-:W-:Y:S04]  /*11b10*/  STL.64 [R1+0x1128], R14 ;  /* 0x0011280e01007387 */ /* 0x000fe80000100a00 */
[----:B------:R-:W-:Y:S04]  /*11b20*/  STL [R1+0x116c], R15 ;  /* 0x00116c0f01007387 */ /* 0x000fe80000100800 */
[----:B------:R-:W-:Y:S01]  /*11b30*/  STL.64 [R1+0x1120], R12 ;  /* 0x0011200c01007387 */ /* 0x000fe20000100a00 */
[----:B---3--:R-:W-:-:S03]  /*11b40*/  F2FP.SATFINITE.E5M2.F32.PACK_AB_MERGE_C R17, R52, R55, RZ ;  /* 0x000000373411723e */ /* 0x008fc600048060ff */
[----:B------:R0:W-:Y:S04]  /*11b50*/  STL [R1+0x1170], R13 ;  /* 0x0011700d01007387 */ /* 0x0001e80000100800 */
[----:B------:R-:W-:Y:S01]  /*11b60*/  STL [R1+0x1118], R11 ;  /* 0x0011180b01007387 */ /* 0x000fe20000100800 */
[----:B0-----:R-:W-:Y:S02]  /*11b70*/  F2FP.SATFINITE.E5M2.F32.PACK_AB_MERGE_C R13, R247, R248, RZ ;  /* 0x000000f8f70d723e */ /* 0x001fe400048060ff */
[----:B------:R-:W-:Y:S02]  /*11b80*/  F2FP.SATFINITE.E5M2.F32.PACK_AB_MERGE_C R0, R60, R63, RZ ;  /* 0x0000003f3c00723e */ /* 0x000fe400048060ff */
[----:B------:R-:W-:Y:S02]  /*11b90*/  F2FP.SATFINITE.E5M2.F32.PACK_AB_MERGE_C R3, R62, R65, RZ ;  /* 0x000000413e03723e */ /* 0x000fe400048060ff */
[----:B------:R-:W-:-:S05]  /*11ba0*/  F2FP.SATFINITE.E5M2.F32.PACK_AB_MERGE_C R5, R64, R67, RZ ;  /* 0x000000434005723e */ /* 0x000fca00048060ff */
[----:B------:R0:W-:Y:S04]  /*11bb0*/  STL [R1+0x508], R5 ;  /* 0x0005080501007387 */ /* 0x0001e80000100800 */
[----:B------:R1:W-:Y:S04]  /*11bc0*/  STL [R1+0x504], R3 ;  /* 0x0005040301007387 */ /* 0x0003e80000100800 */
[----:B------:R2:W-:Y:S01]  /*11bd0*/  STL [R1+0x500], R0 ;  /* 0x0005000001007387 */ /* 0x0005e20000100800 */
[----:B0-----:R-:W-:Y:S02]  /*11be0*/  F2FP.SATFINITE.E5M2.F32.PACK_AB_MERGE_C R5, R58, R61, RZ ;  /* 0x0000003d3a05723e */ /* 0x001fe400048060ff */
[----:B-1----:R-:W-:-:S03]  /*11bf0*/  F2FP.SATFINITE.E5M2.F32.PACK_AB_MERGE_C R3, R56, R59, RZ ;  /* 0x0000003b3803723e */ /* 0x002fc600048060ff */
[----:B------:R-:W-:Y:S01]  /*11c00*/  STL [R1+0x50c], R5 ;  /* 0x00050c0501007387 */ /* 0x000fe20000100800 */
[----:B--2---:R-:W-:-:S03]  /*11c10*/  F2FP.SATFINITE.E5M2.F32.PACK_AB_MERGE_C R0, R54, R57, RZ ;  /* 0x000000393600723e */ /* 0x004fc600048060ff */
[----:B------:R0:W-:Y:S04]  /*11c20*/  STL [R1+0x514], R3 ;  /* 0x0005140301007387 */ /* 0x0001e80000100800 */
[----:B------:R-:W-:Y:S04]  /*11c30*/  STL [R1+0x1174], R17 ;  /* 0x0011741101007387 */ /* 0x000fe80000100800 */
[----:B------:R1:W-:Y:S01]  /*11c40*/  STL [R1+0x510], R0 ;  /* 0x0005100001007387 */ /* 0x0003e20000100800 */
[----:B0-----:R-:W-:Y:S02]  /*11c50*/  F2FP.SATFINITE.E5M2.F32.PACK_AB_MERGE_C R3, R2, R221, RZ ;  /* 0x000000dd0203723e */ /* 0x001fe400048060ff */
[----:B------:R-:W-:-:S02]  /*11c60*/  F2FP.SATFINITE.E5M2.F32.PACK_AB_MERGE_C R2, R251, R252, RZ ;  /* 0x000000fcfb02723e */ /* 0x000fc400048060ff */
[----:B-1----:R-:W-:-:S05]  /*11c70*/  F2FP.SATFINITE.E5M2.F32.PACK_AB_MERGE_C R0, R246, R222, RZ ;  /* 0x000000def600723e */ /* 0x002fca00048060ff */
[----:B------:R0:W-:Y:S04]  /*11c80*/  STL [R1+0x1094], R0 ;  /* 0x0010940001007387 */ /* 0x0001e80000100800 */
[----:B------:R1:W-:Y:S04]  /*11c90*/  STL [R1+0x1090], R3 ;  /* 0x0010900301007387 */ /* 0x0003e80000100800 */
[----:B------:R2:W-:Y:S01]  /*11ca0*/  STL [R1+0x107c], R2 ;  /* 0x00107c0201007387 */ /* 0x0005e20000100800 */
[----:B0-----:R-:W-:-:S03]  /*11cb0*/  F2FP.SATFINITE.E5M2.F32.PACK_AB_MERGE_C R0, R249, R250, RZ ;  /* 0x000000faf900723e */ /* 0x001fc600048060ff */
[----:B------:R-:W-:Y:S01]  /*11cc0*/  STL [R1+0x1178], R13 ;  /* 0x0011780d01007387 */ /* 0x000fe20000100800 */
[----:B-1----:R-:W-:-:S03]  /*11cd0*/  F2FP.SATFINITE.E5M2.F32.PACK_AB_MERGE_C R3, R238, R239, RZ ;  /* 0x000000efee03723e */ /* 0x002fc600048060ff */
[----:B------:R0:W-:Y:S01]  /*11ce0*/  STL [R1+0x1084], R0 ;  /* 0x0010840001007387 */ /* 0x0001e20000100800 */
[----:B--2---:R-:W-:-:S03]  /*11cf0*/  F2FP.SATFINITE.E5M2.F32.PACK_AB_MERGE_C R2, R242, R243, RZ ;  /* 0x000000f3f202723e */ /* 0x004fc600048060ff */
[----:B------:R-:W-:Y:S04]  /*11d00*/  STL [R1+0x117c], R220 ;  /* 0x00117cdc01007387 */ /* 0x000fe80000100800 */
[----:B------:R1:W-:Y:S01]  /*11d10*/  STL [R1+0x45c], R2 ;  /* 0x00045c0201007387 */ /* 0x0003e20000100800 */
[----:B0-----:R-:W-:-:S05]  /*11d20*/  F2FP.SATFINITE.E5M2.F32.PACK_AB_MERGE_C R0, R240, R241, RZ ;  /* 0x000000f1f000723e */ /* 0x001fca00048060ff */
[----:B------:R0:W-:Y:S01]  /*11d30*/  STL [R1+0x458], R0 ;  /* 0x0004580001007387 */ /* 0x0001e20000100800 */
[----:B-1----:R-:W-:-:S03]  /*11d40*/  F2FP.SATFINITE.E5M2.F32.PACK_AB_MERGE_C R2, R236, R237, RZ ;  /* 0x000000edec02723e */ /* 0x002fc600048060ff */
[----:B------:R1:W-:Y:S04]  /*11d50*/  STL [R1+0x454], R3 ;  /* 0x0004540301007387 */ /* 0x0003e80000100800 */
[----:B------:R2:W-:Y:S01]  /*11d60*/  STL [R1+0x450], R2 ;  /* 0x0004500201007387 */ /* 0x0005e20000100800 */
[----:B0-----:R-:W-:Y:S02]  /*11d70*/  F2FP.SATFINITE.E5M2.F32.PACK_AB_MERGE_C R0, R234, R235, RZ ;  /* 0x000000ebea00723e */ /* 0x001fe400048060ff */
[----:B-1----:R-:W-:-:S03]  /*11d80*/  F2FP.SATFINITE.E5M2.F32.PACK_AB_MERGE_C R3, R232, R233, RZ ;  /* 0x000000e9e803723e */ /* 0x002fc600048060ff */
[----:B------:R0:W-:Y:S01]  /*11d90*/  STL [R1+0x44c], R0 ;  /* 0x00044c0001007387 */ /* 0x0001e20000100800 */
[----:B--2---:R-:W-:-:S03]  /*11da0*/  F2FP.SATFINITE.E5M2.F32.PACK_AB_MERGE_C R2, R230, R231, RZ ;  /* 0x000000e7e602723e */ /* 0x004fc600048060ff */
        /* <DEDUP_REMOVED lines=12> */
[----:B------:R-:W-:Y:S04]  /*11e70*/  STL [R1+0x430], R3 ;  /* 0x0004300301007387 */ /* 0x000fe80000100800 */
[----:B------:R-:W2:Y:S01]  /*11e80*/  LDL.LU R61, [R1+0x4e0] ;  /* 0x0004e000013d7983 */ /* 0x000ea20000300800 */
[----:B0-----:R-:W-:-:S03]  /*11e90*/  F2FP.SATFINITE.E5M2.F32.PACK_AB_MERGE_C R0, R4, R8, RZ ;  /* 0x000000080400723e */ /* 0x001fc600048060ff */
[----:B------:R0:W-:Y:S04]  /*11ea0*/  STL [R1+0x42c], R2 ;  /* 0x00042c0201007387 */ /* 0x0001e80000100800 */
[----:B------:R-:W2:Y:S04]  /*11eb0*/  LDL.LU R58, [R1+0x4e4] ;  /* 0x0004e400013a7983 */ /* 0x000ea80000300800 */
[----:B------:R2:W-:Y:S04]  /*11ec0*/  STL [R1+0x428], R0 ;  /* 0x0004280001007387 */ /* 0x0005e80000100800 */
[----:B------:R-:W3:Y:S04]  /*11ed0*/  LDL.LU R59, [R1+0x4e8] ;  /* 0x0004e800013b7983 */ /* 0x000ee80000300800 */
[----:B------:R-:W3:Y:S04]  /*11ee0*/  LDL.LU R56, [R1+0x4ec] ;  /* 0x0004ec0001387983 */ /* 0x000ee80000300800 */
        /* <DEDUP_REMOVED lines=9> */
[----:B0-----:R-:W4:Y:S04]  /*11f80*/  LDL.LU R2, [R1+0x314] ;  /* 0x0003140001027983 */ /* 0x001f280000300800 */
        /* <DEDUP_REMOVED lines=36> */
[----:B--2---:R-:W-:-:S05]  /*121d0*/  F2FP.SATFINITE.E5M2.F32.PACK_AB_MERGE_C R0, R58, R61, RZ ;  /* 0x0000003d3a00723e */ /* 0x004fca00048060ff */
[----:B------:R0:W-:Y:S01]  /*121e0*/  STL [R1+0x424], R0 ;  /* 0x0004240001007387 */ /* 0x0001e20000100800 */
[----:B---3--:R-:W-:-:S05]  /*121f0*/  F2FP.SATFINITE.E5M2.F32.PACK_AB_MERGE_C R3, R56, R59, RZ ;  /* 0x0000003b3803723e */ /* 0x008fca00048060ff */
[----:B------:R1:W-:Y:S01]  /*12200*/  STL [R1+0x420], R3 ;  /* 0x0004200301007387 */ /* 0x0003e20000100800 */
[----:B----4-:R-:W-:Y:S02]  /*12210*/  F2FP.SATFINITE.E5M2.F32.PACK_AB_MERGE_C R5, R54, R57, RZ ;  /* 0x000000393605723e */ /* 0x010fe400048060ff */
[----:B0-----:R-:W-:-:S03]  /*12220*/  F2FP.SATFINITE.E5M2.F32.PACK_AB_MERGE_C R0, R52, R55, RZ ;  /* 0x000000373400723e */ /* 0x001fc600048060ff */
[----:B------:R0:W-:Y:S04]  /*12230*/  STL [R1+0x41c], R5 ;  /* 0x00041c0501007387 */ /* 0x0001e80000100800 */
[----:B------:R2:W-:Y:S01]  /*12240*/  STL [R1+0x418], R0 ;  /* 0x0004180001007387 */ /* 0x0005e20000100800 */
[----:B-1----:R-:W-:-:S05]  /*12250*/  F2FP.SATFINITE.E5M2.F32.PACK_AB_MERGE_C R3, R50, R53, RZ ;  /* 0x000000353203723e */ /* 0x002fca00048060ff */
[----:B------:R1:W-:Y:S01]  /*12260*/  STL [R1+0x414], R3 ;  /* 0x0004140301007387 */ /* 0x0003e20000100800 */
[----:B0-----:R-:W-:Y:S02]  /*12270*/  F2FP.SATFINITE.E5M2.F32.PACK_AB_MERGE_C R5, R246, R222, RZ ;  /* 0x000000def605723e */ /* 0x001fe400048060ff */
[----:B--2---:R-:W-:-:S03]  /*12280*/  F2FP.SATFINITE.E5M2.F32.PACK_AB_MERGE_C R0, R2, R221, RZ ;  /* 0x000000dd0200723e */ /* 0x004fc600048060ff */
[----:B------:R-:W-:Y:S04]  /*12290*/  STL [R1+0x410], R5 ;  /* 0x0004100501007387 */ /* 0x000fe80000100800 */
[----:B------:R0:W-:Y:S01]  /*122a0*/  STL [R1+0x40c], R0 ;  /* 0x00040c0001007387 */ /* 0x0001e20000100800 */
[----:B-1----:R-:W-:Y:S02]  /*122b0*/  F2FP.SATFINITE.E5M2.F32.PACK_AB_MERGE_C R3, R251, R252, RZ ;  /* 0x000000fcfb03723e */ /* 0x002fe400048060ff */
[----:B------:R-:W-:-:S03]  /*122c0*/  F2FP.SATFINITE.E5M2.F32.PACK_AB_MERGE_C R2, R249, R250, RZ ;  /* 0x000000faf902723e */ /* 0x000fc600048060ff */
[----:B------:R-:W-:Y:S04]  /*122d0*/  STL [R1+0x408], R3 ;  /* 0x0004080301007387 */ /* 0x000fe80000100800 */
[----:B------:R-:W-:Y:S01]  /*122e0*/  STL [R1+0x404], R2 ;  /* 0x0004040201007387 */ /* 0x000fe20000100800 */
[----:B0-----:R-:W-:Y:S02]  /*122f0*/  F2FP.SATFINITE.E5M2.F32.PACK_AB_MERGE_C R0, R247, R248, RZ ;  /* 0x000000f8f700723e */ /* 0x001fe400048060ff */
[----:B------:R-:W-:-:S05]  /*12300*/  F2FP.SATFINITE.E5M2.F32.PACK_AB_MERGE_C R19, R244, R245, RZ ;  /* 0x000000f5f413723e */ /* 0x000fca00048060ff */
[----:B------:R-:W-:Y:S04]  /*12310*/  STL [R1+0x1180], R19 ;  /* 0x0011801301007387 */ /* 0x000fe80000100800 */
[----:B------:R0:W-:Y:S02]  /*12320*/  STL [R1+0x400], R0 ;  /* 0x0004000001007387 */ /* 0x0001e40000100800 */
[----:B0-----:R-:W-:Y:S02]  /*12330*/  F2FP.SATFINITE.E5M2.F32.PACK_AB_MERGE_C R0, R240, R241, RZ ;  /* 0x000000f1f000723e */ /* 0x001fe400048060ff */
[----:B------:R-:W-:-:S03]  /*12340*/  F2FP.SATFINITE.E5M2.F32.PACK_AB_MERGE_C R3, R238, R239, RZ ;  /* 0x000000efee03723e */ /* 0x000fc600048060ff */
[----:B------:R0:W-:Y:S04]  /*12350*/  STL [R1+0x108c], R0 ;  /* 0x00108c0001007387 */ /* 0x0001e80000100800 */
[----:B------:R1:W-:Y:S01]  /*12360*/  STL [R1+0x1088], R3 ;  /* 0x0010880301007387 */ /* 0x0003e20000100800 */
[----:B------:R-:W-:-:S05]  /*12370*/  F2FP.SATFINITE.E5M2.F32.PACK_AB_MERGE_C R2, R236, R237, RZ ;  /* 0x000000edec02723e */ /* 0x000fca00048060ff */
[----:B------:R-:W-:Y:S01]  /*12380*/  STL [R1+0x1064], R2 ;  /* 0x0010640201007387 */ /* 0x000fe20000100800 */
[----:B0-----:R-:W-:Y:S02]  /*12390*/  F2FP.SATFINITE.E5M2.F32.PACK_AB_MERGE_C R0, R234, R235, RZ ;  /* 0x000000ebea00723e */ /* 0x001fe400048060ff */
[----:B-1----:R-:W-:-:S05]  /*123a0*/  F2FP.SATFINITE.E5M2.F32.PACK_AB_MERGE_C R3, R232, R233, RZ ;  /* 0x000000e9e803723e */ /* 0x002fca00048060ff */
[----:B------:R-:W-:Y:S04]  /*123b0*/  STL [R1+0x1184], R3 ;  /* 0x0011840301007387 */ /* 0x000fe80000100800 */
[----:B------:R0:W-:Y:S02]  /*123c0*/  STL [R1+0x1070], R0 ;  /* 0x0010700001007387 */ /* 0x0001e40000100800 */
[----:B0-----:R-:W-:Y:S02]  /*123d0*/  F2FP.SATFINITE.E5M2.F32.PACK_AB_MERGE_C R0, R229, R230, RZ ;  /* 0x000000e6e500723e */ /* 0x001fe400048060ff */
[----:B------:R-:W-:-:S05]  /*123e0*/  F2FP.SATFINITE.E5M2.F32.PACK_AB_MERGE_C R11, R227, R228, RZ ;  /* 0x000000e4e30b723e */ /* 0x000fca00048060ff */
[----:B------:R-:W-:Y:S04]  /*123f0*/  STL.64 [R1+0x1150], R10 ;  /* 0x0011500a01007387 */ /* 0x000fe80000100a00 */
[----:B------:R0:W-:Y:S01]  /*12400*/  STL [R1+0x358], R0 ;  /* 0x0003580001007387 */ /* 0x0001e20000100800 */
[----:B------:R-:W-:Y:S02]  /*12410*/  F2FP.SATFINITE.E5M2.F32.PACK_AB_MERGE_C R3, R223, R224, RZ ;  /* 0x000000e0df03723e */ /* 0x000fe400048060ff */
[----:B0-----:R-:W-:Y:S01]  /*12420*/  F2FP.SATFINITE.E5M2.F32.PACK_AB_MERGE_C R0, R225, R226, RZ ;  /* 0x000000e2e100723e */ /* 0x001fe200048060ff */
[----:B------:R-:W-:Y:S04]  /*12430*/  STL [R1+0x1188], R11 ;  /* 0x0011880b01007387 */ /* 0x000fe80000100800 */
[----:B------:R-:W-:Y:S04]  /*12440*/  STL [R1+0x118c], R3 ;  /* 0x00118c0301007387 */ /* 0x000fe80000100800 */
[----:B------:R0:W-:Y:S01]  /*12450*/  STL [R1+0x354], R0 ;  /* 0x0003540001007387 */ /* 0x0001e20000100800 */
[----:B------:R-:W-:-:S02]  /*12460*/  F2FP.SATFINITE.E5M2.F32.PACK_AB_MERGE_C R15, R20, R21, RZ ;  /* 0x00000015140f723e */ /* 0x000fc400048060ff */
[----:B0-----:R-:W-:-:S03]  /*12470*/  F2FP.SATFINITE.E5M2.F32.PACK_AB_MERGE_C R0, R22, R23, RZ ;  /* 0x000000171600723e */ /* 0x001fc600048060ff */
[----:B------:R-:W-:Y:S04]  /*12480*/  STL [R1+0x1190], R15 ;  /* 0x0011900f01007387 */ /* 0x000fe80000100800 */
[----:B------:R0:W-:Y:S04]  /*12490*/  STL [R1+0x34c], R0 ;  /* 0x00034c0001007387 */ /* 0x0001e80000100800 */
[----:B------:R-:W2:Y:S04]  /*124a0*/  LDL.LU R56, [R1+0x3a8] ;  /* 0x0003a80001387983 */ /* 0x000ea80000300800 */
[----:B------:R-:W2:Y:S01]  /*124b0*/  LDL.LU R57, [R1+0x3ac] ;  /* 0x0003ac0001397983 */ /* 0x000ea20000300800 */
[----:B0-----:R-:W-:-:S05]  /*124c0*/  F2FP.SATFINITE.E5M2.F32.PACK_AB_MERGE_C R0, R8, R9, RZ ;  /* 0x000000090800723e */ /* 0x001fca00048060ff */
[----:B------:R0:W-:Y:S04]  /*124d0*/  STL [R1+0x344], R0 ;  /* 0x0003440001007387 */ /* 0x0001e80000100800 */
[----:B------:R-:W0:Y:S04]  /*124e0*/  LDL.LU R54, [R1+0x3b0] ;  /* 0x0003b00001367983 */ /* 0x000e280000300800 */
[----:B------:R-:W0:Y:S04]  /*124f0*/  LDL.LU R55, [R1+0x3b4] ;  /* 0x0003b40001377983 */ /* 0x000e280000300800 */
        /* <DEDUP_REMOVED lines=11> */
[----:B------:R-:W-:-:S03]  /*125b0*/  F2FP.SATFINITE.E5M2.F32.PACK_AB_MERGE_C R216, R242, R243, RZ ;  /* 0x000000f3f2d8723e */ /* 0x000fc600048060ff */
        /* <DEDUP_REMOVED lines=33> */
[----:B------:R-:W-:Y:S01]  /*127d0*/  STL [R1+0x1194], R11 ;  /* 0x0011940b01007387 */ /* 0x000fe20000100800 */
[----:B0-----:R-:W-:Y:S02]  /*127e0*/  F2FP.SATFINITE.E5M2.F32.PACK_AB_MERGE_C R0, R55, R54, RZ ;  /* 0x000000363700723e */ /* 0x001fe400048060ff */
[----:B---3--:R-:W-:-:S05]  /*127f0*/  F2FP.SATFINITE.E5M2.F32.PACK_AB_MERGE_C R220, R53, R52, RZ ;  /* 0x0000003435dc723e */ /* 0x008fca00048060ff */
[----:B------:R-:W-:Y:S04]  /*12800*/  STL [R1+0x1198], R220 ;  /* 0x001198dc01007387 */ /* 0x000fe80000100800 */
[----:B------:R0:W-:Y:S01]  /*12810*/  STL [R1+0x33c], R0 ;  /* 0x00033c0001007387 */ /* 0x0001e20000100800 */
[----:B----4-:R-:W-:Y:S02]  /*12820*/  F2FP.SATFINITE.E5M2.F32.PACK_AB_MERGE_C R3, R221, R246, RZ ;  /* 0x000000f6dd03723e */ /* 0x010fe400048060ff */
[----:B0-----:R-:W-:-:S03]  /*12830*/  F2FP.SATFINITE.E5M2.F32.PACK_AB_MERGE_C R0, R222, R50, RZ ;  /* 0x00000032de00723e */ /* 0x001fc600048060ff */
[----:B------:R-:W-:Y:S04]  /*12840*/  STL [R1+0x119c], R3 ;  /* 0x00119c0301007387 */ /* 0x000fe80000100800 */
[----:B------:R0:W-:Y:S01]  /*12850*/  STL [R1+0x334], R0 ;  /* 0x0003340001007387 */ /* 0x0001e20000100800 */
[----:B------:R-:W-:Y:S02]  /*12860*/  F2FP.SATFINITE.E5M2.F32.PACK_AB_MERGE_C R13, R250, R251, RZ ;  /* 0x000000fbfa0d723e */ /* 0x000fe400048060ff */
        /* <DEDUP_REMOVED lines=9> */
[----:B------:R-:W-:Y:S01]  /*12900*/  STL [R1+0x11a8], R17 ;  /* 0x0011a81101007387 */ /* 0x000fe20000100800 */
[----:B------:R-:W-:-:S03]  /*12910*/  F2FP.SATFINITE.E5M2.F32.PACK_AB_MERGE_C R3, R239, R240, RZ ;  /* 0x000000f0ef03723e */ /* 0x000fc600048060ff */
[----:B------:R0:W-:Y:S01]  /*12920*/  STL [R1+0x31c], R0 ;  /* 0x00031c0001007387 */ /* 0x0001e20000100800 */
[----:B------:R-:W-:-:S03]  /*12930*/  F2FP.SATFINITE.E5M2.F32.PACK_AB_MERGE_C R2, R237, R238, RZ ;  /* 0x000000eeed02723e */ /* 0x000fc600048060ff */
[----:B------:R1:W-:Y:S04]  /*12940*/  STL [R1+0x314], R3 ;  /* 0x0003140301007387 */ /* 0x0003e80000100800 */
[----:B------:R2:W-:Y:S01]  /*12950*/  STL [R1+0x310], R2 ;  /* 0x0003100201007387 */ /* 0x0005e20000100800 */
[----:B0-----:R-:W-:-:S05]  /*12960*/  F2FP.SATFINITE.E5M2.F32.PACK_AB_MERGE_C R0, R235, R236, RZ ;  /* 0x000000eceb00723e */ /* 0x001fca00048060ff */
[----:B------:R0:W-:Y:S01]  /*12970*/  STL [R1+0x30c], R0 ;  /* 0x00030c0001007387 */ /* 0x0001e20000100800 */
[----:B-1----:R-:W-:Y:S02]  /*12980*/  F2FP.SATFINITE.E5M2.F32.PACK_AB_MERGE_C R3, R233, R234, RZ ;  /* 0x000000eae903723e */ /* 0x002fe400048060ff */
[----:B--2---:R-:W-:-:S03]  /*12990*/  F2FP.SATFINITE.E5M2.F32.PACK_AB_MERGE_C R2, R231, R232, RZ ;  /* 0x000000e8e702723e */ /* 0x004fc600048060ff */
[----:B------:R-:W-:Y:S04]  /*129a0*/  STL [R1+0x308], R3 ;  /* 0x0003080301007387 */ /* 0x000fe80000100800 */
[----:B------:R-:W-:Y:S01]  /*129b0*/  STL [R1+0x304], R2 ;  /* 0x0003040201007387 */ /* 0x000fe20000100800 */
[----:B0-----:R-:W-:Y:S02]  /*129c0*/  F2FP.SATFINITE.E5M2.F32.PACK_AB_MERGE_C R0, R229, R230, RZ ;  /* 0x000000e6e500723e */ /* 0x001fe400048060ff */
[----:B------:R-:W-:-:S05]  /*129d0*/  F2FP.SATFINITE.E5M2.F32.PACK_AB_MERGE_C R12, R227, R228, RZ ;  /* 0x000000e4e30c723e */ /* 0x000fca00048060ff */
[----:B------:R-:W-:Y:S01]  /*129e0*/  STL [R1+0x11ac], R12 ;  /* 0x0011ac0c01007387 */ /* 0x000fe20000100800 */
[----:B------:R-:W-:-:S03]  /*129f0*/  F2FP.SATFINITE.E5M2.F32.PACK_AB_MERGE_C R14, R225, R226, RZ ;  /* 0x000000e2e10e723e */ /* 0x000fc600048060ff */
[----:B------:R0:W-:Y:S04]  /*12a00*/  STL [R1+0x300], R0 ;  /* 0x0003000001007387 */ /* 0x0001e80000100800 */
[----:B------:R-:W-:Y:S01]  /*12a10*/  STL [R1+0x11b0], R14 ;  /* 0x0011b00e01007387 */ /* 0x000fe20000100800 */
[----:B0-----:R-:W-:Y:S02]  /*12a20*/  F2FP.SATFINITE.E5M2.F32.PACK_AB_MERGE_C R0, R223, R224, RZ ;  /* 0x000000e0df00723e */ /* 0x001fe400048060ff */
[----:B------:R-:W-:-:S03]  /*12a30*/  F2FP.SATFINITE.E5M2.F32.PACK_AB_MERGE_C R3, R22, R23, RZ ;  /* 0x000000171603723e */ /* 0x000fc600048060ff */
[----:B------:R0:W-:Y:S04]  /*12a40*/  STL [R1+0x1054], R0 ;  /* 0x0010540001007387 */ /* 0x0001e80000100800 */
[----:B------:R-:W-:Y:S01]  /*12a50*/  STL [R1+0x104c], R3 ;  /* 0x00104c0301007387 */ /* 0x000fe20000100800 */
[----:B------:R-:W-:-:S03]  /*12a60*/  F2FP.SATFINITE.E5M2.F32.PACK_AB_MERGE_C R2, R20, R21, RZ ;  /* 0x000000151402723e */ /* 0x000fc600048060ff */
[----:B------:R-:W2:Y:S04]  /*12a70*/  LDL.LU R50, [R1+0x260] ;  /* 0x0002600001327983 */ /* 0x000ea80000300800 */
[----:B------:R1:W-:Y:S01]  /*12a80*/  STL [R1+0xfec], R2 ;  /* 0x000fec0201007387 */ /* 0x0003e20000100800 */
[----:B0-----:R-:W-:-:S03]  /*12a90*/  F2FP.SATFINITE.E5M2.F32.PACK_AB_MERGE_C R0, R8, R9, RZ ;  /* 0x000000090800723e */ /* 0x001fc600048060ff */
[----:B------:R-:W2:Y:S04]  /*12aa0*/  LDL.LU R222, [R1+0x264] ;  /* 0x0002640001de7983 */ /* 0x000ea80000300800 */
[----:B------:R-:W-:Y:S04]  /*12ab0*/  STL [R1+0x1000], R0 ;  /* 0x0010000001007387 */ /* 0x000fe80000100800 */
[----:B------:R-:W3:Y:S04]  /*12ac0*/  LDL.LU R246, [R1+0x268] ;  /* 0x0002680001f67983 */ /* 0x000ee80000300800 */
[----:B------:R-:W3:Y:S04]  /*12ad0*/  LDL.LU R221, [R1+0x26c] ;  /* 0x00026c0001dd7983 */ /* 0x000ee80000300800 */
[----:B-1----:R-:W4:Y:S04]  /*12ae0*/  LDL.LU R2, [R1+0x270] ;  /* 0x0002700001027983 */ /* 0x002f280000300800 */
        /* <DEDUP_REMOVED lines=37> */
[----:B---3--:R-:W-:-:S05]  /*12d40*/  F2FP.SATFINITE.E5M2.F32.PACK_AB_MERGE_C R7, R221, R246, RZ ;  /* 0x000000f6dd07723e */ /* 0x008fca00048060ff */
[----:B------:R0:W-:Y:S01]  /*12d50*/  STL [R1+0x11b8], R7 ;  /* 0x0011b80701007387 */ /* 0x0001e20000100800 */
[----:B----4-:R-:W-:Y:S02]  /*12d60*/  F2FP.SATFINITE.E5M2.F32.PACK_AB_MERGE_C R15, R252, R2, RZ ;  /* 0x00000002fc0f723e */ /* 0x010fe400048060ff */
[----:B------:R-:W-:-:S03]  /*12d70*/  F2FP.SATFINITE.E5M2.F32.PACK_AB_MERGE_C R13, R250, R251, RZ ;  /* 0x000000fbfa0d723e */ /* 0x000fc600048060ff */
[----:B------:R-:W-:Y:S01]  /*12d80*/  STL [R1+0x11bc], R15 ;  /* 0x0011bc0f01007387 */ /* 0x000fe20000100800 */
[----:B0-----:R-:W-:-:S03]  /*12d90*/  F2FP.SATFINITE.E5M2.F32.PACK_AB_MERGE_C R7, R248, R249, RZ ;  /* 0x000000f9f807723e */ /* 0x001fc600048060ff */
[----:B------:R-:W-:Y:S04]  /*12da0*/  STL [R1+0x11c0], R13 ;  /* 0x0011c00d01007387 */ /* 0x000fe80000100800 */
[----:B------:R0:W-:Y:S01]  /*12db0*/  STL [R1+0x11c4], R7 ;  /* 0x0011c40701007387 */ /* 0x0001e20000100800 */
[----:B------:R-:W-:Y:S02]  /*12dc0*/  F2FP.SATFINITE.E5M2.F32.PACK_AB_MERGE_C R12, R245, R247, RZ ;  /* 0x000000f7f50c723e */ /* 0x000fe400048060ff */
[----:B0-----:R-:W-:-:S03]  /*12dd0*/  F2FP.SATFINITE.E5M2.F32.PACK_AB_MERGE_C R7, R243, R244, RZ ;  /* 0x000000f4f307723e */ /* 0x001fc600048060ff */
[----:B------:R-:W-:Y:S01]  /*12de0*/  STL [R1+0x11c8], R12 ;  /* 0x0011c80c01007387 */ /* 0x000fe20000100800 */
[----:B------:R-:W-:-:S03]  /*12df0*/  F2FP.SATFINITE.E5M2.F32.PACK_AB_MERGE_C R13, R241, R242, RZ ;  /* 0x000000f2f10d723e */ /* 0x000fc600048060ff */
[----:B------:R-:W-:Y:S04]  /*12e00*/  STL [R1+0x11cc], R7 ;  /* 0x0011cc0701007387 */ /* 0x000fe80000100800 */
[----:B------:R0:W-:Y:S01]  /*12e10*/  STL [R1+0x11d0], R13 ;  /* 0x0011d00d01007387 */ /* 0x0001e20000100800 */
[----:B------:R-:W-:Y:S02]  /*12e20*/  F2FP.SATFINITE.E5M2.F32.PACK_AB_MERGE_C R0, R239, R240, RZ ;  /* 0x000000f0ef00723e */ /* 0x000fe400048060ff */
[----:B0-----:R-:W-:-:S05]  /*12e30*/  F2FP.SATFINITE.E5M2.F32.PACK_AB_MERGE_C R13, R237, R238, RZ ;  /* 0x000000eeed0d723e */ /* 0x001fca00048060ff */
[----:B------:R-:W-:Y:S01]  /*12e40*/  STL [R1+0x11d4], R13 ;  /* 0x0011d40d01007387 */ /* 0x000fe20000100800 */
[----:B------:R-:W-:-:S03]  /*12e50*/  F2FP.SATFINITE.E5M2.F32.PACK_AB_MERGE_C R3, R235, R236, RZ ;  /* 0x000000eceb03723e */ /* 0x000fc600048060ff */
[----:B------:R0:W-:Y:S01]  /*12e60*/  STL [R1+0x238], R0 ;  /* 0x0002380001007387 */ /* 0x0001e20000100800 */
[----:B------:R-:W-:-:S03]  /*12e70*/  F2FP.SATFINITE.E5M2.F32.PACK_AB_MERGE_C R2, R233, R234, RZ ;  /* 0x000000eae902723e */ /* 0x000fc600048060ff */
[----:B------:R-:W-:Y:S04]  /*12e80*/  STL [R1+0x230], R3 ;  /* 0x0002300301007387 */ /* 0x000fe80000100800 */
[----:B------:R1:W-:Y:S01]  /*12e90*/  STL [R1+0x22c], R2 ;  /* 0x00022c0201007387 */ /* 0x0003e20000100800 */
[----:B0-----:R-:W-:Y:S02]  /*12ea0*/  F2FP.SATFINITE.E5M2.F32.PACK_AB_MERGE_C R0, R231, R232, RZ ;  /* 0x000000e8e700723e */ /* 0x001fe400048060ff */
[----:B------:R-:W-:-:S05]  /*12eb0*/  F2FP.SATFINITE.E5M2.F32.PACK_AB_MERGE_C R13, R229, R230, RZ ;  /* 0x000000e6e50d723e */ /* 0x000fca00048060ff */
[----:B------:R-:W-:Y:S04]  /*12ec0*/  STL [R1+0x11dc], R13 ;  /* 0x0011dc0d01007387 */ /* 0x000fe80000100800 */
[----:B------:R0:W-:Y:S01]  /*12ed0*/  STL [R1+0x228], R0 ;  /* 0x0002280001007387 */ /* 0x0001e20000100800 */
[----:B-1----:R-:W-:Y:S02]  /*12ee0*/  F2FP.SATFINITE.E5M2.F32.PACK_AB_MERGE_C R2, R227, R228, RZ ;  /* 0x000000e4e302723e */ /* 0x002fe400048060ff */
[----:B0-----:R-:W-:-:S05]  /*12ef0*/  F2FP.SATFINITE.E5M2.F32.PACK_AB_MERGE_C R0, R225, R226, RZ ;  /* 0x000000e2e100723e */ /* 0x001fca00048060ff */
[----:B------:R0:W-:Y:S04]  /*12f00*/  STL [R1+0x11e0], R0 ;  /* 0x0011e00001007387 */ /* 0x0001e80000100800 */
[----:B------:R1:W-:Y:S01]  /*12f10*/  STL [R1+0x220], R2 ;  /* 0x0002200201007387 */ /* 0x0003e20000100800 */
[----:B0-----:R-:W-:-:S05]  /*12f20*/  F2FP.SATFINITE.E5M2.F32.PACK_AB_MERGE_C R0, R223, R224, RZ ;  /* 0x000000e0df00723e */ /* 0x001fca00048060ff */
[----:B------:R0:W-:Y:S04]  /*12f30*/  STL [R1+0x218], R0 ;  /* 0x0002180001007387 */ /* 0x0001e80000100800 */
[----:B------:R-:W2:Y:S04]  /*12f40*/  LDL.LU R74, [R1+0x100] ;  /* 0x00010000014a7983 */ /* 0x000ea80000300800 */
[----:B------:R-:W2:Y:S04]  /*12f50*/  LDL.LU R75, [R1+0x104] ;  /* 0x00010400014b7983 */ /* 0x000ea80000300800 */
        /* <DEDUP_REMOVED lines=56> */
[----:B------:R-:W-:-:S02]  /*132e0*/  F2FP.SATFINITE.E5M2.F32.PACK_AB_MERGE_C R13, R22, R23, RZ ;  /* 0x00000017160d723e */ /* 0x000fc400048060ff */
[----:B------:R-:W-:Y:S01]  /*132f0*/  F2FP.SATFINITE.E5M2.F32.PACK_AB_MERGE_C R6, R20, R21, RZ ;  /* 0x000000151406723e */ /* 0x000fe200048060ff */
[----:B------:R-:W4:Y:S01]  /*13300*/  LDL.LU R23, [R1+0x1e8] ;  /* 0x0001e80001177983 */ /* 0x000f220000300800 */
[----:B0-----:R-:W-:-:S03]  /*13310*/  F2FP.SATFINITE.E5M2.F32.PACK_AB_MERGE_C R0, R8, R9, RZ ;  /* 0x000000090800723e */ /* 0x001fc600048060ff */
[----:B------:R-:W4:Y:S04]  /*13320*/  LDL.LU R22, [R1+0x1ec] ;  /* 0x0001ec0001167983 */ /* 0x000f280000300800 */
[----:B------:R-:W4:Y:S04]  /*13330*/  LDL.LU R21, [R1+0x1f0] ;  /* 0x0001f00001157983 */ /* 0x000f280000300800 */
[----:B------:R-:W4:Y:S04]  /*13340*/  LDL.LU R20, [R1+0x1f4] ;  /* 0x0001f40001147983 */ /* 0x000f280000300800 */
[----:B------:R-:W4:Y:S04]  /*13350*/  LDL.LU R9, [R1+0x1f8] ;  /* 0x0001f80001097983 */ /* 0x000f280000300800 */
[----:B------:R-:W4:Y:S01]  /*13360*/  LDL.LU R8, [R1+0x1fc] ;  /* 0x0001fc0001087983 */ /* 0x000f220000300800 */
[----:B--2---:R-:W-:-:S02]  /*13370*/  F2FP.SATFINITE.E5M2.F32.PACK_AB_MERGE_C R7, R75, R74, RZ ;  /* 0x0000004a4b07723e */ /* 0x004fc400048060ff */
[----:B---3--:R-:W-:Y:S02]  /*13380*/  F2FP.SATFINITE.E5M2.F32.PACK_AB_MERGE_C R12, R73, R72, RZ ;  /* 0x00000048490c723e */ /* 0x008fe400048060ff */
[----:B----4-:R-:W-:Y:S02]  /*13390*/  F2FP.SATFINITE.E5M2.F32.PACK_AB_MERGE_C R217, R71, R70, RZ ;  /* 0x0000004647d9723e */ /* 0x010fe400048060ff */
[----:B------:R-:W-:Y:S02]  /*133a0*/  F2FP.SATFINITE.E5M2.F32.PACK_AB_MERGE_C R14, R69, R68, RZ ;  /* 0x00000044450e723e */ /* 0x000fe400048060ff */
[----:B------:R-:W-:Y:S02]  /*133b0*/  F2FP.SATFINITE.E5M2.F32.PACK_AB_MERGE_C R10, R59, R58, RZ ;  /* 0x0000003a3b0a723e */ /* 0x000fe400048060ff */
        /* <DEDUP_REMOVED lines=8> */
[----:B--2---:R-:W-:Y:S02]  /*13440*/  F2FP.SATFINITE.E5M2.F32.PACK_AB_MERGE_C R11, R252, R2, RZ ;  /* 0x00000002fc0b723e */ /* 0x004fe400048060ff */
[----:B------:R-:W-:-:S05]  /*13450*/  F2FP.SATFINITE.E5M2.F32.PACK_AB_MERGE_C R2, R250, R251, RZ ;  /* 0x000000fbfa02723e */ /* 0x000fca00048060ff */
[----:B------:R1:W-:Y:S01]  /*13460*/  STL [R1+0xe98], R2 ;  /* 0x000e980201007387 */ /* 0x0003e20000100800 */
[----:B------:R-:W-:-:S03]  /*13470*/  F2FP.SATFINITE.E5M2.F32.PACK_AB_MERGE_C R17, R248, R249, RZ ;  /* 0x000000f9f811723e */ /* 0x000fc600048060ff */
[----:B------:R-:W2:Y:S01]  /*13480*/  LDL.LU R50, [R1] ;  /* 0x0000000001327983 */ /* 0x000ea20000300800 */
[----:B------:R-:W-:Y:S02]  /*13490*/  F2FP.SATFINITE.E5M2.F32.PACK_AB_MERGE_C R218, R221, R246, RZ ;  /* 0x000000f6ddda723e */ /* 0x000fe400048060ff */
[----:B------:R-:W-:Y:S02]  /*134a0*/  F2FP.SATFINITE.E5M2.F32.PACK_AB_MERGE_C R19, R245, R247, RZ ;  /* 0x000000f7f513723e */ /* 0x000fe400048060ff */
[----:B------:R-:W-:Y:S02]  /*134b0*/  F2FP.SATFINITE.E5M2.F32.PACK_AB_MERGE_C R15, R243, R244, RZ ;  /* 0x000000f4f30f723e */ /* 0x000fe400048060ff */
[----:B------:R-:W-:Y:S02]  /*134c0*/  F2FP.SATFINITE.E5M2.F32.PACK_AB_MERGE_C R252, R241, R242, RZ ;  /* 0x000000f2f1fc723e */ /* 0x000fe400048060ff */
[----:B------:R-:W-:Y:S02]  /*134d0*/  F2FP.SATFINITE.E5M2.F32.PACK_AB_MERGE_C R86, R61, R60, RZ ;  /* 0x0000003c3d56723e */ /* 0x000fe400048060ff */
[----:B------:R-:W-:-:S02]  /*134e0*/  F2FP.SATFINITE.E5M2.F32.PACK_AB_MERGE_C R18, R63, R62, RZ ;  /* 0x0000003e3f12723e */ /* 0x000fc400048060ff */
[----:B------:R-:W-:Y:S02]  /*134f0*/  F2FP.SATFINITE.E5M2.F32.PACK_AB_MERGE_C R220, R65, R64, RZ ;  /* 0x0000004041dc723e */ /* 0x000fe400048060ff */
[----:B------:R-:W-:Y:S02]  /*13500*/  F2FP.SATFINITE.E5M2.F32.PACK_AB_MERGE_C R3, R67, R66, RZ ;  /* 0x000000424303723e */ /* 0x000fe400048060ff */
[----:B------:R-:W-:Y:S02]  /*13510*/  F2FP.SATFINITE.E5M2.F32.PACK_AB_MERGE_C R248, R233, R234, RZ ;  /* 0x000000eae9f8723e */ /* 0x000fe400048060ff */
[----:B------:R-:W2:Y:S04]  /*13520*/  LDL.LU R233, [R1+0x4] ;  /* 0x0000040001e97983 */ /* 0x000ea80000300800 */
[----:B------:R-:W3:Y:S01]  /*13530*/  LDL.LU R53, [R1+0x8] ;  /* 0x0000080001357983 */ /* 0x000ee20000300800 */
[----:B------:R-:W-:-:S03]  /*13540*/  F2FP.SATFINITE.E5M2.F32.PACK_AB_MERGE_C R247, R231, R232, RZ ;  /* 0x000000e8e7f7723e */ /* 0x000fc600048060ff */
[----:B------:R-:W3:Y:S04]  /*13550*/  LDL.LU R231, [R1+0xc] ;  /* 0x00000c0001e77983 */ /* 0x000ee80000300800 */
[----:B------:R-:W4:Y:S01]  /*13560*/  LDL.LU R52, [R1+0x10] ;  /* 0x0000100001347983 */ /* 0x000f220000300800 */
[----:B------:R-:W-:-:S03]  /*13570*/  F2FP.SATFINITE.E5M2.F32.PACK_AB_MERGE_C R246, R229, R230, RZ ;  /* 0x000000e6e5f6723e */ /* 0x000fc600048060ff */
[----:B------:R-:W4:Y:S04]  /*13580*/  LDL.LU R229, [R1+0x14] ;  /* 0x0000140001e57983 */ /* 0x000f280000300800 */
        /* <DEDUP_REMOVED lines=67> */
[----:B------:R-:W-:Y:S01]  /*139c0*/  IMAD.MOV.U32 R153, RZ, RZ, R86 ;  /* 0x000000ffff997224 */ /* 0x000fe200078e0056 */
[----:B--2---:R-:W-:-:S02]  /*139d0*/  F2FP.SATFINITE.E5M2.F32.PACK_AB_MERGE_C R233, R233, R50, RZ ;  /* 0x00000032e9e9723e */ /* 0x004fc400048060ff */
[----:B------:R-:W2:Y:S01]  /*139e0*/  LDL.LU R50, [R1+0x127c] ;  /* 0x00127c0001327983 */ /* 0x000ea20000300800 */
[----:B---3--:R-:W-:-:S03]  /*139f0*/  F2FP.SATFINITE.E5M2.F32.PACK_AB_MERGE_C R231, R231, R53, RZ ;  /* 0x00000035e7e7723e */ /* 0x008fc600048060ff */
[----:B------:R-:W3:Y:S01]  /*13a00*/  LDL.LU R53, [R1+0x1278] ;  /* 0x0012780001357983 */ /* 0x000ee20000300800 */
[----:B----4-:R-:W-:-:S03]  /*13a10*/  F2FP.SATFINITE.E5M2.F32.PACK_AB_MERGE_C R229, R229, R52, RZ ;  /* 0x00000034e5e5723e */ /* 0x010fc600048060ff */
[----:B------:R-:W3:Y:S01]  /*13a20*/  LDL.LU R52, [R1+0x1274] ;  /* 0x0012740001347983 */ /* 0x000ee20000300800 */
        /* <DEDUP_REMOVED lines=12> */
[----:B------:R0:W-:Y:S01]  /*13af0*/  STL [R1+0xf90], R61 ;  /* 0x000f903d01007387 */ /* 0x0001e20000100800 */
[----:B------:R-:W-:-:S03]  /*13b00*/  F2FP.SATFINITE.E5M2.F32.PACK_AB_MERGE_C R63, R63, R60, RZ ;  /* 0x0000003c3f3f723e */ /* 0x000fc600048060ff */
[----:B0-----:R-:W4:Y:S01]  /*13b10*/  LDL.LU R61, [R1+0x1258] ;  /* 0x00125800013d7983 */ /* 0x001f220000300800 */
[----:B------:R-:W-:-:S03]  /*13b20*/  F2FP.SATFINITE.E5M2.F32.PACK_AB_MERGE_C R65, R65, R62, RZ ;  /* 0x0000003e4141723e */ /* 0x000fc600048060ff */
[----:B------:R-:W4:Y:S04]  /*13b30*/  LDL.LU R60, [R1+0x1254] ;  /* 0x00125400013c7983 */ /* 0x000f280000300800 */
[----:B------:R0:W-:Y:S01]  /*13b40*/  STL [R1+0xf8c], R63 ;  /* 0x000f8c3f01007387 */ /* 0x0001e20000100800 */
[----:B------:R-:W-:-:S03]  /*13b50*/  F2FP.SATFINITE.E5M2.F32.PACK_AB_MERGE_C R67, R67, R64, RZ ;  /* 0x000000404343723e */ /* 0x000fc600048060ff */
[----:B0-----:R-:W4:Y:S04]  /*13b60*/  LDL.LU R63, [R1+0x1250] ;  /* 0x00125000013f7983 */ /* 0x001f280000300800 */
[----:B------:R-:W4:Y:S04]  /*13b70*/  LDL.LU R62, [R1+0x124c] ;  /* 0x00124c00013e7983 */ /* 0x000f280000300800 */
[----:B------:R0:W-:Y:S01]  /*13b80*/  STL [R1+0xf2c], R65 ;  /* 0x000f2c4101007387 */ /* 0x0001e20000100800 */
[----:B------:R-:W-:Y:S02]  /*13b90*/  F2FP.SATFINITE.E5M2.F32.PACK_AB_MERGE_C R221, R221, R66, RZ ;  /* 0x00000042dddd723e */ /* 0x000fe400048060ff */
[----:B------:R-:W-:Y:S01]  /*13ba0*/  F2FP.SATFINITE.E5M2.F32.PACK_AB_MERGE_C R22, R22, R69, RZ ;  /* 0x000000451616723e */ /* 0x000fe200048060ff */
[----:B0-----:R-:W4:Y:S04]  /*13bb0*/  LDL.LU R65, [R1+0x1248] ;  /* 0x0012480001417983 */ /* 0x001f280000300800 */
[----:B------:R-:W4:Y:S01]  /*13bc0*/  LDL.LU R64, [R1+0x1244] ;  /* 0x0012440001407983 */ /* 0x000f220000300800 */
[----:B------:R-:W-:-:S03]  /*13bd0*/  F2FP.SATFINITE.E5M2.F32.PACK_AB_MERGE_C R20, R20, R68, RZ ;  /* 0x000000441414723e */ /* 0x000fc600048060ff */
[----:B------:R0:W-:Y:S01]  /*13be0*/  STL [R1+0xf38], R67 ;  /* 0x000f384301007387 */ /* 0x0001e20000100800 */
[----:B------:R-:W-:Y:S02]  /*13bf0*/  F2FP.SATFINITE.E5M2.F32.PACK_AB_MERGE_C R8, R8, R71, RZ ;  /* 0x000000470808723e */ /* 0x000fe400048060ff */
[----:B------:R-:W-:Y:S01]  /*13c00*/  F2FP.SATFINITE.E5M2.F32.PACK_AB_MERGE_C R2, R2, R70, RZ ;  /* 0x000000460202723e */ /* 0x000fe200048060ff */
[----:B0-----:R-:W4:Y:S04]  /*13c10*/  LDL.LU R67, [R1+0x1240] ;  /* 0x0012400001437983 */ /* 0x001f280000300800 */
        /* <DEDUP_REMOVED lines=35> */
[----:B------:R-:W4:Y:S01]  /*13e50*/  LDL.LU R86, [R1+0x11ec] ;  /* 0x0011ec0001567983 */ /* 0x000f220000300800 */
[----:B------:R-:W-:Y:S01]  /*13e60*/  F2FP.SATFINITE.E5M2.F32.PACK_AB_MERGE_C R161, R169, R168, RZ ;  /* 0x000000a8a9a1723e */ /* 0x000fe200048060ff */
[----:B------:R-:W-:Y:S01]  /*13e70*/  IMAD.MOV.U32 R157, RZ, RZ, R219 ;  /* 0x000000ffff9d7224 */ /* 0x000fe200078e00db */
[----:B------:R-:W-:Y:S01]  /*13e80*/  F2FP.SATFINITE.E5M2.F32.PACK_AB_MERGE_C R219, R165, R164, RZ ;  /* 0x000000a4a5db723e */ /* 0x000fe200048060ff */
[----:B------:R-:W-:Y:S01]  /*13e90*/  IMAD.MOV.U32 R155, RZ, RZ, R216 ;  /* 0x000000ffff9b7224 */ /* 0x000fe200078e00d8 */
[----:B------:R-:W-:Y:S01]  /*13ea0*/  F2FP.SATFINITE.E5M2.F32.PACK_AB_MERGE_C R164, R171, R170, RZ ;  /* 0x000000aaaba4723e */ /* 0x000fe200048060ff */
[----:B------:R-:W4:Y:S01]  /*13eb0*/  LDL.LU R216, [R1+0x11e8] ;  /* 0x0011e80001d87983 */ /* 0x000f220000300800 */
[----:B------:R-:W-:-:S03]  /*13ec0*/  F2FP.SATFINITE.E5M2.F32.PACK_AB_MERGE_C R163, R173, R172, RZ ;  /* 0x000000acada3723e */ /* 0x000fc600048060ff */
[----:B------:R0:W-:Y:S01]  /*13ed0*/  STL [R1+0xf64], R161 ;  /* 0x000f64a101007387 */ /* 0x0001e20000100800 */
[----:B------:R-:W-:Y:S02]  /*13ee0*/  F2FP.SATFINITE.E5M2.F32.PACK_AB_MERGE_C R91, R101, R100, RZ ;  /* 0x00000064655b723e */ /* 0x000fe400048060ff */
[----:B------:R-:W-:Y:S01]  /*13ef0*/  F2FP.SATFINITE.E5M2.F32.PACK_AB_MERGE_C R89, R103, R102, RZ ;  /* 0x000000666759723e */ /* 0x000fe200048060ff */
[----:B------:R-:W-:Y:S01]  /*13f00*/  STL [R1+0xf60], R164 ;  /* 0x000f60a401007387 */ /* 0x000fe20000100800 */
[----:B0-----:R-:W-:-:S03]  /*13f10*/  F2FP.SATFINITE.E5M2.F32.PACK_AB_MERGE_C R161, R175, R174, RZ ;  /* 0x000000aeafa1723e */ /* 0x001fc600048060ff */
[----:B------:R-:W-:Y:S04]  /*13f20*/  STL [R1+0xecc], R163 ;  /* 0x000ecca301007387 */ /* 0x000fe80000100800 */
[----:B------:R-:W-:Y:S04]  /*13f30*/  STL [R1+0xf0c], R161 ;  /* 0x000f0ca101007387 */ /* 0x000fe80000100800 */
[----:B------:R0:W-:Y:S04]  /*13f40*/  STL [R1+0xf7c], R91 ;  /* 0x000f7c5b01007387 */ /* 0x0001e80000100800 */
[----:B------:R1:W-:Y:S01]  /*13f50*/  STL [R1+0xf78], R89 ;  /* 0x000f785901007387 */ /* 0x0003e20000100800 */
[----:B------:R-:W-:-:S02]  /*13f60*/  F2FP.SATFINITE.E5M2.F32.PACK_AB_MERGE_C R93, R107, R106, RZ ;  /* 0x0000006a6b5d723e */ /* 0x000fc400048060ff */
[----:B0-----:R-:W-:Y:S02]  /*13f70*/  F2FP.SATFINITE.E5M2.F32.PACK_AB_MERGE_C R91, R109, R108, RZ ;  /* 0x0000006c6d5b723e */ /* 0x001fe400048060ff */
[----:B-1----:R-:W-:-:S05]  /*13f80*/  F2FP.SATFINITE.E5M2.F32.PACK_AB_MERGE_C R89, R105, R104, RZ ;  /* 0x000000686959723e */ /* 0x002fca00048060ff */
[----:B------:R0:W-:Y:S04]  /*13f90*/  STL [R1+0xf9c], R89 ;  /* 0x000f9c5901007387 */ /* 0x0001e80000100800 */
[----:B------:R1:W-:Y:S01]  /*13fa0*/  STL [R1+0xf98], R93 ;  /* 0x000f985d01007387 */ /* 0x0003e20000100800 */
[----:B0-----:R-:W-:-:S03]  /*13fb0*/  F2FP.SATFINITE.E5M2.F32.PACK_AB_MERGE_C R89, R111, R110, RZ ;  /* 0x0000006e6f59723e */ /* 0x001fc600048060ff */
[----:B------:R0:W-:Y:S01]  /*13fc0*/  STL [R1+0xfc4], R91 ;  /* 0x000fc45b01007387 */ /* 0x0001e20000100800 */
[----:B-1----:R-:W-:-:S03]  /*13fd0*/  F2FP.SATFINITE.E5M2.F32.PACK_AB_MERGE_C R93, R113, R112, RZ ;  /* 0x00000070715d723e */ /* 0x002fc600048060ff */
[----:B------:R1:W-:Y:S01]  /*13fe0*/  STL [R1+0xfc0], R89 ;  /* 0x000fc05901007387 */ /* 0x0003e20000100800 */
[----:B------:R-:W-:Y:S01]  /*13ff0*/  IMAD.MOV.U32 R161, RZ, RZ, R153 ;  /* 0x000000ffffa17224 */ /* 0x000fe200078e0099 */
[----:B0-----:R-:W-:Y:S02]  /*14000*/  F2FP.SATFINITE.E5M2.F32.PACK_AB_MERGE_C R91, R115, R114, RZ ;  /* 0x00000072735b723e */ /* 0x001fe400048060ff */
[----:B------:R0:W-:Y:S01]  /*14010*/  STL [R1+0xfd8], R93 ;  /* 0x000fd85d01007387 */ /* 0x0001e20000100800 */
[----:B-1----:R-:W-:-:S03]  /*14020*/  F2FP.SATFINITE.E5M2.F32.PACK_AB_MERGE_C R89, R117, R116, RZ ;  /* 0x000000747559723e */ /* 0x002fc600048060ff */
[----:B------:R1:W-:Y:S01]  /*14030*/  STL [R1+0xfd4], R91 ;  /* 0x000fd45b01007387 */ /* 0x0003e20000100800 */
[----:B------:R-:W-:-:S03]  /*14040*/  IMAD.MOV.U32 R164, RZ, RZ, R161 ;  /* 0x000000ffffa47224 */ /* 0x000fc600078e00a1 */
[----:B------:R2:W-:Y:S01]  /*14050*/  STL [R1+0xf58], R89 ;  /* 0x000f585901007387 */ /* 0x0005e20000100800 */
[----:B0-----:R-:W-:Y:S02]  /*14060*/  F2FP.SATFINITE.E5M2.F32.PACK_AB_MERGE_C R93, R119, R118, RZ ;  /* 0x00000076775d723e */ /* 0x001fe400048060ff */
[----:B-1----:R-:W-:-:S03]  /*14070*/  F2FP.SATFINITE.E5M2.F32.PACK_AB_MERGE_C R91, R121, R120, RZ ;  /* 0x00000078795b723e */ /* 0x002fc600048060ff */
[----:B------:R-:W-:Y:S01]  /*14080*/  STL [R1+0xf5c], R93 ;  /* 0x000f5c5d01007387 */ /* 0x000fe20000100800 */
[----:B------:R-:W-:Y:S01]  /*14090*/  IMAD.MOV.U32 R161, RZ, RZ, R157 ;  /* 0x000000ffffa17224 */ /* 0x000fe200078e009d */
[----:B--2---:R-:W-:Y:S02]  /*140a0*/  F2FP.SATFINITE.E5M2.F32.PACK_AB_MERGE_C R89, R123, R122, RZ ;  /* 0x0000007a7b59723e */ /* 0x004fe400048060ff */
[----:B------:R0:W-:Y:S01]  /*140b0*/  STL [R1+0xf54], R91 ;  /* 0x000f545b01007387 */ /* 0x0001e20000100800 */
[----:B------:R-:W-:Y:S02]  /*140c0*/  IMAD.MOV.U32 R157, RZ, RZ, R10 ;  /* 0x000000ffff9d7224 */ /* 0x000fe400078e000a */
[----:B------:R-:W-:Y:S01]  /*140d0*/  IMAD.MOV.U32 R10, RZ, RZ, R4 ;  /* 0x000000ffff0a7224 */ /* 0x000fe200078e0004 */
[----:B------:R1:W-:Y:S01]  /*140e0*/  STL [R1+0xff0], R89 ;  /* 0x000ff05901007387 */ /* 0x0003e20000100800 */
[----:B------:R-:W-:Y:S02]  /*140f0*/  F2FP.SATFINITE.E5M2.F32.PACK_AB_MERGE_C R4, R127, R126, RZ ;  /* 0x0000007e7f04723e */ /* 0x000fe400048060ff */
[----:B0-----:R-:W-:-:S02]  /*14100*/  F2FP.SATFINITE.E5M2.F32.PACK_AB_MERGE_C R91, R125, R124, RZ ;  /* 0x0000007c7d5b723e */ /* 0x001fc400048060ff */
[----:B-1----:R-:W-:-:S03]  /*14110*/  F2FP.SATFINITE.E5M2.F32.PACK_AB_MERGE_C R89, R129, R128, RZ ;  /* 0x000000808159723e */ /* 0x002fc600048060ff */
[----:B------:R0:W-:Y:S04]  /*14120*/  STL [R1+0x1008], R91 ;  /* 0x0010085b01007387 */ /* 0x0001e80000100800 */
[----:B------:R1:W-:Y:S04]  /*14130*/  STL [R1+0x1004], R4 ;  /* 0x0010040401007387 */ /* 0x0003e80000100800 */
[----:B------:R2:W-:Y:S01]  /*14140*/  STL [R1+0x1020], R89 ;  /* 0x0010205901007387 */ /* 0x0005e20000100800 */
[----:B0-----:R-:W-:Y:S02]  /*14150*/  F2FP.SATFINITE.E5M2.F32.PACK_AB_MERGE_C R91, R131, R130, RZ ;  /* 0x00000082835b723e */ /* 0x001fe400048060ff */
[----:B-1----:R-:W-:-:S03]  /*14160*/  F2FP.SATFINITE.E5M2.F32.PACK_AB_MERGE_C R4, R133, R132, RZ ;  /* 0x000000848504723e */ /* 0x002fc600048060ff */
[----:B------:R0:W-:Y:S01]  /*14170*/  STL [R1+0x101c], R91 ;  /* 0x00101c5b01007387 */ /* 0x0001e20000100800 */
[----:B--2---:R-:W-:-:S03]  /*14180*/  F2FP.SATFINITE.E5M2.F32.PACK_AB_MERGE_C R89, R135, R134, RZ ;  /* 0x000000868759723e */ /* 0x004fc600048060ff */
[----:B------:R-:W-:Y:S04]  /*14190*/  STL [R1+0x1038], R4 ;  /* 0x0010380401007387 */ /* 0x000fe80000100800 */
[----:B------:R1:W-:Y:S01]  /*141a0*/  STL [R1+0x1034], R89 ;  /* 0x0010345901007387 */ /* 0x0003e20000100800 */
[----:B0-----:R-:W-:Y:S02]  /*141b0*/  F2FP.SATFINITE.E5M2.F32.PACK_AB_MERGE_C R91, R137, R136, RZ ;  /* 0x00000088895b723e */ /* 0x001fe400048060ff */
[----:B------:R-:W-:Y:S02]  /*141c0*/  F2FP.SATFINITE.E5M2.F32.PACK_AB_MERGE_C R93, R141, R140, RZ ;  /* 0x0000008c8d5d723e */ /* 0x000fe400048060ff */
[----:B-1----:R-:W-:Y:S01]  /*141d0*/  F2FP.SATFINITE.E5M2.F32.PACK_AB_MERGE_C R89, R139, R138, RZ ;  /* 0x0000008a8b59723e */ /* 0x002fe200048060ff */
[----:B------:R0:W-:Y:S04]  /*141e0*/  STL [R1+0x1048], R91 ;  /* 0x0010485b01007387 */ /* 0x0001e80000100800 */
[----:B------:R1:W-:Y:S01]  /*141f0*/  STL [R1+0x1044], R89 ;  /* 0x0010445901007387 */ /* 0x0003e20000100800 */
[----:B0-----:R-:W-:-:S03]  /*14200*/  F2FP.SATFINITE.E5M2.F32.PACK_AB_MERGE_C R91, R143, R142, RZ ;  /* 0x0000008e8f5b723e */ /* 0x001fc600048060ff */
[----:B------:R0:W-:Y:S01]  /*14210*/  STL [R1+0x1060], R93 ;  /* 0x0010605d01007387 */ /* 0x0001e20000100800 */
[----:B-1----:R-:W-:-:S03]  /*14220*/  F2FP.SATFINITE.E5M2.F32.PACK_AB_MERGE_C R89, R145, R144, RZ ;  /* 0x000000909159723e */ /* 0x002fc600048060ff */
[----:B------:R1:W-:Y:S01]  /*14230*/  STL [R1+0x105c], R91 ;  /* 0x00105c5b01007387 */ /* 0x0003e20000100800 */
[----:B------:R-:W-:-:S03]  /*14240*/  F2FP.SATFINITE.E5M2.F32.PACK_AB_MERGE_C R25, R37, R36, RZ ;  /* 0x000000242519723e */ /* 0x000fc600048060ff */
[----:B------:R2:W-:Y:S01]  /*14250*/  STL [R1+0x106c], R89 ;  /* 0x00106c5901007387 */ /* 0x0005e20000100800 */
[----:B0-----:R-:W-:Y:S02]  /*14260*/  F2FP.SATFINITE.E5M2.F32.PACK_AB_MERGE_C R93, R147, R146, RZ ;  /* 0x00000092935d723e */ /* 0x001fe400048060ff */
[----:B-1----:R-:W-:-:S03]  /*14270*/  F2FP.SATFINITE.E5M2.F32.PACK_AB_MERGE_C R91, R149, R148, RZ ;  /* 0x00000094955b723e */ /* 0x002fc600048060ff */
[----:B------:R-:W-:Y:S01]  /*14280*/  STL [R1+0x1068], R93 ;  /* 0x0010685d01007387 */ /* 0x000fe20000100800 */
[----:B------:R-:W-:Y:S02]  /*14290*/  F2FP.SATFINITE.E5M2.F32.PACK_AB_MERGE_C R29, R39, R38, RZ ;  /* 0x00000026271d723e */ /* 0x000fe400048060ff */
[----:B--2---:R-:W-:Y:S01]  /*142a0*/  F2FP.SATFINITE.E5M2.F32.PACK_AB_MERGE_C R89, R151, R150, RZ ;  /* 0x000000969759723e */ /* 0x004fe200048060ff */
[----:B------:R-:W-:Y:S01]  /*142b0*/  STL [R1+0x1078], R91 ;  /* 0x0010785b01007387 */ /* 0x000fe20000100800 */
[----:B------:R-:W-:-:S03]  /*142c0*/  F2FP.SATFINITE.E5M2.F32.PACK_AB_MERGE_C R27, R41, R40, RZ ;  /* 0x00000028291b723e */ /* 0x000fc600048060ff */
[----:B------:R-:W-:Y:S04]  /*142d0*/  STL [R1+0x1074], R89 ;  /* 0x0010745901007387 */ /* 0x000fe80000100800 */
[----:B------:R0:W-:Y:S04]  /*142e0*/  STL [R1+0xf34], R25 ;  /* 0x000f341901007387 */ /* 0x0001e80000100800 */
[----:B------:R1:W-:Y:S04]  /*142f0*/  STL [R1+0xf30], R29 ;  /* 0x000f301d01007387 */ /* 0x0003e80000100800 */
[----:B------:R2:W-:Y:S01]  /*14300*/  STL [R1+0xf40], R27 ;  /* 0x000f401b01007387 */ /* 0x0005e20000100800 */
[----:B0-----:R-:W-:-:S02]  /*14310*/  F2FP.SATFINITE.E5M2.F32.PACK_AB_MERGE_C R25, R43, R42, RZ ;  /* 0x0000002a2b19723e */ /* 0x001fc400048060ff */
[----:B-1----:R-:W-:-:S03]  /*14320*/  F2FP.SATFINITE.E5M2.F32.PACK_AB_MERGE_C R29, R45, R44, RZ ;  /* 0x0000002c2d1d723e */ /* 0x002fc600048060ff */
[----:B------:R0:W-:Y:S01]  /*14330*/  STL [R1+0xf3c], R25 ;  /* 0x000f3c1901007387 */ /* 0x0001e20000100800 */
[----:B--2---:R-:W-:-:S03]  /*14340*/  F2FP.SATFINITE.E5M2.F32.PACK_AB_MERGE_C R27, R47, R46, RZ ;  /* 0x0000002e2f1b723e */ /* 0x004fc600048060ff */
[----:B------:R1:W-:Y:S04]  /*14350*/  STL [R1+0xf50], R29 ;  /* 0x000f501d01007387 */ /* 0x0003e80000100800 */
[----:B------:R3:W-:Y:S01]  /*14360*/  STL [R1+0xf48], R27 ;  /* 0x000f481b01007387 */ /* 0x0007e20000100800 */
[----:B0-----:R-:W-:Y:S01]  /*14370*/  F2FP.SATFINITE.E5M2.F32.PACK_AB_MERGE_C R25, R49, R48, RZ ;  /* 0x000000303119723e */ /* 0x001fe200048060ff */
[----:B------:R-:W0:Y:S01]  /*14380*/  S2R R4, SR_TID.X ;  /* 0x0000000000047919 */ /* 0x000e220000002100 */
[----:B-1----:R-:W-:Y:S02]  /*14390*/  F2FP.SATFINITE.E5M2.F32.PACK_AB_MERGE_C R29, R51, R50, RZ ;  /* 0x00000032331d723e */ /* 0x002fe400048060ff */
[----:B---3--:R-:W-:Y:S01]  /*143a0*/  F2FP.SATFINITE.E5M2.F32.PACK_AB_MERGE_C R27, R53, R52, RZ ;  /* 0x00000034351b723e */ /* 0x008fe200048060ff */
[----:B------:R4:W-:Y:S04]  /*143b0*/  STL [R1+0xf70], R25 ;  /* 0x000f701901007387 */ /* 0x0009e80000100800 */
[----:B------:R1:W-:Y:S04]  /*143c0*/  STL [R1+0xf68], R29 ;  /* 0x000f681d01007387 */ /* 0x0003e80000100800 */
[----:B------:R2:W-:Y:S01]  /*143d0*/  STL [R1+0xf08], R27 ;  /* 0x000f081b01007387 */ /* 0x0005e20000100800 */
[----:B----4-:R-:W-:-:S02]  /*143e0*/  F2FP.SATFINITE.E5M2.F32.PACK_AB_MERGE_C R25, R55, R54, RZ ;  /* 0x000000363719723e */ /* 0x010fc400048060ff */
[----:B-1----:R-:W-:-:S03]  /*143f0*/  F2FP.SATFINITE.E5M2.F32.PACK_AB_MERGE_C R29, R57, R56, RZ ;  /* 0x00000038391d723e */ /* 0x002fc600048060ff */
[----:B------:R1:W-:Y:S01]  /*14400*/  STL [R1+0xf74], R25 ;  /* 0x000f741901007387 */ /* 0x0003e20000100800 */
[----:B--2---:R-:W-:-:S03]  /*14410*/  F2FP.SATFINITE.E5M2.F32.PACK_AB_MERGE_C R27, R59, R58, RZ ;  /* 0x0000003a3b1b723e */ /* 0x004fc600048060ff */
[----:B------:R2:W-:Y:S04]  /*14420*/  STL [R1+0xf88], R29 ;  /* 0x000f881d01007387 */ /* 0x0005e80000100800 */
[----:B------:R3:W-:Y:S01]  /*14430*/  STL [R1+0xf84], R27 ;  /* 0x000f841b01007387 */ /* 0x0007e20000100800 */
[----:B-1----:R-:W-:Y:S02]  /*14440*/  F2FP.SATFINITE.E5M2.F32.PACK_AB_MERGE_C R25, R61, R60, RZ ;  /* 0x0000003c3d19723e */ /* 0x002fe400048060ff */
[----:B--2---:R-:W-:-:S03]  /*14450*/  F2FP.SATFINITE.E5M2.F32.PACK_AB_MERGE_C R29, R63, R62, RZ ;  /* 0x0000003e3f1d723e */ /* 0x004fc600048060ff */
[----:B------:R1:W-:Y:S01]  /*14460*/  STL [R1+0xfb8], R25 ;  /* 0x000fb81901007387 */ /* 0x0003e20000100800 */
[----:B---3--:R-:W-:-:S03]  /*14470*/  F2FP.SATFINITE.E5M2.F32.PACK_AB_MERGE_C R27, R65, R64, RZ ;  /* 0x00000040411b723e */ /* 0x008fc600048060ff */
[----:B------:R2:W-:Y:S04]  /*14480*/  STL [R1+0xfa0], R29 ;  /* 0x000fa01d01007387 */ /* 0x0005e80000100800 */
[----:B------:R3:W-:Y:S01]  /*14490*/  STL [R1+0xfd0], R27 ;  /* 0x000fd01b01007387 */ /* 0x0007e20000100800 */
[----:B-1----:R-:W-:Y:S02]  /*144a0*/  F2FP.SATFINITE.E5M2.F32.PACK_AB_MERGE_C R25, R67, R66, RZ ;  /* 0x000000424319723e */ /* 0x002fe400048060ff */
[----:B--2---:R-:W-:-:S03]  /*144b0*/  F2FP.SATFINITE.E5M2.F32.PACK_AB_MERGE_C R29, R69, R68, RZ ;  /* 0x00000044451d723e */ /* 0x004fc600048060ff */
[----:B------:R-:W-:Y:S01]  /*144c0*/  STL [R1+0xfcc], R25 ;  /* 0x000fcc1901007387 */ /* 0x000fe20000100800 */
[----:B---3--:R-:W-:-:S03]  /*144d0*/  F2FP.SATFINITE.E5M2.F32.PACK_AB_MERGE_C R27, R71, R70, RZ ;  /* 0x00000046471b723e */ /* 0x008fc600048060ff */
[----:B------:R1:W-:Y:S04]  /*144e0*/  STL [R1+0xfe8], R29 ;  /* 0x000fe81d01007387 */ /* 0x0003e80000100800 */
[----:B------:R2:W-:Y:S01]  /*144f0*/  STL [R1+0xfe4], R27 ;  /* 0x000fe41b01007387 */ /* 0x0005e20000100800 */
[----:B-1----:R-:W-:Y:S02]  /*14500*/  F2FP.SATFINITE.E5M2.F32.PACK_AB_MERGE_C R29, R73, R72, RZ ;  /* 0x00000048491d723e */ /* 0x002fe400048060ff */
[----:B--2---:R-:W-:-:S03]  /*14510*/  F2FP.SATFINITE.E5M2.F32.PACK_AB_MERGE_C R27, R75, R74, RZ ;  /* 0x0000004a4b1b723e */ /* 0x004fc600048060ff */
[----:B------:R1:W-:Y:S04]  /*14520*/  STL [R1+0xff8], R29 ;  /* 0x000ff81d01007387 */ /* 0x0003e80000100800 */
[----:B------:R2:W-:Y:S01]  /*14530*/  STL [R1+0xff4], R27 ;  /* 0x000ff41b01007387 */ /* 0x0005e20000100800 */
[----:B0-----:R-:W-:-:S03]  /*14540*/  IMAD.SHL.U32 R25, R4, 0x10, RZ ;  /* 0x0000001004197824 */ /* 0x001fc600078e00ff */
[----:B------:R-:W3:Y:S01]  /*14550*/  LDL.LU R177, [R1+0x41c] ;  /* 0x00041c0001b17983 */ /* 0x000ee20000300800 */
[----:B------:R-:W-:Y:S01]  /*14560*/  IMAD.SHL.U32 R4, R4, 0x40, RZ ;  /* 0x0000004004047824 */ /* 0x000fe200078e00ff */
[----:B------:R-:W-:Y:S02]  /*14570*/  F2FP.SATFINITE.E5M2.F32.PACK_AB_MERGE_C R31, R77, R76, RZ ;  /* 0x0000004c4d1f723e */ /* 0x000fe400048060ff */
[----:B------:R-:W4:Y:S01]  /*14580*/  LDL.LU R175, [R1+0x418] ;  /* 0x0004180001af7983 */ /* 0x000f220000300800 */
[----:B-1----:R-:W-:Y:S02]  /*14590*/  F2FP.SATFINITE.E5M2.F32.PACK_AB_MERGE_C R29, R79, R78, RZ ;  /* 0x0000004e4f1d723e */ /* 0x002fe400048060ff */
[----:B------:R-:W-:Y:S01]  /*145a0*/  LOP3.LUT R25, R25, 0xf0, RZ, 0xc0, !PT ;  /* 0x000000f019197812 */ /* 0x000fe200078ec0ff */
[----:B------:R0:W-:Y:S01]  /*145b0*/  STL [R1+0x1010], R31 ;  /* 0x0010101f01007387 */ /* 0x0001e20000100800 */
[----:B------:R-:W-:Y:S02]  /*145c0*/  LOP3.LUT R4, R4, 0x400, RZ, 0xc0, !PT ;  /* 0x0000040004047812 */ /* 0x000fe400078ec0ff */
[----:B--2---:R-:W-:Y:S01]  /*145d0*/  F2FP.SATFINITE.E5M2.F32.PACK_AB_MERGE_C R27, R81, R80, RZ ;  /* 0x00000050511b723e */ /* 0x004fe200048060ff */
[----:B------:R1:W-:Y:S01]  /*145e0*/  STL [R1+0x100c], R29 ;  /* 0x00100c1d01007387 */ /* 0x0003e20000100800 */
[----:B------:R-:W-:-:S02]  /*145f0*/  IADD3 R4, R4, UR8, R25 ;  /* 0x0000000804047c10 */ /* 0x000fc4000fffe019 */
[----:B0-----:R-:W-:Y:S01]  /*14600*/  F2FP.SATFINITE.E5M2.F32.PACK_AB_MERGE_C R31, R83, R82, RZ ;  /* 0x00000052531f723e */ /* 0x001fe200048060ff */
[----:B------:R0:W-:Y:S01]  /*14610*/  STL [R1+0x1028], R27 ;  /* 0x0010281b01007387 */ /* 0x0001e20000100800 */
[----:B------:R-:W-:Y:S02]  /*14620*/  F2FP.SATFINITE.E5M2.F32.PACK_AB_MERGE_C R25, R87, R86, RZ ;  /* 0x000000565719723e */ /* 0x000fe400048060ff */
[----:B-1----:R-:W-:Y:S01]  /*14630*/  F2FP.SATFINITE.E5M2.F32.PACK_AB_MERGE_C R29, R85, R84, RZ ;  /* 0x00000054551d723e */ /* 0x002fe200048060ff */
[----:B------:R-:W-:Y:S01]  /*14640*/  STL [R1+0x1024], R31 ;  /* 0x0010241f01007387 */ /* 0x000fe20000100800 */
[----:B------:R-:W-:-:S03]  /*14650*/  IMAD.MOV.U32 R159, RZ, RZ, R18 ;  /* 0x000000ffff9f7224 */ /* 0x000fc600078e0012 */
[----:B------:R-:W-:Y:S01]  /*14660*/  STL [R1+0x1040], R29 ;  /* 0x0010401d01007387 */ /* 0x000fe20000100800 */
[----:B------:R-:W-:-:S03]  /*14670*/  F2FP.SATFINITE.E5M2.F32.PACK_AB_MERGE_C R18, R167, R166, RZ ;  /* 0x000000a6a712723e */ /* 0x000fc600048060ff */
[----:B------:R-:W2:Y:S04]  /*14680*/  LDL.LU R174, [R1+0x424] ;  /* 0x0004240001ae7983 */ /* 0x000ea80000300800 */
[----:B------:R1:W-:Y:S04]  /*14690*/  STL [R1+0x103c], R25 ;  /* 0x00103c1901007387 */ /* 0x0003e80000100800 */
[----:B------:R-:W2:Y:S04]  /*146a0*/  LDL.LU R173, [R1+0x420] ;  /* 0x0004200001ad7983 */ /* 0x000ea80000300800 */
[----:B------:R-:W2:Y:S04]  /*146b0*/  LDL.LU R167, [R1+0x324] ;  /* 0x0003240001a77983 */ /* 0x000ea80000300800 */
[----:B------:R-:W2:Y:S04]  /*146c0*/  LDL.LU R166, [R1+0x31c] ;  /* 0x00031c0001a67983 */ /* 0x000ea80000300800 */
[----:B------:R-:W2:Y:S01]  /*146d0*/  LDL.LU R165, [R1+0x218] ;  /* 0x0002180001a57983 */ /* 0x000ea20000300800 */
[----:B0-----:R-:W0:Y:S01]  /*146e0*/  S2R R27, SR_TID.X ;  /* 0x00000000001b7919 */ /* 0x001e220000002100 */
[----:B-1----:R-:W-:Y:S01]  /*146f0*/  VIADD R25, R216, 0x7f ;  /* 0x0000007fd8197836 */ /* 0x002fe20000000000 */
[----:B------:R-:W-:-:S02]  /*14700*/  LOP3.LUT R242, R242, 0xffff, RZ, 0xc0, !PT ;  /* 0x0000fffff2f27812 */ /* 0x000fc400078ec0ff */
[----:B------:R-:W-:Y:S02]  /*14710*/  LOP3.LUT R33, R6, 0xffff, RZ, 0xc0, !PT ;  /* 0x0000ffff06217812 */ /* 0x000fe400078ec0ff */
[----:B------:R-:W-:Y:S01]  /*14720*/  ISETP.GE.AND P0, PT, R25, UR7, PT ;  /* 0x0000000719007c0c */ /* 0x000fe2000bf06270 */
[----:B------:R-:W-:Y:S01]  /*14730*/  VIADD R25, R216, 0x7d ;  /* 0x0000007dd8197836 */ /* 0x000fe20000000000 */
[----:B------:R-:W-:Y:S01]  /*14740*/  PRMT R36, R242, 0x3340, R36 ;  /* 0x00003340f2247816 */ /* 0x000fe20000000024 */
[----:B------:R-:W2:Y:S01]  /*14750*/  LDL.LU R6, [R1+0x11e4] ;  /* 0x0011e40001067983 */ /* 0x000ea20000300800 */
[----:B------:R-:W-:Y:S02]  /*14760*/  LOP3.LUT R244, R244, 0xffff, RZ, 0xc0, !PT ;  /* 0x0000fffff4f47812 */ /* 0x000fe400078ec0ff */
[----:B------:R-:W-:Y:S01]  /*14770*/  LOP3.LUT R35, R0, 0xffff, RZ, 0xc0, !PT ;  /* 0x0000ffff00237812 */ /* 0x000fe200078ec0ff */
[----:B------:R-:W-:Y:S01]  /*14780*/  BAR.SYNC.DEFER_BLOCKING 0x0 ;  /* 0x0000000000007b1d */ /* 0x000fe20000010000 */
[----:B------:R-:W-:-:S02]  /*14790*/  PRMT R37, R244, 0x3340, R37 ;  /* 0x00003340f4257816 */ /* 0x000fc40000000025 */
[----:B----4-:R-:W-:-:S03]  /*147a0*/  LOP3.LUT R31, R175, 0xffff, RZ, 0xc0, !PT ;  /* 0x0000ffffaf1f7812 */ /* 0x010fc600078ec0ff */
[----:B------:R-:W4:Y:S01]  /*147b0*/  LDL.LU R0, [R1+0x11e0] ;  /* 0x0011e00001007983 */ /* 0x000f220000300800 */
[----:B0-----:R-:W-:Y:S02]  /*147c0*/  LOP3.LUT R27, R27, 0x60, RZ, 0xc0, !PT ;  /* 0x000000601b1b7812 */ /* 0x001fe400078ec0ff */
[----:B------:R-:W-:Y:S02]  /*147d0*/  LOP3.LUT R237, R237, 0xffff, RZ, 0xc0, !PT ;  /* 0x0000ffffeded7812 */ /* 0x000fe400078ec0ff */
[----:B------:R-:W-:Y:S01]  /*147e0*/  LOP3.LUT R212, R212, 0xffff, RZ, 0xc0, !PT ;  /* 0x0000ffffd4d47812 */ /* 0x000fe200078ec0ff */
[----:B------:R-:W-:Y:S01]  /*147f0*/  IMAD R4, R27, 0x8, R4 ;  /* 0x000000081b047824 */ /* 0x000fe200078e0204 */
[----:B---3--:R-:W-:Y:S01]  /*14800*/  LOP3.LUT R29, R177, 0xffff, RZ, 0xc0, !PT ;  /* 0x0000ffffb11d7812 */ /* 0x008fe200078ec0ff */
[----:B------:R-:W-:Y:S01]  /*14810*/  VIADD R27, R216, 0x2 ;  /* 0x00000002d81b7836 */ /* 0x000fe20000000000 */
        /* <DEDUP_REMOVED lines=14> */
[----:B------:R-:W-:Y:S02]  /*14900*/  F2FP.SATFINITE.E5M2.F32.PACK_AB_MERGE_C R153, R193, R192, RZ ;  /* 0x000000c0c199723e */ /* 0x000fe400048060ff */
        /* <DEDUP_REMOVED lines=30> */
[----:B------:R-:W-:Y:S01]  /*14af0*/  LOP3.LUT R180, R180, 0xffff, RZ, 0xc0, !PT ;  /* 0x0000ffffb4b47812 */ /* 0x000fe200078ec0ff */
[----:B------:R-:W-:Y:S01]  /*14b00*/  IMAD.MOV.U32 R163, RZ, RZ, R155 ;  /* 0x000000ffffa37224 */ /* 0x000fe200078e009b */
[----:B------:R-:W-:Y:S01]  /*14b10*/  ISETP.GE.AND P1, PT, R27, UR4, PT ;  /* 0x000000041b007c0c */ /* 0x000fe2000bf26270 */
[----:B------:R-:W-:Y:S01]  /*14b20*/  ULDC.64 UR4, c[0x0][0x228] ;  /* 0x00008a0000047ab9 */ /* 0x000fe20000000a00 */
[----:B------:R-:W-:Y:S02]  /*14b30*/  PRMT R38, R29, 0x3340, R33 ;  /* 0x000033401d267816 */ /* 0x000fe40000000021 */
[----:B------:R-:W-:Y:S02]  /*14b40*/  LOP3.LUT R239, R239, 0xffff, RZ, 0xc0, !PT ;  /* 0x0000ffffefef7812 */ /* 0x000fe400078ec0ff */
[----:B------:R-:W-:-:S02]  /*14b50*/  LOP3.LUT R246, R246, 0xffff, RZ, 0xc0, !PT ;  /* 0x0000fffff6f67812 */ /* 0x000fc400078ec0ff */
[----:B------:R-:W-:Y:S02]  /*14b60*/  F2FP.SATFINITE.E5M2.F32.PACK_AB_MERGE_C R172, R179, R178, RZ ;  /* 0x000000b2b3ac723e */ /* 0x000fe400048060ff */
[----:B------:R-:W-:Y:S02]  /*14b70*/  F2FP.SATFINITE.E5M2.F32.PACK_AB_MERGE_C R171, R183, R182, RZ ;  /* 0x000000b6b7ab723e */ /* 0x000fe400048060ff */
[----:B------:R-:W-:Y:S02]  /*14b80*/  LOP3.LUT R250, R250, 0xffff, RZ, 0xc0, !PT ;  /* 0x0000fffffafa7812 */ /* 0x000fe400078ec0ff */
[----:B------:R-:W-:Y:S02]  /*14b90*/  LOP3.LUT R235, R235, 0xffff, RZ, 0xc0, !PT ;  /* 0x0000ffffebeb7812 */ /* 0x000fe400078ec0ff */
[----:B------:R-:W-:Y:S02]  /*14ba0*/  LOP3.LUT R243, R243, 0xffff, RZ, 0xc0, !PT ;  /* 0x0000fffff3f37812 */ /* 0x000fe400078ec0ff */
[----:B------:R-:W-:-:S02]  /*14bb0*/  LOP3.LUT R248, R248, 0xffff, RZ, 0xc0, !PT ;  /* 0x0000fffff8f87812 */ /* 0x000fc400078ec0ff */
[----:B------:R-:W-:Y:S01]  /*14bc0*/  LOP3.LUT R252, R252, 0xffff, RZ, 0xc0, !PT ;  /* 0x0000fffffcfc7812 */ /* 0x000fe200078ec0ff */
[----:B------:R-:W0:Y:S01]  /*14bd0*/  S2R R197, SR_TID.X ;  /* 0x0000000000c57919 */ /* 0x000e220000002100 */
[----:B------:R-:W-:Y:S02]  /*14be0*/  ISETP.GE.AND P3, PT, R25, UR5, PT ;  /* 0x0000000519007c0c */ /* 0x000fe4000bf66270 */
[----:B------:R-:W-:Y:S02]  /*14bf0*/  LOP3.LUT R88, R88, 0xffff, RZ, 0xc0, !PT ;  /* 0x0000ffff58587812 */ /* 0x000fe400078ec0ff */
[----:B------:R-:W-:Y:S01]  /*14c00*/  LOP3.LUT R90, R90, 0xffff, RZ, 0xc0, !PT ;  /* 0x0000ffff5a5a7812 */ /* 0x000fe200078ec0ff */
[----:B------:R-:W-:Y:S01]  /*14c10*/  IMAD.MOV.U32 R185, RZ, RZ, R159 ;  /* 0x000000ffffb97224 */ /* 0x000fe200078e009f */
[----:B------:R-:W-:Y:S01]  /*14c20*/  PRMT R25, R38, 0x5410, R36 ;  /* 0x0000541026197816 */ /* 0x000fe20000000024 */
[----:B------:R-:W-:Y:S01]  /*14c30*/  ULDC UR7, c[0x0][0x248] ;  /* 0x0000920000077ab9 */ /* 0x000fe20000000800 */
[----:B------:R-:W-:Y:S01]  /*14c40*/  PRMT R39, R31, 0x3340, R35 ;  /* 0x000033401f277816 */ /* 0x000fe20000000023 */
[----:B------:R-:W-:Y:S01]  /*14c50*/  VIADD R27, R216, 0x7e ;  /* 0x0000007ed81b7836 */ /* 0x000fe20000000000 */
[----:B------:R-:W-:Y:S01]  /*14c60*/  PRMT R40, R212, 0x3340, R40 ;  /* 0x00003340d4287816 */ /* 0x000fe20000000028 */
[----:B------:R1:W-:Y:S01]  /*14c70*/  STL [R1+0x1114], R25 ;  /* 0x0011141901007387 */ /* 0x0003e20000100800 */
[----:B--2---:R-:W-:-:S02]  /*14c80*/  LOP3.LUT R36, R167, 0xffff, RZ, 0xc0, !PT ;  /* 0x0000ffffa7247812 */ /* 0x004fc400078ec0ff */
        /* <DEDUP_REMOVED lines=9> */
[----:B------:R-:W-:Y:S02]  /*14d20*/  LOP3.LUT R153, R153, 0xffff, RZ, 0xc0, !PT ;  /* 0x0000ffff99997812 */ /* 0x000fe400078ec0ff */
[----:B------:R-:W-:Y:S02]  /*14d30*/  PRMT R62, R224, 0x3340, R62 ;  /* 0x00003340e03e7816 */ /* 0x000fe4000000003e */
[----:B------:R-:W-:Y:S01]  /*14d40*/  F2FP.SATFINITE.E5M2.F32.PACK_AB_MERGE_C R155, R207, R206, RZ ;  /* 0x000000cecf9b723e */ /* 0x000fe200048060ff */
[----:B------:R-:W-:Y:S01]  /*14d50*/  IMAD.MOV.U32 R178, RZ, RZ, R164 ;  /* 0x000000ffffb27224 */ /* 0x000fe200078e00a4 */
[----:B-1----:R-:W-:Y:S01]  /*14d60*/  PRMT R25, R39, 0x5410, R37 ;  /* 0x0000541027197816 */ /* 0x002fe20000000025 */
[----:B------:R-:W-:Y:S01]  /*14d70*/  IMAD.MOV.U32 R183, RZ, RZ, R161 ;  /* 0x000000ffffb77224 */ /* 0x000fe200078e00a1 */
[----:B------:R-:W-:Y:S01]  /*14d80*/  ISETP.GE.AND P2, PT, R27, UR11, PT ;  /* 0x0000000b1b007c0c */ /* 0x000fe2000bf46270 */
[----:B------:R-:W-:Y:S01]  /*14d90*/  ULDC UR5, c[0x0][0x248] ;  /* 0x0000920000057ab9 */ /* 0x000fe20000000800 */
[----:B------:R-:W-:Y:S01]  /*14da0*/  LOP3.LUT R27, R173, 0xffff, RZ, 0xc0, !PT ;  /* 0x0000ffffad1b7812 */ /* 0x000fe200078ec0ff */
[----:B------:R1:W-:Y:S01]  /*14db0*/  STL [R1+0x1110], R25 ;  /* 0x0011101901007387 */ /* 0x0003e20000100800 */
[----:B------:R-:W-:-:S02]  /*14dc0*/  LOP3.LUT R37, R166, 0xffff, RZ, 0xc0, !PT ;  /* 0x0000ffffa6257812 */ /* 0x000fc400078ec0ff */
[----:B------:R-:W-:Y:S01]  /*14dd0*/  LOP3.LUT R38, R165, 0xffff, RZ, 0xc0, !PT ;  /* 0x0000ffffa5267812 */ /* 0x000fe200078ec0ff */
[----:B------:R-:W2:Y:S01]  /*14de0*/  LDL.LU R175, [R1+0x434] ;  /* 0x0004340001af7983 */ /* 0x000ea20000300800 */
[----:B------:R-:W-:Y:S02]  /*14df0*/  LOP3.LUT R39, R13, 0xffff, RZ, 0xc0, !PT ;  /* 0x0000ffff0d277812 */ /* 0x000fe400078ec0ff */
[----:B------:R-:W-:Y:S01]  /*14e00*/  PRMT R47, R36, 0x3340, R241 ;  /* 0x00003340242f7816 */ /* 0x000fe200000000f1 */
[----:B------:R-:W3:Y:S01]  /*14e10*/  LDL.LU R173, [R1+0x42c] ;  /* 0x00042c0001ad7983 */ /* 0x000ee20000300800 */
[----:B------:R-:W-:Y:S01]  /*14e20*/  PRMT R63, R153, 0x3340, R63 ;  /* 0x00003340993f7816 */ /* 0x000fe2000000003f */
[----:B------:R-:W-:Y:S01]  /*14e30*/  IMAD.MOV.U32 R181, RZ, RZ, R178 ;  /* 0x000000ffffb57224 */ /* 0x000fe200078e00b2 */
[----:B------:R-:W-:Y:S01]  /*14e40*/  SHF.R.U32.HI R204, RZ, 0x8, R204 ;  /* 0x00000008ffcc7819 */ /* 0x000fe200000116cc */
[----:B------:R-:W2:Y:S01]  /*14e50*/  LDL.LU R167, [R1+0x428] ;  /* 0x0004280001a77983 */ /* 0x000ea20000300800 */
[----:B------:R-:W-:-:S02]  /*14e60*/  SHF.R.U32.HI R208, RZ, 0x8, R208 ;  /* 0x00000008ffd07819 */ /* 0x000fc400000116d0 */
[----:B------:R-:W-:Y:S01]  /*14e70*/  SHF.R.U32.HI R29, RZ, 0x8, R29 ;  /* 0x00000008ff1d7819 */ /* 0x000fe2000001161d */
[----:B------:R-:W2:Y:S01]  /*14e80*/  LDL.LU R166, [R1+0x32c] ;  /* 0x00032c0001a67983 */ /* 0x000ea20000300800 */
[----:B------:R-:W-:Y:S02]  /*14e90*/  SHF.R.U32.HI R33, RZ, 0x8, R33 ;  /* 0x00000008ff217819 */ /* 0x000fe40000011621 */
[----:B0-----:R-:W-:Y:S01]  /*14ea0*/  LOP3.LUT R197, R197, 0x7f, RZ, 0xc0, !PT ;  /* 0x0000007fc5c57812 */ /* 0x001fe200078ec0ff */
[----:B------:R-:W2:Y:S01]  /*14eb0*/  LDL.LU R165, [R1+0x228] ;  /* 0x0002280001a57983 */ /* 0x000ea20000300800 */
[----:B-1----:R-:W-:Y:S01]  /*14ec0*/  LOP3.LUT R25, R174, 0xffff, RZ, 0xc0, !PT ;  /* 0x0000ffffae197812 */ /* 0x002fe200078ec0ff */
[----:B------:R-:W-:Y:S01]  /*14ed0*/  IMAD.MOV.U32 R187, RZ, RZ, R185 ;  /* 0x000000ffffbb7224 */ /* 0x000fe200078e00b9 */
[----:B------:R-:W-:Y:S01]  /*14ee0*/  PRMT R44, R37, 0x3340, R237 ;  /* 0x00003340252c7816 */ /* 0x000fe200000000ed */
[----:B------:R-:W2:Y:S01]  /*14ef0*/  LDL.LU R13, [R1+0x11dc] ;  /* 0x0011dc00010d7983 */ /* 0x000ea20000300800 */
[----:B------:R-:W-:Y:S01]  /*14f00*/  PRMT R45, R25, 0x3340, R38 ;  /* 0x00003340192d7816 */ /* 0x000fe20000000026 */
[----:B------:R-:W-:Y:S01]  /*14f10*/  ULDC UR11, c[0x0][0x248] ;  /* 0x00009200000b7ab9 */ /* 0x000fe20000000800 */
[----:B------:R-:W-:Y:S01]  /*14f20*/  PRMT R46, R27, 0x3340, R39 ;  /* 0x000033401b2e7816 */ /* 0x000fe20000000027 */
[----:B------:R-:W2:Y:S01]  /*14f30*/  LDL.LU R174, [R1+0x220] ;  /* 0x0002200001ae7983 */ /* 0x000ea20000300800 */
[----:B------:R-:W-:-:S02]  /*14f40*/  PRMT R44, R44, 0x5410, R40 ;  /* 0x000054102c2c7816 */ /* 0x000fc40000000028 */
[----:B------:R-:W-:Y:S02]  /*14f50*/  PRMT R40, R45, 0x5410, R41 ;  /* 0x000054102d287816 */ /* 0x000fe40000000029 */
[----:B------:R-:W-:Y:S02]  /*14f60*/  PRMT R41, R46, 0x5410, R42 ;  /* 0x000054102e297816 */ /* 0x000fe4000000002a */
[----:B------:R-:W-:Y:S01]  /*14f70*/  PRMT R42, R47, 0x5410, R43 ;  /* 0x000054102f2a7816 */ /* 0x000fe2000000002b */
[----:B------:R-:W-:Y:S04]  /*14f80*/  STL [R1+0x110c], R44 ;  /* 0x00110c2c01007387 */ /* 0x000fe80000100800 */
[----:B------:R-:W-:Y:S04]  /*14f90*/  STL [R1+0x1108], R40 ;  /* 0x0011082801007387 */ /* 0x000fe80000100800 */
[----:B------:R3:W-:Y:S04]  /*14fa0*/  STL [R1+0x1104], R41 ;  /* 0x0011042901007387 */ /* 0x0007e80000100800 */
[----:B------:R2:W-:Y:S01]  /*14fb0*/  STL [R1+0x1100], R42 ;  /* 0x0011002a01007387 */ /* 0x0005e20000100800 */
[----:B----4-:R-:W-:-:S02]  /*14fc0*/  LOP3.LUT R46, R0, 0xffff, RZ, 0xc0, !PT ;  /* 0x0000ffff002e7812 */ /* 0x010fc400078ec0ff */
[----:B---3--:R-:W-:Y:S02]  /*14fd0*/  LOP3.LUT R41, R173, 0xffff, RZ, 0xc0, !PT ;  /* 0x0000ffffad297812 */ /* 0x008fe400078ec0ff */
[----:B------:R-:W3:Y:S01]  /*14fe0*/  LDL.LU R173, [R1+0x43c] ;  /* 0x00043c0001ad7983 */ /* 0x000ee20000300800 */
[----:B--2---:R-:W-:-:S03]  /*14ff0*/  LOP3.LUT R42, R167, 0xffff, RZ, 0xc0, !PT ;  /* 0x0000ffffa72a7812 */ /* 0x004fc600078ec0ff */
[----:B------:R-:W2:Y:S01]  /*15000*/  LDL.LU R167, [R1+0x438] ;  /* 0x0004380001a77983 */ /* 0x000ea20000300800 */
[----:B------:R-:W-:-:S03]  /*15010*/  LOP3.LUT R43, R166, 0xffff, RZ, 0xc0, !PT ;  /* 0x0000ffffa62b7812 */ /* 0x000fc600078ec0ff */
[----:B------:R-:W4:Y:S01]  /*15020*/  LDL.LU R166, [R1+0x430] ;  /* 0x0004300001a67983 */ /* 0x000f220000300800 */
[----:B------:R-:W-:-:S03]  /*15030*/  LOP3.LUT R44, R165, 0xffff, RZ, 0xc0, !PT ;  /* 0x0000ffffa52c7812 */ /* 0x000fc600078ec0ff */
[----:B------:R-:W4:Y:S04]  /*15040*/  LDL.LU R165, [R1+0x334] ;  /* 0x0003340001a57983 */ /* 0x000f280000300800 */
[----:B------:R-:W3:Y:S01]  /*15050*/  LDL.LU R0, [R1+0x11d8] ;  /* 0x0011d80001007983 */ /* 0x000ee20000300800 */
[----:B------:R-:W-:Y:S02]  /*15060*/  LOP3.LUT R45, R174, 0xffff, RZ, 0xc0, !PT ;  /* 0x0000ffffae2d7812 */ /* 0x000fe400078ec0ff */
[----:B------:R-:W-:Y:S01]  /*15070*/  LOP3.LUT R40, R175, 0xffff, RZ, 0xc0, !PT ;  /* 0x0000ffffaf287812 */ /* 0x000fe200078ec0ff */
[----:B------:R-:W4:Y:S01]  /*15080*/  LDL.LU R177, [R1+0x230] ;  /* 0x0002300001b17983 */ /* 0x000f220000300800 */
[----:B------:R-:W-:Y:S02]  /*15090*/  PRMT R51, R41, 0x3340, R45 ;  /* 0x0000334029337816 */ /* 0x000fe4000000002d */
[----:B------:R-:W-:Y:S01]  /*150a0*/  PRMT R52, R42, 0x3340, R46 ;  /* 0x000033402a347816 */ /* 0x000fe2000000002e */
[----:B------:R-:W4:Y:S01]  /*150b0*/  LDL.LU R175, [R1+0x22c] ;  /* 0x00022c0001af7983 */ /* 0x000f220000300800 */
[----:B------:R-:W-:-:S02]  /*150c0*/  PRMT R53, R43, 0x3340, R245 ;  /* 0x000033402b357816 */ /* 0x000fc400000000f5 */
[----:B------:R-:W-:Y:S02]  /*150d0*/  PRMT R54, R40, 0x3340, R44 ;  /* 0x0000334028367816 */ /* 0x000fe4000000002c */
[----:B---3--:R-:W-:-:S04]  /*150e0*/  PRMT R47, R234, 0x3340, R0 ;  /* 0x00003340ea2f7816 */ /* 0x008fc80000000000 */
[----:B------:R-:W-:Y:S02]  /*150f0*/  PRMT R51, R51, 0x5410, R47 ;  /* 0x0000541033337816 */ /* 0x000fe4000000002f */
[----:B------:R-:W-:Y:S02]  /*15100*/  PRMT R47, R52, 0x5410, R48 ;  /* 0x00005410342f7816 */ /* 0x000fe40000000030 */
[----:B------:R-:W-:Y:S02]  /*15110*/  PRMT R48, R53, 0x5410, R49 ;  /* 0x0000541035307816 */ /* 0x000fe40000000031 */
[----:B------:R-:W-:Y:S01]  /*15120*/  PRMT R49, R54, 0x5410, R50 ;  /* 0x0000541036317816 */ /* 0x000fe20000000032 */
[----:B------:R-:W-:Y:S04]  /*15130*/  STL [R1+0x10fc], R51 ;  /* 0x0010fc3301007387 */ /* 0x000fe80000100800 */
[----:B------:R0:W-:Y:S04]  /*15140*/  STL [R1+0x10f8], R47 ;  /* 0x0010f82f01007387 */ /* 0x0001e80000100800 */
[----:B------:R2:W-:Y:S04]  /*15150*/  STL [R1+0x10f4], R48 ;  /* 0x0010f43001007387 */ /* 0x0005e80000100800 */
[----:B------:R4:W-:Y:S01]  /*15160*/  STL [R1+0x10f0], R49 ;  /* 0x0010f03101007387 */ /* 0x0009e20000100800 */
[----:B0-----:R-:W-:-:S03]  /*15170*/  LOP3.LUT R47, R173, 0xffff, RZ, 0xc0, !PT ;  /* 0x0000ffffad2f7812 */ /* 0x001fc600078ec0ff */
[----:B------:R-:W3:Y:S01]  /*15180*/  LDL.LU R174, [R1+0x444] ;  /* 0x0004440001ae7983 */ /* 0x000ee20000300800 */
[----:B--2---:R-:W-:-:S03]  /*15190*/  LOP3.LUT R48, R167, 0xffff, RZ, 0xc0, !PT ;  /* 0x0000ffffa7307812 */ /* 0x004fc600078ec0ff */
[----:B------:R-:W2:Y:S01]  /*151a0*/  LDL.LU R173, [R1+0x440] ;  /* 0x0004400001ad7983 */ /* 0x000ea20000300800 */
[----:B----4-:R-:W-:-:S03]  /*151b0*/  LOP3.LUT R49, R166, 0xffff, RZ, 0xc0, !PT ;  /* 0x0000ffffa6317812 */ /* 0x010fc600078ec0ff */
[----:B------:R-:W4:Y:S04]  /*151c0*/  LDL.LU R167, [R1+0x344] ;  /* 0x0003440001a77983 */ /* 0x000f280000300800 */
[----:B------:R-:W3:Y:S01]  /*151d0*/  LDL.LU R166, [R1+0x33c] ;  /* 0x00033c0001a67983 */ /* 0x000ee20000300800 */
[----:B------:R-:W-:-:S03]  /*151e0*/  LOP3.LUT R50, R165, 0xffff, RZ, 0xc0, !PT ;  /* 0x0000ffffa5327812 */ /* 0x000fc600078ec0ff */
[----:B------:R-:W3:Y:S01]  /*151f0*/  LDL.LU R165, [R1+0x238] ;  /* 0x0002380001a57983 */ /* 0x000ee20000300800 */
[----:B------:R-:W-:Y:S02]  /*15200*/  LOP3.LUT R53, R13, 0xffff, RZ, 0xc0, !PT ;  /* 0x0000ffff0d357812 */ /* 0x000fe400078ec0ff */
[----:B------:R-:W-:Y:S01]  /*15210*/  LOP3.LUT R51, R177, 0xffff, RZ, 0xc0, !PT ;  /* 0x0000ffffb1337812 */ /* 0x000fe200078ec0ff */
[----:B------:R-:W3:Y:S01]  /*15220*/  LDL.LU R13, [R1+0x11d4] ;  /* 0x0011d400010d7983 */ /* 0x000ee20000300800 */
[----:B------:R-:W-:Y:S02]  /*15230*/  LOP3.LUT R52, R175, 0xffff, RZ, 0xc0, !PT ;  /* 0x0000ffffaf347812 */ /* 0x000fe400078ec0ff */
        /* <DEDUP_REMOVED lines=8> */
[----:B------:R-:W-:Y:S01]  /*152c0*/  PRMT R56, R61, 0x5410, R57 ;  /* 0x000054103d387816 */ /* 0x000fe20000000039 */
[----:B------:R-:W-:Y:S04]  /*152d0*/  STL [R1+0x10ec], R58 ;  /* 0x0010ec3a01007387 */ /* 0x000fe80000100800 */
[----:B------:R-:W-:Y:S04]  /*152e0*/  STL [R1+0x10e8], R54 ;  /* 0x0010e83601007387 */ /* 0x000fe80000100800 */
[----:B------:R2:W-:Y:S04]  /*152f0*/  STL [R1+0x10e4], R55 ;  /* 0x0010e43701007387 */ /* 0x0005e80000100800 */
[----:B------:R4:W-:Y:S01]  /*15300*/  STL [R1+0x10e0], R56 ;  /* 0x0010e03801007387 */ /* 0x0009e20000100800 */
[----:B--2---:R-:W-:-:S03]  /*15310*/  LOP3.LUT R55, R173, 0xffff, RZ, 0xc0, !PT ;  /* 0x0000ffffad377812 */ /* 0x004fc600078ec0ff */
[----:B------:R-:W2:Y:S01]  /*15320*/  LDL.LU R173, [R1+0x508] ;  /* 0x0005080001ad7983 */ /* 0x000ea20000300800 */
[----:B----4-:R-:W-:-:S03]  /*15330*/  LOP3.LUT R56, R167, 0xffff, RZ, 0xc0, !PT ;  /* 0x0000ffffa7387812 */ /* 0x010fc600078ec0ff */
[----:B------:R-:W4:Y:S01]  /*15340*/  LDL.LU R167, [R1+0x504] ;  /* 0x0005040001a77983 */ /* 0x000f220000300800 */
[----:B---3--:R-:W-:-:S03]  /*15350*/  LOP3.LUT R57, R166, 0xffff, RZ, 0xc0, !PT ;  /* 0x0000ffffa6397812 */ /* 0x008fc600078ec0ff */
[----:B------:R-:W3:Y:S01]  /*15360*/  LDL.LU R166, [R1+0x414] ;  /* 0x0004140001a67983 */ /* 0x000ee20000300800 */
[----:B------:R-:W-:-:S03]  /*15370*/  LOP3.LUT R58, R165, 0xffff, RZ, 0xc0, !PT ;  /* 0x0000ffffa53a7812 */ /* 0x000fc600078ec0ff */
[----:B------:R-:W3:Y:S01]  /*15380*/  LDL.LU R165, [R1+0x410] ;  /* 0x0004100001a57983 */ /* 0x000ee20000300800 */
[----:B------:R-:W-:Y:S02]  /*15390*/  LOP3.LUT R54, R174, 0xffff, RZ, 0xc0, !PT ;  /* 0x0000ffffae367812 */ /* 0x000fe400078ec0ff */
[----:B------:R-:W-:Y:S02]  /*153a0*/  LOP3.LUT R59, R13, 0xffff, RZ, 0xc0, !PT ;  /* 0x0000ffff0d3b7812 */ /* 0x000fe400078ec0ff */
[--C-:B------:R-:W-:Y:S01]  /*153b0*/  PRMT R60, R196, 0x3340, R0.reuse ;  /* 0x00003340c43c7816 */ /* 0x100fe20000000000 */
[----:B------:R-:W3:Y:S01]  /*153c0*/  LDL.LU R13, [R1+0x11d0] ;  /* 0x0011d000010d7983 */ /* 0x000ee20000300800 */
[----:B------:R-:W-:Y:S02]  /*153d0*/  PRMT R64, R57, 0x3340, R249 ;  /* 0x0000334039407816 */ /* 0x000fe400000000f9 */
[----:B------:R-:W-:Y:S01]  /*153e0*/  PRMT R61, R222, 0x3340, R0 ;  /* 0x00003340de3d7816 */ /* 0x000fe20000000000 */
[----:B------:R-:W3:Y:S01]  /*153f0*/  LDL.LU R175, [R1+0x314] ;  /* 0x0003140001af7983 */ /* 0x000ee20000300800 */
[----:B------:R-:W-:-:S02]  /*15400*/  PRMT R65, R54, 0x3340, R58 ;  /* 0x0000334036417816 */ /* 0x000fc4000000003a */
[----:B------:R-:W-:Y:S01]  /*15410*/  PRMT R66, R55, 0x3340, R59 ;  /* 0x0000334037427816 */ /* 0x000fe2000000003b */
[----:B------:R-:W3:Y:S01]  /*15420*/  LDL.LU R174, [R1+0x310] ;  /* 0x0003100001ae7983 */ /* 0x000ee20000300800 */
[----:B------:R-:W-:Y:S02]  /*15430*/  PRMT R67, R56, 0x3340, R251 ;  /* 0x0000334038437816 */ /* 0x000fe400000000fb */
        /* <DEDUP_REMOVED lines=8> */
[----:B------:R-:W-:-:S02]  /*154c0*/  LOP3.LUT R66, R7, 0xffff, RZ, 0xc0, !PT ;  /* 0x0000ffff07427812 */ /* 0x000fc400078ec0ff */
[----:B--2---:R-:W-:Y:S02]  /*154d0*/  LOP3.LUT R60, R173, 0xffff, RZ, 0xc0, !PT ;  /* 0x0000ffffad3c7812 */ /* 0x004fe400078ec0ff */
[----:B------:R-:W2:Y:S01]  /*154e0*/  LDL.LU R173, [R1+0x500] ;  /* 0x0005000001ad7983 */ /* 0x000ea20000300800 */
[----:B----4-:R-:W-:-:S03]  /*154f0*/  LOP3.LUT R61, R167, 0xffff, RZ, 0xc0, !PT ;  /* 0x0000ffffa73d7812 */ /* 0x010fc600078ec0ff */
[----:B------:R-:W4:Y:S01]  /*15500*/  LDL.LU R167, [R1+0x44c] ;  /* 0x00044c0001a77983 */ /* 0x000f220000300800 */
[----:B---3--:R-:W-:-:S03]  /*15510*/  LOP3.LUT R62, R166, 0xffff, RZ, 0xc0, !PT ;  /* 0x0000ffffa63e7812 */ /* 0x008fc600078ec0ff */
[----:B------:R-:W3:Y:S01]  /*15520*/  LDL.LU R166, [R1+0x448] ;  /* 0x0004480001a67983 */ /* 0x000ee20000300800 */
[----:B------:R-:W-:-:S03]  /*15530*/  LOP3.LUT R63, R165, 0xffff, RZ, 0xc0, !PT ;  /* 0x0000ffffa53f7812 */ /* 0x000fc600078ec0ff */
[----:B------:R-:W3:Y:S04]  /*15540*/  LDL.LU R165, [R1+0x34c] ;  /* 0x00034c0001a57983 */ /* 0x000ee80000300800 */
[----:B------:R-:W3:Y:S01]  /*15550*/  LDL.LU R7, [R1+0x11cc] ;  /* 0x0011cc0001077983 */ /* 0x000ee20000300800 */
[----:B------:R-:W-:Y:S02]  /*15560*/  LOP3.LUT R67, R12, 0xffff, RZ, 0xc0, !PT ;  /* 0x0000ffff0c437812 */ /* 0x000fe400078ec0ff */
[----:B------:R-:W-:Y:S01]  /*15570*/  LOP3.LUT R64, R175, 0xffff, RZ, 0xc0, !PT ;  /* 0x0000ffffaf407812 */ /* 0x000fe200078ec0ff */
[----:B------:R-:W3:Y:S01]  /*15580*/  LDL.LU R12, [R1+0x11c8] ;  /* 0x0011c800010c7983 */ /* 0x000ee20000300800 */
[----:B------:R-:W-:-:S03]  /*15590*/  PRMT R74, R152, 0x3340, R0 ;  /* 0x00003340984a7816 */ /* 0x000fc60000000000 */
[----:B------:R-:W3:Y:S01]  /*155a0*/  LDL.LU R175, [R1+0x30c] ;  /* 0x00030c0001af7983 */ /* 0x000ee20000300800 */
[----:B------:R-:W-:Y:S02]  /*155b0*/  PRMT R76, R62, 0x3340, R66 ;  /* 0x000033403e4c7816 */ /* 0x000fe40000000042 */
[--C-:B------:R-:W-:Y:S02]  /*155c0*/  PRMT R75, R154, 0x3340, R0.reuse ;  /* 0x000033409a4b7816 */ /* 0x100fe40000000000 */
[----:B------:R-:W-:Y:S02]  /*155d0*/  PRMT R77, R63, 0x3340, R67 ;  /* 0x000033403f4d7816 */ /* 0x000fe40000000043 */
[----:B------:R-:W-:Y:S02]  /*155e0*/  PRMT R71, R233, 0x3340, R0 ;  /* 0x00003340e9477816 */ /* 0x000fe40000000000 */
[----:B------:R-:W-:Y:S02]  /*155f0*/  PRMT R78, R60, 0x3340, R64 ;  /* 0x000033403c4e7816 */ /* 0x000fe40000000040 */
[----:B------:R-:W-:-:S02]  /*15600*/  LOP3.LUT R65, R174, 0xffff, RZ, 0xc0, !PT ;  /* 0x0000ffffae417812 */ /* 0x000fc400078ec0ff */
[----:B------:R-:W-:Y:S01]  /*15610*/  PRMT R74, R76, 0x5410, R74 ;  /* 0x000054104c4a7816 */ /* 0x000fe2000000004a */
[----:B------:R-:W3:Y:S01]  /*15620*/  LDL.LU R174, [R1+0x50c] ;  /* 0x00050c0001ae7983 */ /* 0x000ee20000300800 */
[----:B------:R-:W-:Y:S02]  /*15630*/  PRMT R75, R77, 0x5410, R75 ;  /* 0x000054104d4b7816 */ /* 0x000fe4000000004b */
[----:B------:R-:W-:Y:S02]  /*15640*/  PRMT R71, R78, 0x5410, R71 ;  /* 0x000054104e477816 */ /* 0x000fe40000000047 */
[----:B------:R-:W-:Y:S02]  /*15650*/  PRMT R69, R231, 0x3340, R0 ;  /* 0x00003340e7457816 */ /* 0x000fe40000000000 */
[----:B------:R-:W-:-:S04]  /*15660*/  PRMT R79, R61, 0x3340, R65 ;  /* 0x000033403d4f7816 */ /* 0x000fc80000000041 */
[----:B------:R-:W-:Y:S02]  /*15670*/  PRMT R69, R79, 0x5410, R69 ;  /* 0x000054104f457816 */ /* 0x000fe40000000045 */
[----:B--2---:R-:W-:Y:S02]  /*15680*/  LOP3.LUT R76, R173, 0xffff, RZ, 0xc0, !PT ;  /* 0x0000ffffad4c7812 */ /* 0x004fe400078ec0ff */
[----:B------:R-:W2:Y:S01]  /*15690*/  LDL.LU R173, [R1+0x454] ;  /* 0x0004540001ad7983 */ /* 0x000ea20000300800 */
[----:B----4-:R-:W-:-:S03]  /*156a0*/  LOP3.LUT R77, R167, 0xffff, RZ, 0xc0, !PT ;  /* 0x0000ffffa74d7812 */ /* 0x010fc600078ec0ff */
[----:B------:R-:W4:Y:S01]  /*156b0*/  LDL.LU R167, [R1+0x40c] ;  /* 0x00040c0001a77983 */ /* 0x000f220000300800 */
[----:B---3--:R-:W-:-:S03]  /*156c0*/  LOP3.LUT R78, R166, 0xffff, RZ, 0xc0, !PT ;  /* 0x0000ffffa64e7812 */ /* 0x008fc600078ec0ff */
[----:B------:R-:W3:Y:S01]  /*156d0*/  LDL.LU R166, [R1+0x408] ;  /* 0x0004080001a67983 */ /* 0x000ee20000300800 */
[----:B------:R-:W-:-:S03]  /*156e0*/  LOP3.LUT R79, R165, 0xffff, RZ, 0xc0, !PT ;  /* 0x0000ffffa54f7812 */ /* 0x000fc600078ec0ff */
[----:B------:R-:W3:Y:S01]  /*156f0*/  LDL.LU R165, [R1+0x308] ;  /* 0x0003080001a57983 */ /* 0x000ee20000300800 */
[----:B------:R-:W-:-:S03]  /*15700*/  LOP3.LUT R81, R7, 0xffff, RZ, 0xc0, !PT ;  /* 0x0000ffff07517812 */ /* 0x000fc600078ec0ff */
[----:B------:R-:W3:Y:S01]  /*15710*/  LDL.LU R7, [R1+0x11c4] ;  /* 0x0011c40001077983 */ /* 0x000ee20000300800 */
[----:B------:R-:W-:Y:S02]  /*15720*/  LOP3.LUT R82, R13, 0xffff, RZ, 0xc0, !PT ;  /* 0x0000ffff0d527812 */ /* 0x000fe400078ec0ff */
[--C-:B------:R-:W-:Y:S01]  /*15730*/  PRMT R21, R84, 0x3340, R0.reuse ;  /* 0x0000334054157816 */ /* 0x100fe20000000000 */
[----:B------:R-:W3:Y:S01]  /*15740*/  LDL.LU R13, [R1+0x11c0] ;  /* 0x0011c000010d7983 */ /* 0x000ee20000300800 */
[----:B------:R-:W-:Y:S02]  /*15750*/  PRMT R89, R77, 0x3340, R81 ;  /* 0x000033404d597816 */ /* 0x000fe40000000051 */
[----:B------:R-:W-:Y:S01]  /*15760*/  PRMT R85, R23, 0x3340, R0 ;  /* 0x0000334017557816 */ /* 0x000fe20000000000 */
[----:B------:R-:W3:Y:S01]  /*15770*/  LDL.LU R15, [R1+0x11bc] ;  /* 0x0011bc00010f7983 */ /* 0x000ee20000300800 */
[----:B------:R-:W-:Y:S02]  /*15780*/  PRMT R91, R78, 0x3340, R82 ;  /* 0x000033404e5b7816 */ /* 0x000fe40000000052 */
[----:B------:R-:W-:-:S02]  /*15790*/  PRMT R86, R188, 0x3340, R0 ;  /* 0x00003340bc567816 */ /* 0x000fc40000000000 */
[----:B------:R-:W-:Y:S02]  /*157a0*/  PRMT R93, R79, 0x3340, R83 ;  /* 0x000033404f5d7816 */ /* 0x000fe40000000053 */
[----:B------:R-:W-:Y:S02]  /*157b0*/  LOP3.LUT R80, R175, 0xffff, RZ, 0xc0, !PT ;  /* 0x0000ffffaf507812 */ /* 0x000fe400078ec0ff */
[----:B------:R-:W-:Y:S02]  /*157c0*/  PRMT R21, R89, 0x5410, R21 ;  /* 0x0000541059157816 */ /* 0x000fe40000000015 */
[----:B------:R-:W-:Y:S02]  /*157d0*/  PRMT R89, R91, 0x5410, R85 ;  /* 0x000054105b597816 */ /* 0x000fe40000000055 */
[----:B------:R-:W-:Y:S01]  /*157e0*/  PRMT R85, R93, 0x5410, R86 ;  /* 0x000054105d557816 */ /* 0x000fe20000000056 */
[----:B------:R0:W-:Y:S01]  /*157f0*/  STL [R1+0x10c8], R21 ;  /* 0x0010c81501007387 */ /* 0x0001e20000100800 */
[----:B------:R-:W-:-:S02]  /*15800*/  PRMT R87, R229, 0x3340, R0 ;  /* 0x00003340e5577816 */ /* 0x000fc40000000000 */
[----:B------:R-:W-:Y:S01]  /*15810*/  PRMT R95, R76, 0x3340, R80 ;  /* 0x000033404c5f7816 */ /* 0x000fe20000000050 */
[----:B------:R-:W-:Y:S01]  /*15820*/  STL [R1+0x10c4], R89 ;  /* 0x0010c45901007387 */ /* 0x000fe20000100800 */
[----:B------:R-:W-:-:S03]  /*15830*/  LOP3.LUT R91, R174, 0xffff, RZ, 0xc0, !PT ;  /* 0x0000ffffae5b7812 */ /* 0x000fc600078ec0ff */
[----:B------:R1:W-:Y:S01]  /*15840*/  STL [R1+0x10c0], R85 ;  /* 0x0010c05501007387 */ /* 0x0003e20000100800 */
[----:B0-----:R-:W-:-:S03]  /*15850*/  PRMT R21, R95, 0x5410, R87 ;  /* 0x000054105f157816 */ /* 0x001fc60000000057 */
[----:B------:R-:W3:Y:S01]  /*15860*/  LDL.LU R174, [R1+0x514] ;  /* 0x0005140001ae7983 */ /* 0x000ee20000300800 */
[----:B--2---:R-:W-:-:S03]  /*15870*/  LOP3.LUT R93, R173, 0xffff, RZ, 0xc0, !PT ;  /* 0x0000ffffad5d7812 */ /* 0x004fc600078ec0ff */
[----:B------:R-:W2:Y:S01]  /*15880*/  LDL.LU R173, [R1+0x510] ;  /* 0x0005100001ad7983 */ /* 0x000ea20000300800 */
[----:B----4-:R-:W-:-:S03]  /*15890*/  LOP3.LUT R95, R167, 0xffff, RZ, 0xc0, !PT ;  /* 0x0000ffffa75f7812 */ /* 0x010fc600078ec0ff */
[----:B------:R-:W4:Y:S01]  /*158a0*/  LDL.LU R167, [R1+0x450] ;  /* 0x0004500001a77983 */ /* 0x000f220000300800 */
[----:B---3--:R-:W-:-:S03]  /*158b0*/  LOP3.LUT R97, R166, 0xffff, RZ, 0xc0, !PT ;  /* 0x0000ffffa6617812 */ /* 0x008fc600078ec0ff */
[----:B------:R-:W3:Y:S01]  /*158c0*/  LDL.LU R166, [R1+0x354] ;  /* 0x0003540001a67983 */ /* 0x000ee20000300800 */
[----:B------:R-:W-:Y:S02]  /*158d0*/  LOP3.LUT R99, R165, 0xffff, RZ, 0xc0, !PT ;  /* 0x0000ffffa5637812 */ /* 0x000fe400078ec0ff */
[----:B------:R-:W-:Y:S02]  /*158e0*/  LOP3.LUT R100, R7, 0xffff, RZ, 0xc0, !PT ;  /* 0x0000ffff07647812 */ /* 0x000fe400078ec0ff */
[----:B------:R-:W3:Y:S04]  /*158f0*/  LDL.LU R7, [R1+0x11b8] ;  /* 0x0011b80001077983 */ /* 0x000ee80000300800 */
[----:B------:R-:W3:Y:S04]  /*15900*/  LDL.LU R217, [R1+0x11b4] ;  /* 0x0011b40001d97983 */ /* 0x000ee80000300800 */
[----:B------:R-:W3:Y:S04]  /*15910*/  LDL.LU R14, [R1+0x11b0] ;  /* 0x0011b000010e7983 */ /* 0x000ee80000300800 */
[----:B------:R-:W3:Y:S04]  /*15920*/  LDL.LU R175, [R1+0x304] ;  /* 0x0003040001af7983 */ /* 0x000ee80000300800 */
[----:B------:R-:W3:Y:S01]  /*15930*/  LDL.LU R165, [R1+0x300] ;  /* 0x0003000001a57983 */ /* 0x000ee20000300800 */
[----:B-1----:R-:W-:-:S02]  /*15940*/  PRMT R85, R2, 0x3340, R0 ;  /* 0x0000334002557816 */ /* 0x002fc40000000000 */
[----:B------:R-:W-:Y:S02]  /*15950*/  PRMT R103, R93, 0x3340, R100 ;  /* 0x000033405d677816 */ /* 0x000fe40000000064 */
[----:B------:R-:W-:Y:S02]  /*15960*/  PRMT R86, R158, 0x3340, R0 ;  /* 0x000033409e567816 */ /* 0x000fe40000000000 */
[----:B------:R-:W-:Y:S02]  /*15970*/  PRMT R85, R103, 0x5410, R85 ;  /* 0x0000541067557816 */ /* 0x000fe40000000055 */
[----:B------:R-:W-:Y:S02]  /*15980*/  PRMT R104, R97, 0x3340, R102 ;  /* 0x0000334061687816 */ /* 0x000fe40000000066 */
[----:B------:R-:W-:Y:S02]  /*15990*/  PRMT R87, R156, 0x3340, R0 ;  /* 0x000033409c577816 */ /* 0x000fe40000000000 */
[----:B------:R-:W-:-:S02]  /*159a0*/  PRMT R105, R95, 0x3340, R101 ;  /* 0x000033405f697816 */ /* 0x000fc40000000065 */
[----:B------:R-:W-:Y:S02]  /*159b0*/  PRMT R89, R227, 0x3340, R0 ;  /* 0x00003340e3597816 */ /* 0x000fe40000000000 */
[----:B------:R-:W-:Y:S01]  /*159c0*/  PRMT R106, R91, 0x3340, R99 ;  /* 0x000033405b6a7816 */ /* 0x000fe20000000063 */
[----:B------:R0:W-:Y:S01]  /*159d0*/  STL [R1+0x10a8], R85 ;  /* 0x0010a85501007387 */ /* 0x0001e20000100800 */
[----:B------:R-:W-:Y:S02]  /*159e0*/  PRMT R86, R104, 0x5410, R86 ;  /* 0x0000541068567816 */ /* 0x000fe40000000056 */
[----:B------:R-:W-:Y:S02]  /*159f0*/  LOP3.LUT R103, R174, 0xffff, RZ, 0xc0, !PT ;  /* 0x0000ffffae677812 */ /* 0x000fe400078ec0ff */
[----:B------:R-:W-:Y:S01]  /*15a00*/  PRMT R87, R105, 0x5410, R87 ;  /* 0x0000541069577816 */ /* 0x000fe20000000057 */
[----:B------:R-:W3:Y:S01]  /*15a10*/  LDL.LU R174, [R1+0x45c] ;  /* 0x00045c0001ae7983 */ /* 0x000ee20000300800 */
[----:B------:R-:W-:-:S02]  /*15a20*/  PRMT R89, R106, 0x5410, R89 ;  /* 0x000054106a597816 */ /* 0x000fc40000000059 */
[----:B------:R-:W-:Y:S02]  /*15a30*/  LOP3.LUT R109, R12, 0xffff, RZ, 0xc0, !PT ;  /* 0x0000ffff0c6d7812 */ /* 0x000fe400078ec0ff */
[--C-:B------:R-:W-:Y:S02]  /*15a40*/  PRMT R9, R111, 0x3340, R0.reuse ;  /* 0x000033406f097816 */ /* 0x100fe40000000000 */
[--C-:B0-----:R-:W-:Y:S02]  /*15a50*/  PRMT R85, R184, 0x3340, R0.reuse ;  /* 0x00003340b8557816 */ /* 0x101fe40000000000 */
[----:B------:R-:W-:Y:S02]  /*15a60*/  PRMT R112, R225, 0x3340, R0 ;  /* 0x00003340e1707816 */ /* 0x000fe40000000000 */
[----:B--2---:R-:W-:Y:S02]  /*15a70*/  LOP3.LUT R104, R173, 0xffff, RZ, 0xc0, !PT ;  /* 0x0000ffffad687812 */ /* 0x004fe400078ec0ff */
[----:B------:R-:W2:Y:S01]  /*15a80*/  LDL.LU R173, [R1+0x458] ;  /* 0x0004580001ad7983 */ /* 0x000ea20000300800 */
[----:B----4-:R-:W-:-:S03]  /*15a90*/  LOP3.LUT R105, R167, 0xffff, RZ, 0xc0, !PT ;  /* 0x0000ffffa7697812 */ /* 0x010fc600078ec0ff */
[----:B------:R-:W4:Y:S01]  /*15aa0*/  LDL.LU R167, [R1+0x404] ;  /* 0x0004040001a77983 */ /* 0x000f220000300800 */
[----:B---3--:R-:W-:-:S03]  /*15ab0*/  LOP3.LUT R106, R166, 0xffff, RZ, 0xc0, !PT ;  /* 0x0000ffffa66a7812 */ /* 0x008fc600078ec0ff */
[----:B------:R-:W3:Y:S04]  /*15ac0*/  LDL.LU R166, [R1+0x400] ;  /* 0x0004000001a67983 */ /* 0x000ee80000300800 */
[----:B------:R-:W4:Y:S04]  /*15ad0*/  LDL.LU R12, [R1+0x11ac] ;  /* 0x0011ac00010c7983 */ /* 0x000f280000300800 */
[----:B------:R-:W4:Y:S01]  /*15ae0*/  LDL.LU R17, [R1+0x11a8] ;  /* 0x0011a80001117983 */ /* 0x000f220000300800 */
[----:B------:R-:W-:Y:S02]  /*15af0*/  PRMT R115, R105, 0x3340, R109 ;  /* 0x0000334069737816 */ /* 0x000fe4000000006d */
[----:B------:R-:W-:-:S02]  /*15b00*/  PRMT R116, R106, 0x3340, R110 ;  /* 0x000033406a747816 */ /* 0x000fc4000000006e */
[----:B------:R-:W-:Y:S02]  /*15b10*/  LOP3.LUT R108, R165, 0xffff, RZ, 0xc0, !PT ;  /* 0x0000ffffa56c7812 */ /* 0x000fe400078ec0ff */
[----:B------:R-:W4:Y:S01]  /*15b20*/  LDL.LU R165, [R1+0x358] ;  /* 0x0003580001a57983 */ /* 0x000f220000300800 */
[----:B------:R-:W-:Y:S02]  /*15b30*/  PRMT R9, R115, 0x5410, R9 ;  /* 0x0000541073097816 */ /* 0x000fe40000000009 */
[----:B------:R-:W-:Y:S02]  /*15b40*/  PRMT R85, R116, 0x5410, R85 ;  /* 0x0000541074557816 */ /* 0x000fe40000000055 */
[----:B------:R-:W-:Y:S01]  /*15b50*/  LOP3.LUT R116, R15, 0xffff, RZ, 0xc0, !PT ;  /* 0x0000ffff0f747812 */ /* 0x000fe200078ec0ff */
[----:B------:R0:W-:Y:S04]  /*15b60*/  STL [R1+0x10b8], R9 ;  /* 0x0010b80901007387 */ /* 0x0001e80000100800 */
[----:B------:R1:W-:Y:S04]  /*15b70*/  STL [R1+0x10b4], R85 ;  /* 0x0010b45501007387 */ /* 0x0003e80000100800 */
[----:B------:R-:W4:Y:S01]  /*15b80*/  LDL.LU R15, [R1+0x11a4] ;  /* 0x0011a400010f7983 */ /* 0x000f220000300800 */
[----:B------:R-:W-:-:S04]  /*15b90*/  LOP3.LUT R107, R175, 0xffff, RZ, 0xc0, !PT ;  /* 0x0000ffffaf6b7812 */ /* 0x000fc800078ec0ff */
[----:B------:R-:W-:-:S04]  /*15ba0*/  PRMT R117, R103, 0x3340, R107 ;  /* 0x0000334067757816 */ /* 0x000fc8000000006b */
[----:B0-----:R-:W-:Y:S02]  /*15bb0*/  PRMT R9, R117, 0x5410, R112 ;  /* 0x0000541075097816 */ /* 0x001fe40000000070 */
[----:B------:R-:W-:Y:S02]  /*15bc0*/  LOP3.LUT R117, R13, 0xffff, RZ, 0xc0, !PT ;  /* 0x0000ffff0d757812 */ /* 0x000fe400078ec0ff */
[----:B------:R-:W4:Y:S04]  /*15bd0*/  LDL.LU R13, [R1+0x11a0] ;  /* 0x0011a000010d7983 */ /* 0x000f280000300800 */
[----:B------:R-:W4:Y:S01]  /*15be0*/  LDL.LU R3, [R1+0x119c] ;  /* 0x00119c0001037983 */ /* 0x000f220000300800 */
[----:B------:R-:W-:Y:S02]  /*15bf0*/  PRMT R113, R223, 0x3340, R0 ;  /* 0x00003340df717816 */ /* 0x000fe40000000000 */
[----:B------:R-:W-:Y:S01]  /*15c00*/  PRMT R114, R104, 0x3340, R108 ;  /* 0x0000334068727816 */ /* 0x000fe2000000006c */
[----:B------:R-:W4:Y:S01]  /*15c10*/  LDL.LU R220, [R1+0x1198] ;  /* 0x0011980001dc7983 */ /* 0x000f220000300800 */
[----:B------:R-:W-:-:S02]  /*15c20*/  LOP3.LUT R112, R174, 0xffff, RZ, 0xc0, !PT ;  /* 0x0000ffffae707812 */ /* 0x000fc400078ec0ff */
[----:B-1----:R-:W-:Y:S02]  /*15c30*/  PRMT R85, R114, 0x5410, R113 ;  /* 0x0000541072557816 */ /* 0x002fe40000000071 */
[--C-:B------:R-:W-:Y:S02]  /*15c40*/  PRMT R20, R162, 0x3340, R0.reuse ;  /* 0x00003340a2147816 */ /* 0x100fe40000000000 */
[----:B------:R-:W-:Y:S02]  /*15c50*/  PRMT R122, R119, 0x3340, R0 ;  /* 0x00003340777a7816 */ /* 0x000fe40000000000 */
[----:B------:R-:W-:Y:S02]  /*15c60*/  PRMT R124, R112, 0x3340, R116 ;  /* 0x00003340707c7816 */ /* 0x000fe40000000074 */
[----:B------:R-:W-:Y:S02]  /*15c70*/  PRMT R123, R121, 0x3340, R0 ;  /* 0x00003340797b7816 */ /* 0x000fe40000000000 */
[----:B------:R-:W-:-:S02]  /*15c80*/  SHF.R.U32.HI R25, RZ, 0x8, R25 ;  /* 0x00000008ff197819 */ /* 0x000fc40000011619 */
[----:B------:R-:W-:Y:S02]  /*15c90*/  SHF.R.U32.HI R38, RZ, 0x8, R38 ;  /* 0x00000008ff267819 */ /* 0x000fe40000011626 */
[----:B------:R-:W-:Y:S02]  /*15ca0*/  LOP3.LUT R25, R25, 0xffff, RZ, 0xc0, !PT ;  /* 0x0000ffff19197812 */ /* 0x000fe400078ec0ff */
[----:B------:R-:W-:Y:S01]  /*15cb0*/  LOP3.LUT R38, R38, 0xffff, RZ, 0xc0, !PT ;  /* 0x0000ffff26267812 */ /* 0x000fe200078ec0ff */
[----:B------:R-:W-:Y:S01]  /*15cc0*/  IMAD.MOV.U32 R177, RZ, RZ, R10 ;  /* 0x000000ffffb17224 */ /* 0x000fe200078e000a */
[----:B------:R-:W-:Y:S02]  /*15cd0*/  SHF.R.U32.HI R37, RZ, 0x8, R37 ;  /* 0x00000008ff257819 */ /* 0x000fe40000011625 */
[----:B------:R-:W-:Y:S02]  /*15ce0*/  SHF.R.U32.HI R237, RZ, 0x8, R237 ;  /* 0x00000008ffed7819 */ /* 0x000fe400000116ed */
[----:B------:R-:W-:-:S02]  /*15cf0*/  PRMT R25, R25, 0x3340, R38 ;  /* 0x0000334019197816 */ /* 0x000fc40000000026 */
[----:B------:R-:W-:Y:S02]  /*15d00*/  SHF.R.U32.HI R27, RZ, 0x8, R27 ;  /* 0x00000008ff1b7819 */ /* 0x000fe4000001161b */
[----:B------:R-:W-:Y:S02]  /*15d10*/  SHF.R.U32.HI R39, RZ, 0x8, R39 ;  /* 0x00000008ff277819 */ /* 0x000fe40000011627 */
[----:B------:R-:W-:Y:S02]  /*15d20*/  LOP3.LUT R10, R210, 0xffff, RZ, 0xc0, !PT ;  /* 0x0000ffffd20a7812 */ /* 0x000fe400078ec0ff */
[----:B------:R-:W-:Y:S02]  /*15d30*/  SHF.R.U32.HI R36, RZ, 0x8, R36 ;  /* 0x00000008ff247819 */ /* 0x000fe40000011624 */
[----:B------:R-:W-:Y:S02]  /*15d40*/  SHF.R.U32.HI R241, RZ, 0x8, R241 ;  /* 0x00000008fff17819 */ /* 0x000fe400000116f1 */
        /* <DEDUP_REMOVED lines=9> */
[----:B------:R-:W-:Y:S02]  /*15de0*/  SHF.R.U32.HI R41, RZ, 0x8, R41 ;  /* 0x00000008ff297819 */ /* 0x000fe40000011629 */
[----:B------:R-:W-:Y:S02]  /*15df0*/  SHF.R.U32.HI R45, RZ, 0x8, R45 ;  /* 0x00000008ff2d7819 */ /* 0x000fe4000001162d */
[----:B------:R-:W-:Y:S02]  /*15e00*/  LOP3.LUT R41, R41, 0xffff, RZ, 0xc0, !PT ;  /* 0x0000ffff29297812 */ /* 0x000fe400078ec0ff */
[----:B------:R-:W-:-:S02]  /*15e10*/  LOP3.LUT R45, R45, 0xffff, RZ, 0xc0, !PT ;  /* 0x0000ffff2d2d7812 */ /* 0x000fc400078ec0ff */
[----:B------:R-:W-:Y:S02]  /*15e20*/  SHF.R.U32.HI R43, RZ, 0x8, R43 ;  /* 0x00000008ff2b7819 */ /* 0x000fe4000001162b */
[----:B------:R-:W-:Y:S02]  /*15e30*/  SHF.R.U32.HI R245, RZ, 0x8, R245 ;  /* 0x00000008fff57819 */ /* 0x000fe400000116f5 */
[----:B------:R-:W-:Y:S02]  /*15e40*/  SHF.R.U32.HI R42, RZ, 0x8, R42 ;  /* 0x00000008ff2a7819 */ /* 0x000fe4000001162a */
[----:B------:R-:W-:Y:S02]  /*15e50*/  SHF.R.U32.HI R46, RZ, 0x8, R46 ;  /* 0x00000008ff2e7819 */ /* 0x000fe4000001162e */
[----:B------:R-:W-:Y:S02]  /*15e60*/  LOP3.LUT R43, R43, 0xffff, RZ, 0xc0, !PT ;  /* 0x0000ffff2b2b7812 */ /* 0x000fe400078ec0ff */
[----:B------:R-:W-:-:S02]  /*15e70*/  LOP3.LUT R245, R245, 0xffff, RZ, 0xc0, !PT ;  /* 0x0000fffff5f57812 */ /* 0x000fc400078ec0ff */
[----:B------:R-:W-:Y:S02]  /*15e80*/  LOP3.LUT R42, R42, 0xffff, RZ, 0xc0, !PT ;  /* 0x0000ffff2a2a7812 */ /* 0x000fe400078ec0ff */
[----:B------:R-:W-:Y:S02]  /*15e90*/  LOP3.LUT R46, R46, 0xffff, RZ, 0xc0, !PT ;  /* 0x0000ffff2e2e7812 */ /* 0x000fe400078ec0ff */
[----:B------:R-:W-:Y:S02]  /*15ea0*/  SHF.R.U32.HI R49, RZ, 0x8, R49 ;  /* 0x00000008ff317819 */ /* 0x000fe40000011631 */
[----:B------:R-:W-:Y:S02]  /*15eb0*/  SHF.R.U32.HI R53, RZ, 0x8, R53 ;  /* 0x00000008ff357819 */ /* 0x000fe40000011635 */
[----:B------:R-:W-:Y:S02]  /*15ec0*/  LOP3.LUT R49, R49, 0xffff, RZ, 0xc0, !PT ;  /* 0x0000ffff31317812 */ /* 0x000fe400078ec0ff */
[----:B------:R-:W-:-:S02]  /*15ed0*/  LOP3.LUT R53, R53, 0xffff, RZ, 0xc0, !PT ;  /* 0x0000ffff35357812 */ /* 0x000fc400078ec0ff */
[----:B------:R-:W-:Y:S02]  /*15ee0*/  SHF.R.U32.HI R40, RZ, 0x8, R40 ;  /* 0x00000008ff287819 */ /* 0x000fe40000011628 */
[----:B------:R-:W-:Y:S02]  /*15ef0*/  SHF.R.U32.HI R44, RZ, 0x8, R44 ;  /* 0x00000008ff2c7819 */ /* 0x000fe4000001162c */
[----:B------:R-:W-:Y:S02]  /*15f00*/  LOP3.LUT R40, R40, 0xffff, RZ, 0xc0, !PT ;  /* 0x0000ffff28287812 */ /* 0x000fe400078ec0ff */
[----:B------:R-:W-:Y:S02]  /*15f10*/  LOP3.LUT R44, R44, 0xffff, RZ, 0xc0, !PT ;  /* 0x0000ffff2c2c7812 */ /* 0x000fe400078ec0ff */
[----:B------:R-:W-:-:S04]  /*15f20*/  SHF.R.U32.HI R232, RZ, 0x8, R232 ;  /* 0x00000008ffe87819 */ /* 0x000fc800000116e8 */
[----:B------:R-:W-:Y:S02]  /*15f30*/  LOP3.LUT R149, R232, 0xffff, RZ, 0xc0, !PT ;  /* 0x0000ffffe8957812 */ /* 0x000fe400078ec0ff */
[----:B------:R-:W-:Y:S02]  /*15f40*/  LOP3.LUT R232, R202, 0xffff, RZ, 0xc0, !PT ;  /* 0x0000ffffcae87812 */ /* 0x000fe400078ec0ff */
[----:B--2---:R-:W-:Y:S02]  /*15f50*/  LOP3.LUT R113, R173, 0xffff, RZ, 0xc0, !PT ;  /* 0x0000ffffad717812 */ /* 0x004fe400078ec0ff */
[----:B---3--:R-:W-:Y:S02]  /*15f60*/  LOP3.LUT R115, R166, 0xffff, RZ, 0xc0, !PT ;  /* 0x0000ffffa6737812 */ /* 0x008fe400078ec0ff */
[----:B------:R-:W-:Y:S02]  /*15f70*/  PRMT R125, R113, 0x3340, R117 ;  /* 0x00003340717d7816 */ /* 0x000fe40000000075 */
[----:B------:R-:W-:-:S04]  /*15f80*/  PRMT R126, R115, 0x3340, R120 ;  /* 0x00003340737e7816 */ /* 0x000fc80000000078 */
[----:B------:R-:W-:Y:S02]  /*15f90*/  PRMT R20, R126, 0x5410, R20 ;  /* 0x000054107e147816 */ /* 0x000fe40000000014 */
[----:B------:R-:W-:Y:S02]  /*15fa0*/  PRMT R126, R124, 0x5410, R122 ;  /* 0x000054107c7e7816 */ /* 0x000fe4000000007a */
[----:B------:R-:W-:Y:S02]  /*15fb0*/  PRMT R124, R125, 0x5410, R123 ;  /* 0x000054107d7c7816 */ /* 0x000fe4000000007b */
[----:B------:R-:W-:Y:S01]  /*15fc0*/  LOP3.LUT R123, R11, 0xffff, RZ, 0xc0, !PT ;  /* 0x0000ffff0b7b7812 */ /* 0x000fe200078ec0ff */
[----:B------:R-:W-:Y:S04]  /*15fd0*/  STL [R1+0x10a0], R126 ;  /* 0x0010a07e01007387 */ /* 0x000fe80000100800 */
[----:B------:R0:W-:Y:S04]  /*15fe0*/  STL [R1+0x109c], R124 ;  /* 0x00109c7c01007387 */ /* 0x0001e80000100800 */
[----:B------:R-:W2:Y:S01]  /*15ff0*/  LDL.LU R11, [R1+0x1194] ;  /* 0x00119400010b7983 */ /* 0x000ea20000300800 */
[----:B----4-:R-:W-:-:S04]  /*16000*/  LOP3.LUT R122, R165, 0xffff, RZ, 0xc0, !PT ;  /* 0x0000ffffa57a7812 */ /* 0x010fc800078ec0ff */
[----:B------:R-:W-:Y:S02]  /*16010*/  PRMT R125, R122, 0x3340, R123 ;  /* 0x000033407a7d7816 */ /* 0x000fe4000000007b */
[----:B0-----:R-:W-:-:S04]  /*16020*/  PRMT R124, R180, 0x3340, R0 ;  /* 0x00003340b47c7816 */ /* 0x001fc80000000000 */
[----:B------:R-:W-:-:S05]  /*16030*/  PRMT R124, R125, 0x5410, R124 ;  /* 0x000054107d7c7816 */ /* 0x000fca000000007c */
[----:B------:R-:W-:Y:S04]  /*16040*/  STL [R1+0x1098], R124 ;  /* 0x0010987c01007387 */ /* 0x000fe80000100800 */
[----:B------:R0:W-:Y:S01]  /*16050*/  STL [R1+0xeb0], R25 ;  /* 0x000eb01901007387 */ /* 0x0001e20000100800 */
[----:B------:R-:W-:Y:S02]  /*16060*/  LOP3.LUT R114, R167, 0xffff, RZ, 0xc0, !PT ;  /* 0x0000ffffa7727812 */ /* 0x000fe400078ec0ff */
[----:B0-----:R-:W-:-:S04]  /*16070*/  SHF.R.U32.HI R25, RZ, 0x8, R10 ;  /* 0x00000008ff197819 */ /* 0x001fc8000001160a */
[----:B------:R-:W-:Y:S02]  /*16080*/  LOP3.LUT R167, R25, 0xffff, RZ, 0xc0, !PT ;  /* 0x0000ffff19a77812 */ /* 0x000fe400078ec0ff */
[----:B------:R-:W-:Y:S02]  /*16090*/  LOP3.LUT R25, R15, 0xffff, RZ, 0xc0, !PT ;  /* 0x0000ffff0f197812 */ /* 0x000fe400078ec0ff */
[----:B------:R-:W3:Y:S02]  /*160a0*/  LDL.LU R15, [R1+0x1190] ;  /* 0x00119000010f7983 */ /* 0x000ee40000300800 */
[--C-:B------:R-:W-:Y:S02]  /*160b0*/  PRMT R241, R25, 0x3340, R239.reuse ;  /* 0x0000334019f17816 */ /* 0x100fe400000000ef */
[----:B------:R0:W-:Y:S01]  /*160c0*/  STL [R1+0xea4], R27 ;  /* 0x000ea41b01007387 */ /* 0x0001e20000100800 */
[----:B------:R-:W-:-:S04]  /*160d0*/  SHF.R.U32.HI R239, RZ, 0x8, R239 ;  /* 0x00000008ffef7819 */ /* 0x000fc800000116ef */
[----:B------:R-:W-:Y:S02]  /*160e0*/  LOP3.LUT R239, R239, 0xffff, RZ, 0xc0, !PT ;  /* 0x0000ffffefef7812 */ /* 0x000fe400078ec0ff */
[----:B0-----:R-:W-:-:S04]  /*160f0*/  SHF.R.U32.HI R27, RZ, 0x8, R25 ;  /* 0x00000008ff1b7819 */ /* 0x001fc80000011619 */
[----:B------:R-:W-:Y:S02]  /*16100*/  LOP3.LUT R27, R27, 0xffff, RZ, 0xc0, !PT ;  /* 0x0000ffff1b1b7812 */ /* 0x000fe400078ec0ff */
[----:B------:R-:W-:Y:S02]  /*16110*/  PRMT R25, R41, 0x3340, R45 ;  /* 0x0000334029197816 */ /* 0x000fe4000000002d */
[----:B------:R-:W-:-:S05]  /*16120*/  PRMT R27, R27, 0x3340, R239 ;  /* 0x000033401b1b7816 */ /* 0x000fca00000000ef */
[----:B------:R0:W-:Y:S04]  /*16130*/  STL [R1+0xec0], R27 ;  /* 0x000ec01b01007387 */ /* 0x0001e80000100800 */
[----:B------:R1:W-:Y:S01]  /*16140*/  STL [R1+0xebc], R25 ;  /* 0x000ebc1901007387 */ /* 0x0003e20000100800 */
[----:B0-----:R-:W-:Y:S02]  /*16150*/  PRMT R27, R43, 0x3340, R245 ;  /* 0x000033402b1b7816 */ /* 0x001fe400000000f5 */
[----:B-1----:R-:W-:-:S03]  /*16160*/  PRMT R25, R42, 0x3340, R46 ;  /* 0x000033402a197816 */ /* 0x002fc6000000002e */
[----:B------:R-:W-:Y:S04]  /*16170*/  STL [R1+0xeac], R27 ;  /* 0x000eac1b01007387 */ /* 0x000fe80000100800 */
[----:B------:R0:W-:Y:S02]  /*16180*/  STL [R1+0xee4], R25 ;  /* 0x000ee41901007387 */ /* 0x0001e40000100800 */
[----:B0-----:R-:W-:-:S05]  /*16190*/  PRMT R25, R49, 0x3340, R53 ;  /* 0x0000334031197816 */ /* 0x001fca0000000035 */
[----:B------:R0:W-:Y:S02]  /*161a0*/  STL [R1+0xec8], R25 ;  /* 0x000ec81901007387 */ /* 0x0001e40000100800 */
[----:B0-----:R-:W-:-:S05]  /*161b0*/  PRMT R25, R40, 0x3340, R44 ;  /* 0x0000334028197816 */ /* 0x001fca000000002c */
[----:B------:R0:W-:Y:S02]  /*161c0*/  STL [R1+0xec4], R25 ;  /* 0x000ec41901007387 */ /* 0x0001e40000100800 */
[----:B0-----:R-:W-:-:S04]  /*161d0*/  SHF.R.U32.HI R25, RZ, 0x8, R232 ;  /* 0x00000008ff197819 */ /* 0x001fc800000116e8 */
[----:B------:R-:W-:Y:S02]  /*161e0*/  LOP3.LUT R151, R25, 0xffff, RZ, 0xc0, !PT ;  /* 0x0000ffff19977812 */ /* 0x000fe400078ec0ff */
[----:B------:R-:W-:Y:S02]  /*161f0*/  LOP3.LUT R25, R3, 0xffff, RZ, 0xc0, !PT ;  /* 0x0000ffff03197812 */ /* 0x000fe400078ec0ff */
[----:B------:R-:W4:Y:S01]  /*16200*/  LDL.LU R3, [R1+0x118c] ;  /* 0x00118c0001037983 */ /* 0x000f220000300800 */
[----:B------:R-:W-:Y:S02]  /*16210*/  SHF.R.U32.HI R50, RZ, 0x8, R50 ;  /* 0x00000008ff327819 */ /* 0x000fe40000011632 */
[----:B------:R-:W-:Y:S02]  /*16220*/  SHF.R.U32.HI R247, RZ, 0x8, R247 ;  /* 0x00000008fff77819 */ /* 0x000fe400000116f7 */
[----:B------:R-:W-:Y:S02]  /*16230*/  LOP3.LUT R50, R50, 0xffff, RZ, 0xc0, !PT ;  /* 0x0000ffff32327812 */ /* 0x000fe400078ec0ff */
[----:B------:R-:W-:-:S04]  /*16240*/  LOP3.LUT R247, R247, 0xffff, RZ, 0xc0, !PT ;  /* 0x0000fffff7f77812 */ /* 0x000fc800078ec0ff */
[----:B------:R-:W-:Y:S02]  /*16250*/  PRMT R27, R50, 0x3340, R247 ;  /* 0x00003340321b7816 */ /* 0x000fe400000000f7 */
[--C-:B------:R-:W-:Y:S02]  /*16260*/  PRMT R202, R25, 0x3340, R246.reuse ;  /* 0x0000334019ca7816 */ /* 0x100fe400000000f6 */
[----:B------:R-:W-:Y:S01]  /*16270*/  SHF.R.U32.HI R246, RZ, 0x8, R246 ;  /* 0x00000008fff67819 */ /* 0x000fe200000116f6 */
[----:B------:R0:W-:Y:S01]  /*16280*/  STL [R1+0xef0], R27 ;  /* 0x000ef01b01007387 */ /* 0x0001e20000100800 */
[----:B------:R-:W-:Y:S02]  /*16290*/  SHF.R.U32.HI R47, RZ, 0x8, R47 ;  /* 0x00000008ff2f7819 */ /* 0x000fe4000001162f */
[----:B------:R-:W-:Y:S02]  /*162a0*/  SHF.R.U32.HI R51, RZ, 0x8, R51 ;  /* 0x00000008ff337819 */ /* 0x000fe40000011633 */
[----:B------:R-:W-:-:S02]  /*162b0*/  LOP3.LUT R246, R246, 0xffff, RZ, 0xc0, !PT ;  /* 0x0000fffff6f67812 */ /* 0x000fc400078ec0ff */
[----:B0-----:R-:W-:Y:S02]  /*162c0*/  SHF.R.U32.HI R27, RZ, 0x8, R25 ;  /* 0x00000008ff1b7819 */ /* 0x001fe40000011619 */
[----:B------:R-:W-:Y:S02]  /*162d0*/  LOP3.LUT R47, R47, 0xffff, RZ, 0xc0, !PT ;  /* 0x0000ffff2f2f7812 */ /* 0x000fe400078ec0ff */
[----:B------:R-:W-:Y:S02]  /*162e0*/  LOP3.LUT R27, R27, 0xffff, RZ, 0xc0, !PT ;  /* 0x0000ffff1b1b7812 */ /* 0x000fe400078ec0ff */
[----:B------:R-:W-:Y:S02]  /*162f0*/  LOP3.LUT R51, R51, 0xffff, RZ, 0xc0, !PT ;  /* 0x0000ffff33337812 */ /* 0x000fe400078ec0ff */
[----:B------:R-:W-:Y:S02]  /*16300*/  SHF.R.U32.HI R57, RZ, 0x8, R57 ;  /* 0x00000008ff397819 */ /* 0x000fe40000011639 */
[----:B------:R-:W-:-:S02]  /*16310*/  SHF.R.U32.HI R249, RZ, 0x8, R249 ;  /* 0x00000008fff97819 */ /* 0x000fc400000116f9 */
[----:B------:R-:W-:Y:S02]  /*16320*/  SHF.R.U32.HI R48, RZ, 0x8, R48 ;  /* 0x00000008ff307819 */ /* 0x000fe40000011630 */
[----:B------:R-:W-:Y:S02]  /*16330*/  SHF.R.U32.HI R52, RZ, 0x8, R52 ;  /* 0x00000008ff347819 */ /* 0x000fe40000011634 */
[----:B------:R-:W-:Y:S02]  /*16340*/  PRMT R27, R27, 0x3340, R246 ;  /* 0x000033401b1b7816 */ /* 0x000fe400000000f6 */
[----:B------:R-:W-:Y:S02]  /*16350*/  PRMT R25, R47, 0x3340, R51 ;  /* 0x000033402f197816 */ /* 0x000fe40000000033 */
[----:B------:R-:W-:Y:S02]  /*16360*/  SHF.R.U32.HI R55, RZ, 0x8, R55 ;  /* 0x00000008ff377819 */ /* 0x000fe40000011637 */
[----:B------:R-:W-:-:S02]  /*16370*/  SHF.R.U32.HI R59, RZ, 0x8, R59 ;  /* 0x00000008ff3b7819 */ /* 0x000fc4000001163b */
[----:B------:R-:W-:Y:S02]  /*16380*/  LOP3.LUT R57, R57, 0xffff, RZ, 0xc0, !PT ;  /* 0x0000ffff39397812 */ /* 0x000fe400078ec0ff */
[----:B------:R-:W-:Y:S02]  /*16390*/  LOP3.LUT R249, R249, 0xffff, RZ, 0xc0, !PT ;  /* 0x0000fffff9f97812 */ /* 0x000fe400078ec0ff */
[----:B------:R-:W-:Y:S02]  /*163a0*/  LOP3.LUT R48, R48, 0xffff, RZ, 0xc0, !PT ;  /* 0x0000ffff30307812 */ /* 0x000fe400078ec0ff */
[----:B------:R-:W-:Y:S01]  /*163b0*/  LOP3.LUT R52, R52, 0xffff, RZ, 0xc0, !PT ;  /* 0x0000ffff34347812 */ /* 0x000fe200078ec0ff */
[----:B------:R0:W-:Y:S01]  /*163c0*/  STL [R1+0xee0], R27 ;  /* 0x000ee01b01007387 */ /* 0x0001e20000100800 */
[----:B------:R-:W-:Y:S02]  /*163d0*/  SHF.R.U32.HI R54, RZ, 0x8, R54 ;  /* 0x00000008ff367819 */ /* 0x000fe40000011636 */
[----:B------:R-:W-:Y:S01]  /*163e0*/  SHF.R.U32.HI R58, RZ, 0x8, R58 ;  /* 0x00000008ff3a7819 */ /* 0x000fe2000001163a */
[----:B------:R1:W-:Y:S01]  /*163f0*/  STL [R1+0xedc], R25 ;  /* 0x000edc1901007387 */ /* 0x0003e20000100800 */
[----:B------:R-:W-:-:S02]  /*16400*/  LOP3.LUT R55, R55, 0xffff, RZ, 0xc0, !PT ;  /* 0x0000ffff37377812 */ /* 0x000fc400078ec0ff */
[----:B------:R-:W-:Y:S01]  /*16410*/  LOP3.LUT R59, R59, 0xffff, RZ, 0xc0, !PT ;  /* 0x0000ffff3b3b7812 */ /* 0x000fe200078ec0ff */
[----:B------:R-:W-:Y:S01]  /*16420*/  IMAD.MOV.U32 R182, RZ, RZ, R181 ;  /* 0x000000ffffb67224 */ /* 0x000fe200078e00b5 */
[----:B0-----:R-:W-:Y:S01]  /*16430*/  PRMT R27, R57, 0x3340, R249 ;  /* 0x00003340391b7816 */ /* 0x001fe200000000f9 */
[----:B------:R-:W-:Y:S01]  /*16440*/  IMAD.MOV.U32 R181, RZ, RZ, R16 ;  /* 0x000000ffffb57224 */ /* 0x000fe200078e0010 */
[----:B------:R-:W-:Y:S02]  /*16450*/  LOP3.LUT R54, R54, 0xffff, RZ, 0xc0, !PT ;  /* 0x0000ffff36367812 */ /* 0x000fe400078ec0ff */
[----:B-1----:R-:W-:Y:S02]  /*16460*/  PRMT R25, R48, 0x3340, R52 ;  /* 0x0000334030197816 */ /* 0x002fe40000000034 */
[----:B------:R-:W-:Y:S02]  /*16470*/  LOP3.LUT R58, R58, 0xffff, RZ, 0xc0, !PT ;  /* 0x0000ffff3a3a7812 */ /* 0x000fe400078ec0ff */
[----:B------:R-:W-:Y:S01]  /*16480*/  PRMT R16, R55, 0x3340, R59 ;  /* 0x0000334037107816 */ /* 0x000fe2000000003b */
[----:B------:R-:W-:Y:S01]  /*16490*/  STL [R1+0xefc], R27 ;  /* 0x000efc1b01007387 */ /* 0x000fe20000100800 */
[----:B------:R-:W-:-:S03]  /*164a0*/  SHF.R.U32.HI R56, RZ, 0x8, R56 ;  /* 0x00000008ff387819 */ /* 0x000fc60000011638 */
[----:B------:R0:W-:Y:S01]  /*164b0*/  STL [R1+0xef8], R25 ;  /* 0x000ef81901007387 */ /* 0x0001e20000100800 */
[----:B------:R-:W-:-:S03]  /*164c0*/  SHF.R.U32.HI R251, RZ, 0x8, R251 ;  /* 0x00000008fffb7819 */ /* 0x000fc600000116fb */
[----:B------:R1:W-:Y:S01]  /*164d0*/  STL [R1+0xeec], R16 ;  /* 0x000eec1001007387 */ /* 0x0003e20000100800 */
[----:B0-----:R-:W-:Y:S02]  /*164e0*/  PRMT R25, R54, 0x3340, R58 ;  /* 0x0000334036197816 */ /* 0x001fe4000000003a */
[----:B-1----:R-:W-:-:S03]  /*164f0*/  LOP3.LUT R16, R195, 0xffff, RZ, 0xc0, !PT ;  /* 0x0000ffffc3107812 */ /* 0x002fc600078ec0ff */
[----:B------:R0:W-:Y:S01]  /*16500*/  STL [R1+0xee8], R25 ;  /* 0x000ee81901007387 */ /* 0x0001e20000100800 */
[----:B------:R-:W-:Y:S02]  /*16510*/  LOP3.LUT R56, R56, 0xffff, RZ, 0xc0, !PT ;  /* 0x0000ffff38387812 */ /* 0x000fe400078ec0ff */
[----:B------:R-:W-:Y:S02]  /*16520*/  LOP3.LUT R251, R251, 0xffff, RZ, 0xc0, !PT ;  /* 0x0000fffffbfb7812 */ /* 0x000fe400078ec0ff */
[----:B0-----:R-:W-:Y:S02]  /*16530*/  SHF.R.U32.HI R25, RZ, 0x8, R16 ;  /* 0x00000008ff197819 */ /* 0x001fe40000011610 */
[----:B------:R-:W-:Y:S02]  /*16540*/  PRMT R27, R56, 0x3340, R251 ;  /* 0x00003340381b7816 */ /* 0x000fe400000000fb */
[----:B------:R-:W-:Y:S02]  /*16550*/  LOP3.LUT R135, R25, 0xffff, RZ, 0xc0, !PT ;  /* 0x0000ffff19877812 */ /* 0x000fe400078ec0ff */
[----:B------:R-:W-:-:S02]  /*16560*/  SHF.R.U32.HI R77, RZ, 0x8, R77 ;  /* 0x00000008ff4d7819 */ /* 0x000fc4000001164d */
[----:B------:R-:W-:Y:S02]  /*16570*/  SHF.R.U32.HI R81, RZ, 0x8, R81 ;  /* 0x00000008ff517819 */ /* 0x000fe40000011651 */
[----:B------:R-:W-:Y:S02]  /*16580*/  LOP3.LUT R77, R77, 0xffff, RZ, 0xc0, !PT ;  /* 0x0000ffff4d4d7812 */ /* 0x000fe400078ec0ff */
[----:B------:R-:W-:Y:S02]  /*16590*/  LOP3.LUT R81, R81, 0xffff, RZ, 0xc0, !PT ;  /* 0x0000ffff51517812 */ /* 0x000fe400078ec0ff */
[----:B------:R-:W-:Y:S02]  /*165a0*/  SHF.R.U32.HI R78, RZ, 0x8, R78 ;  /* 0x00000008ff4e7819 */ /* 0x000fe4000001164e */
[----:B------:R-:W-:Y:S02]  /*165b0*/  SHF.R.U32.HI R82, RZ, 0x8, R82 ;  /* 0x00000008ff527819 */ /* 0x000fe40000011652 */
[----:B------:R-:W-:-:S02]  /*165c0*/  SHF.R.U32.HI R79, RZ, 0x8, R79 ;  /* 0x00000008ff4f7819 */ /* 0x000fc4000001164f */
[----:B------:R-:W-:Y:S02]  /*165d0*/  SHF.R.U32.HI R83, RZ, 0x8, R83 ;  /* 0x00000008ff537819 */ /* 0x000fe40000011653 */
[----:B------:R-:W-:Y:S02]  /*165e0*/  LOP3.LUT R78, R78, 0xffff, RZ, 0xc0, !PT ;  /* 0x0000ffff4e4e7812 */ /* 0x000fe400078ec0ff */
[----:B------:R-:W-:Y:S02]  /*165f0*/  LOP3.LUT R82, R82, 0xffff, RZ, 0xc0, !PT ;  /* 0x0000ffff52527812 */ /* 0x000fe400078ec0ff */
[----:B------:R-:W-:Y:S02]  /*16600*/  LOP3.LUT R79, R79, 0xffff, RZ, 0xc0, !PT ;  /* 0x0000ffff4f4f7812 */ /* 0x000fe400078ec0ff */
[----:B------:R-:W-:Y:S02]  /*16610*/  LOP3.LUT R83, R83, 0xffff, RZ, 0xc0, !PT ;  /* 0x0000ffff53537812 */ /* 0x000fe400078ec0ff */
[----:B------:R-:W-:-:S02]  /*16620*/  SHF.R.U32.HI R93, RZ, 0x8, R93 ;  /* 0x00000008ff5d7819 */ /* 0x000fc4000001165d */
[----:B------:R-:W-:Y:S02]  /*16630*/  SHF.R.U32.HI R100, RZ, 0x8, R100 ;  /* 0x00000008ff647819 */ /* 0x000fe40000011664 */
[----:B------:R-:W-:Y:S02]  /*16640*/  LOP3.LUT R93, R93, 0xffff, RZ, 0xc0, !PT ;  /* 0x0000ffff5d5d7812 */ /* 0x000fe400078ec0ff */
[----:B------:R-:W-:Y:S02]  /*16650*/  LOP3.LUT R100, R100, 0xffff, RZ, 0xc0, !PT ;  /* 0x0000ffff64647812 */ /* 0x000fe400078ec0ff */
[----:B------:R-:W-:Y:S02]  /*16660*/  SHF.R.U32.HI R105, RZ, 0x8, R105 ;  /* 0x00000008ff697819 */ /* 0x000fe40000011669 */
[----:B--2---:R-:W-:Y:S02]  /*16670*/  LOP3.LUT R25, R11, 0xffff, RZ, 0xc0, !PT ;  /* 0x0000ffff0b197812 */ /* 0x004fe400078ec0ff */
[----:B------:R-:W2:Y:S02]  /*16680*/  LDL.LU R11, [R1+0x1188] ;  /* 0x00118800010b7983 */ /* 0x000ea40000300800 */
[----:B------:R-:W-:-:S02]  /*16690*/  PRMT R210, R25, 0x3340, R250 ;  /* 0x0000334019d27816 */ /* 0x000fc400000000fa */
        /* <DEDUP_REMOVED lines=9> */
[----:B------:R-:W-:Y:S02]  /*16730*/  SHF.R.U32.HI R109, RZ, 0x8, R109 ;  /* 0x00000008ff6d7819 */ /* 0x000fe4000001166d */
[----:B0-----:R-:W-:Y:S02]  /*16740*/  PRMT R27, R78, 0x3340, R82 ;  /* 0x000033404e1b7816 */ /* 0x001fe40000000052 */
[----:B-1----:R-:W-:-:S03]  /*16750*/  PRMT R25, R79, 0x3340, R83 ;  /* 0x000033404f197816 */ /* 0x002fc60000000053 */
[----:B------:R-:W-:Y:S01]  /*16760*/  STL [R1+0xf18], R27 ;  /* 0x000f181b01007387 */ /* 0x000fe20000100800 */
[----:B------:R-:W-:-:S03]  /*16770*/  LOP3.LUT R105, R105, 0xffff, RZ, 0xc0, !PT ;  /* 0x0000ffff69697812 */ /* 0x000fc600078ec0ff */
[----:B------:R0:W-:Y:S01]  /*16780*/  STL [R1+0xf1c], R25 ;  /* 0x000f1c1901007387 */ /* 0x0001e20000100800 */
[----:B------:R-:W-:Y:S02]  /*16790*/  LOP3.LUT R109, R109, 0xffff, RZ, 0xc0, !PT ;  /* 0x0000ffff6d6d7812 */ /* 0x000fe400078ec0ff */
[----:B0-----:R-:W-:-:S05]  /*167a0*/  PRMT R25, R93, 0x3340, R100 ;  /* 0x000033405d197816 */ /* 0x001fca0000000064 */
[----:B------:R0:W-:Y:S01]  /*167b0*/  STL [R1+0xeb8], R25 ;  /* 0x000eb81901007387 */ /* 0x0001e20000100800 */
[----:B------:R-:W-:Y:S02]  /*167c0*/  SHF.R.U32.HI R27, RZ, 0x8, R110 ;  /* 0x00000008ff1b7819 */ /* 0x000fe4000001166e */
[----:B0-----:R-:W-:-:S05]  /*167d0*/  PRMT R25, R105, 0x3340, R109 ;  /* 0x0000334069197816 */ /* 0x001fca000000006d */
[----:B------:R0:W-:Y:S01]  /*167e0*/  STL [R1+0xf10], R25 ;  /* 0x000f101901007387 */ /* 0x0001e20000100800 */
[----:B------:R-:W-:Y:S02]  /*167f0*/  LOP3.LUT R27, R27, 0xffff, RZ, 0xc0, !PT ;  /* 0x0000ffff1b1b7812 */ /* 0x000fe400078ec0ff */
[----:B0-----:R-:W-:-:S04]  /*16800*/  SHF.R.U32.HI R25, RZ, 0x8, R106 ;  /* 0x00000008ff197819 */ /* 0x001fc8000001166a */
[----:B------:R-:W-:-:S04]  /*16810*/  LOP3.LUT R25, R25, 0xffff, RZ, 0xc0, !PT ;  /* 0x0000ffff19197812 */ /* 0x000fc800078ec0ff */
[----:B------:R-:W-:Y:S02]  /*16820*/  PRMT R25, R25, 0x3340, R27 ;  /* 0x0000334019197816 */ /* 0x000fe4000000001b */
[----:B------:R-:W-:-:S03]  /*16830*/  LOP3.LUT R27, R19, 0xffff, RZ, 0xc0, !PT ;  /* 0x0000ffff131b7812 */ /* 0x000fc600078ec0ff */
[----:B------:R0:W-:Y:S01]  /*16840*/  STL [R1+0xed4], R25 ;  /* 0x000ed41901007387 */ /* 0x0001e20000100800 */
[----:B------:R-:W-:Y:S02]  /*16850*/  SHF.R.U32.HI R112, RZ, 0x8, R112 ;  /* 0x00000008ff707819 */ /* 0x000fe40000011670 */
[----:B------:R-:W-:Y:S02]  /*16860*/  SHF.R.U32.HI R116, RZ, 0x8, R116 ;  /* 0x00000008ff747819 */ /* 0x000fe40000011674 */
[----:B------:R-:W-:Y:S02]  /*16870*/  LOP3.LUT R112, R112, 0xffff, RZ, 0xc0, !PT ;  /* 0x0000ffff70707812 */ /* 0x000fe400078ec0ff */
[----:B------:R-:W-:Y:S02]  /*16880*/  LOP3.LUT R116, R116, 0xffff, RZ, 0xc0, !PT ;  /* 0x0000ffff74747812 */ /* 0x000fe400078ec0ff */
[----:B------:R-:W-:Y:S02]  /*16890*/  SHF.R.U32.HI R113, RZ, 0x8, R113 ;  /* 0x00000008ff717819 */ /* 0x000fe40000011671 */
[----:B------:R-:W-:-:S02]  /*168a0*/  SHF.R.U32.HI R117, RZ, 0x8, R117 ;  /* 0x00000008ff757819 */ /* 0x000fc40000011675 */
[----:B----4-:R-:W-:Y:S02]  /*168b0*/  LOP3.LUT R144, R3, 0xffff, RZ, 0xc0, !PT ;  /* 0x0000ffff03907812 */ /* 0x010fe400078ec0ff */
[----:B------:R-:W4:Y:S02]  /*168c0*/  LDL.LU R3, [R1+0x1184] ;  /* 0x0011840001037983 */ /* 0x000f240000300800 */
[----:B0-----:R-:W-:Y:S02]  /*168d0*/  SHF.R.U32.HI R25, RZ, 0x8, R144 ;  /* 0x00000008ff197819 */ /* 0x001fe40000011690 */
[--C-:B------:R-:W-:Y:S01]  /*168e0*/  PRMT R144, R144, 0x3340, R27.reuse ;  /* 0x0000334090907816 */ /* 0x100fe2000000001b */
[----:B------:R-:W2:Y:S01]  /*168f0*/  LDL.LU R19, [R1+0x1180] ;  /* 0x0011800001137983 */ /* 0x000ea20000300800 */
[----:B------:R-:W-:Y:S02]  /*16900*/  SHF.R.U32.HI R27, RZ, 0x8, R27 ;  /* 0x00000008ff1b7819 */ /* 0x000fe4000001161b */
[----:B------:R-:W-:-:S02]  /*16910*/  LOP3.LUT R25, R25, 0xffff, RZ, 0xc0, !PT ;  /* 0x0000ffff19197812 */ /* 0x000fc400078ec0ff */
[----:B------:R-:W-:-:S04]  /*16920*/  LOP3.LUT R27, R27, 0xffff, RZ, 0xc0, !PT ;  /* 0x0000ffff1b1b7812 */ /* 0x000fc800078ec0ff */
[----:B------:R-:W-:Y:S02]  /*16930*/  PRMT R25, R25, 0x3340, R27 ;  /* 0x0000334019197816 */ /* 0x000fe4000000001b */
[----:B------:R-:W-:-:S03]  /*16940*/  LOP3.LUT R113, R113, 0xffff, RZ, 0xc0, !PT ;  /* 0x0000ffff71717812 */ /* 0x000fc600078ec0ff */
[----:B------:R0:W-:Y:S01]  /*16950*/  STL [R1+0xed0], R25 ;  /* 0x000ed01901007387 */ /* 0x0001e20000100800 */
[----:B------:R-:W-:Y:S02]  /*16960*/  LOP3.LUT R117, R117, 0xffff, RZ, 0xc0, !PT ;  /* 0x0000ffff75757812 */ /* 0x000fe400078ec0ff */
[----:B------:R-:W-:Y:S02]  /*16970*/  SHF.R.U32.HI R156, RZ, 0x8, R156 ;  /* 0x00000008ff9c7819 */ /* 0x000fe4000001169c */
[----:B0-----:R-:W-:-:S05]  /*16980*/  PRMT R25, R112, 0x3340, R116 ;  /* 0x0000334070197816 */ /* 0x001fca0000000074 */
[----:B------:R0:W-:Y:S01]  /*16990*/  STL [R1+0xeb4], R25 ;  /* 0x000eb41901007387 */ /* 0x0001e20000100800 */
[----:B------:R-:W-:Y:S02]  /*169a0*/  LOP3.LUT R43, R156, 0xffff, RZ, 0xc0, !PT ;  /* 0x0000ffff9c2b7812 */ /* 0x000fe400078ec0ff */
[----:B------:R-:W-:Y:S02]  /*169b0*/  SHF.R.U32.HI R45, RZ, 0x8, R158 ;  /* 0x00000008ff2d7819 */ /* 0x000fe4000001169e */
[----:B------:R-:W-:Y:S02]  /*169c0*/  LOP3.LUT R156, R220, 0xffff, RZ, 0xc0, !PT ;  /* 0x0000ffffdc9c7812 */ /* 0x000fe400078ec0ff */
[----:B0-----:R-:W-:Y:S02]  /*169d0*/  PRMT R25, R113, 0x3340, R117 ;  /* 0x0000334071197816 */ /* 0x001fe40000000075 */
[----:B------:R-:W-:-:S03]  /*169e0*/  LOP3.LUT R158, R13, 0xffff, RZ, 0xc0, !PT ;  /* 0x0000ffff0d9e7812 */ /* 0x000fc600078ec0ff */
[----:B------:R0:W-:Y:S04]  /*169f0*/  STL [R1+0xea0], R25 ;  /* 0x000ea01901007387 */ /* 0x0001e80000100800 */
[----:B------:R-:W4:Y:S04]  /*16a00*/  LDL.LU R220, [R1+0x117c] ;  /* 0x00117c0001dc7983 */ /* 0x000f280000300800 */
[----:B------:R-:W2:Y:S01]  /*16a10*/  LDL.LU R13, [R1+0x1178] ;  /* 0x00117800010d7983 */ /* 0x000ea20000300800 */
[----:B------:R-:W-:Y:S02]  /*16a20*/  LOP3.LUT R27, R17, 0xffff, RZ, 0xc0, !PT ;  /* 0x0000ffff111b7812 */ /* 0x000fe400078ec0ff */
[----:B------:R-:W-:Y:S01]  /*16a30*/  SHF.R.U32.HI R122, RZ, 0x8, R122 ;  /* 0x00000008ff7a7819 */ /* 0x000fe2000001167a */
[----:B------:R-:W4:Y:S01]  /*16a40*/  LDL.LU R17, [R1+0x1174] ;  /* 0x0011740001117983 */ /* 0x000f220000300800 */
[----:B------:R-:W-:-:S02]  /*16a50*/  SHF.R.U32.HI R123, RZ, 0x8, R123 ;  /* 0x00000008ff7b7819 */ /* 0x000fc4000001167b */
[----:B0-----:R-:W-:Y:S02]  /*16a60*/  SHF.R.U32.HI R25, RZ, 0x8, R27 ;  /* 0x00000008ff197819 */ /* 0x001fe4000001161b */
[--C-:B------:R-:W-:Y:S02]  /*16a70*/  PRMT R138, R27, 0x3340, R235.reuse ;  /* 0x000033401b8a7816 */ /* 0x100fe400000000eb */
[----:B------:R-:W-:Y:S02]  /*16a80*/  SHF.R.U32.HI R54, RZ, 0x8, R235 ;  /* 0x00000008ff367819 */ /* 0x000fe400000116eb */
[----:B------:R-:W-:Y:S02]  /*16a90*/  SHF.R.U32.HI R27, RZ, 0x8, R158 ;  /* 0x00000008ff1b7819 */ /* 0x000fe4000001169e */
[----:B------:R-:W-:Y:S02]  /*16aa0*/  SHF.R.U32.HI R56, RZ, 0x8, R243 ;  /* 0x00000008ff387819 */ /* 0x000fe400000116f3 */
[----:B------:R-:W-:-:S02]  /*16ab0*/  SHF.R.U32.HI R55, RZ, 0x8, R156 ;  /* 0x00000008ff377819 */ /* 0x000fc4000001169c */
[--C-:B------:R-:W-:Y:S02]  /*16ac0*/  PRMT R156, R156, 0x3340, R248.reuse ;  /* 0x000033409c9c7816 */ /* 0x100fe400000000f8 */
[----:B------:R-:W-:Y:S02]  /*16ad0*/  SHF.R.U32.HI R248, RZ, 0x8, R248 ;  /* 0x00000008fff87819 */ /* 0x000fe400000116f8 */
        /* <DEDUP_REMOVED lines=8> */
[----:B------:R-:W-:Y:S02]  /*16b60*/  PRMT R57, R122, 0x3340, R123 ;  /* 0x000033407a397816 */ /* 0x000fe4000000007b */
[----:B------:R-:W-:-:S02]  /*16b70*/  PRMT R54, R25, 0x3340, R54 ;  /* 0x0000334019367816 */ /* 0x000fc40000000036 */
[----:B------:R-:W-:Y:S01]  /*16b80*/  PRMT R27, R27, 0x3340, R56 ;  /* 0x000033401b1b7816 */ /* 0x000fe20000000038 */
[----:B------:R-:W-:Y:S01]  /*16b90*/  STL [R1+0xe94], R57 ;  /* 0x000e943901007387 */ /* 0x000fe20000100800 */
[----:B------:R-:W-:Y:S02]  /*16ba0*/  PRMT R25, R55, 0x3340, R248 ;  /* 0x0000334037197816 */ /* 0x000fe400000000f8 */
[----:B------:R-:W-:Y:S01]  /*16bb0*/  LOP3.LUT R128, R204, 0xffff, RZ, 0xc0, !PT ;  /* 0x0000ffffcc807812 */ /* 0x000fe200078ec0ff */
[----:B------:R-:W-:Y:S01]  /*16bc0*/  STL [R1+0xf04], R54 ;  /* 0x000f043601007387 */ /* 0x000fe20000100800 */
[----:B------:R-:W-:-:S03]  /*16bd0*/  LOP3.LUT R166, R208, 0xffff, RZ, 0xc0, !PT ;  /* 0x0000ffffd0a67812 */ /* 0x000fc600078ec0ff */
[----:B------:R0:W-:Y:S01]  /*16be0*/  STL [R1+0xf00], R27 ;  /* 0x000f001b01007387 */ /* 0x0001e20000100800 */
[----:B---3--:R-:W-:Y:S02]  /*16bf0*/  LOP3.LUT R147, R15, 0xffff, RZ, 0xc0, !PT ;  /* 0x0000ffff0f937812 */ /* 0x008fe400078ec0ff */
[----:B------:R-:W-:Y:S02]  /*16c00*/  LOP3.LUT R208, R217, 0xffff, RZ, 0xc0, !PT ;  /* 0x0000ffffd9d07812 */ /* 0x000fe400078ec0ff */
[----:B0-----:R-:W-:-:S04]  /*16c10*/  SHF.R.U32.HI R27, RZ, 0x8, R252 ;  /* 0x00000008ff1b7819 */ /* 0x001fc800000116fc */
[----:B------:R-:W-:Y:S02]  /*16c20*/  LOP3.LUT R27, R27, 0xffff, RZ, 0xc0, !PT ;  /* 0x0000ffff1b1b7812 */ /* 0x000fe400078ec0ff */
[----:B------:R-:W-:Y:S02]  /*16c30*/  LOP3.LUT R55, R24, 0xffff, RZ, 0xc0, !PT ;  /* 0x0000ffff18377812 */ /* 0x000fe400078ec0ff */
[----:B------:R-:W-:Y:S02]  /*16c40*/  LOP3.LUT R54, R26, 0xffff, RZ, 0xc0, !PT ;  /* 0x0000ffff1a367812 */ /* 0x000fe400078ec0ff */
[----:B------:R-:W-:Y:S02]  /*16c50*/  PRMT R24, R71, 0x4210, R88 ;  /* 0x0000421047187816 */ /* 0x000fe40000000058 */
[----:B------:R-:W-:Y:S02]  /*16c60*/  PRMT R26, R74, 0x4210, R55 ;  /* 0x000042104a1a7816 */ /* 0x000fe40000000037 */
[----:B------:R-:W-:-:S02]  /*16c70*/  SHF.R.U32.HI R62, RZ, 0x8, R62 ;  /* 0x00000008ff3e7819 */ /* 0x000fc4000001163e */
[----:B------:R-:W-:Y:S02]  /*16c80*/  SHF.R.U32.HI R66, RZ, 0x8, R66 ;  /* 0x00000008ff427819 */ /* 0x000fe40000011642 */
[----:B------:R-:W-:Y:S02]  /*16c90*/  SHF.R.U32.HI R152, RZ, 0x8, R152 ;  /* 0x00000008ff987819 */ /* 0x000fe40000011698 */
[----:B------:R-:W-:Y:S02]  /*16ca0*/  SHF.R.U32.HI R2, RZ, 0x8, R2 ;  /* 0x00000008ff027819 */ /* 0x000fe40000011602 */
[----:B------:R-:W-:Y:S02]  /*16cb0*/  LOP3.LUT R62, R62, 0xffff, RZ, 0xc0, !PT ;  /* 0x0000ffff3e3e7812 */ /* 0x000fe400078ec0ff */
[----:B------:R-:W-:Y:S02]  /*16cc0*/  LOP3.LUT R66, R66, 0xffff, RZ, 0xc0, !PT ;  /* 0x0000ffff42427812 */ /* 0x000fe400078ec0ff */
[----:B------:R-:W-:-:S02]  /*16cd0*/  LOP3.LUT R36, R152, 0xffff, RZ, 0xc0, !PT ;  /* 0x0000ffff98247812 */ /* 0x000fc400078ec0ff */
[----:B------:R-:W-:Y:S02]  /*16ce0*/  LOP3.LUT R161, R2, 0xffff, RZ, 0xc0, !PT ;  /* 0x0000ffff02a17812 */ /* 0x000fe400078ec0ff */
[----:B------:R-:W-:Y:S02]  /*16cf0*/  SHF.R.U32.HI R31, RZ, 0x8, R31 ;  /* 0x00000008ff1f7819 */ /* 0x000fe4000001161f */
[----:B------:R-:W-:Y:S02]  /*16d00*/  SHF.R.U32.HI R35, RZ, 0x8, R35 ;  /* 0x00000008ff237819 */ /* 0x000fe40000011623 */
[----:B------:R-:W-:Y:S02]  /*16d10*/  SHF.R.U32.HI R23, RZ, 0x8, R23 ;  /* 0x00000008ff177819 */ /* 0x000fe40000011617 */
[----:B------:R-:W-:Y:S02]  /*16d20*/  PRMT R2, R62, 0x3340, R66 ;  /* 0x000033403e027816 */ /* 0x000fe40000000042 */
[----:B------:R-:W-:-:S02]  /*16d30*/  PRMT R36, R36, 0x3340, R0 ;  /* 0x0000334024247816 */ /* 0x000fc40000000000 */
[----:B------:R-:W-:Y:S02]  /*16d40*/  LOP3.LUT R29, R29, 0xffff, RZ, 0xc0, !PT ;  /* 0x0000ffff1d1d7812 */ /* 0x000fe400078ec0ff */
[----:B------:R-:W-:Y:S02]  /*16d50*/  LOP3.LUT R33, R33, 0xffff, RZ, 0xc0, !PT ;  /* 0x0000ffff21217812 */ /* 0x000fe400078ec0ff */
[----:B------:R-:W-:Y:S02]  /*16d60*/  LOP3.LUT R31, R31, 0xffff, RZ, 0xc0, !PT ;  /* 0x0000ffff1f1f7812 */ /* 0x000fe400078ec0ff */
[----:B------:R-:W-:Y:S02]  /*16d70*/  LOP3.LUT R35, R35, 0xffff, RZ, 0xc0, !PT ;  /* 0x0000ffff23237812 */ /* 0x000fe400078ec0ff */
[----:B------:R-:W-:Y:S02]  /*16d80*/  LOP3.LUT R23, R23, 0xffff, RZ, 0xc0, !PT ;  /* 0x0000ffff17177812 */ /* 0x000fe400078ec0ff */
[----:B------:R-:W-:-:S02]  /*16d90*/  SHF.R.U32.HI R65, RZ, 0x8, R65 ;  /* 0x00000008ff417819 */ /* 0x000fc40000011641 */
[----:B------:R-:W-:Y:S02]  /*16da0*/  SHF.R.U32.HI R64, RZ, 0x8, R64 ;  /* 0x00000008ff407819 */ /* 0x000fe40000011640 */
[----:B------:R-:W-:Y:S02]  /*16db0*/  SHF.R.U32.HI R67, RZ, 0x8, R67 ;  /* 0x00000008ff437819 */ /* 0x000fe40000011643 */
[----:B------:R-:W-:Y:S02]  /*16dc0*/  PRMT R2, R2, 0x5410, R36 ;  /* 0x0000541002027816 */ /* 0x000fe40000000024 */
[----:B------:R-:W-:Y:S02]  /*16dd0*/  SHF.R.U32.HI R61, RZ, 0x8, R61 ;  /* 0x00000008ff3d7819 */ /* 0x000fe4000001163d */
[----:B------:R-:W-:Y:S02]  /*16de0*/  SHF.R.U32.HI R60, RZ, 0x8, R60 ;  /* 0x00000008ff3c7819 */ /* 0x000fe4000001163c */
[----:B------:R-:W-:-:S02]  /*16df0*/  SHF.R.U32.HI R63, RZ, 0x8, R63 ;  /* 0x00000008ff3f7819 */ /* 0x000fc4000001163f */
[----:B------:R-:W-:Y:S02]  /*16e00*/  PRMT R209, R29, 0x3340, R33 ;  /* 0x000033401dd17816 */ /* 0x000fe40000000021 */
[----:B------:R-:W-:Y:S02]  /*16e10*/  PRMT R129, R31, 0x3340, R35 ;  /* 0x000033401f817816 */ /* 0x000fe40000000023 */
[----:B------:R-:W-:Y:S02]  /*16e20*/  PRMT R125, R23, 0x3340, R0 ;  /* 0x00003340177d7816 */ /* 0x000fe40000000000 */
[----:B------:R-:W-:Y:S02]  /*16e30*/  LOP3.LUT R65, R65, 0xffff, RZ, 0xc0, !PT ;  /* 0x0000ffff41417812 */ /* 0x000fe400078ec0ff */
[----:B------:R-:W-:Y:S02]  /*16e40*/  LOP3.LUT R64, R64, 0xffff, RZ, 0xc0, !PT ;  /* 0x0000ffff40407812 */ /* 0x000fe400078ec0ff */
[----:B------:R-:W-:-:S02]  /*16e50*/  LOP3.LUT R67, R67, 0xffff, RZ, 0xc0, !PT ;  /* 0x0000ffff43437812 */ /* 0x000fc400078ec0ff */
[----:B------:R-:W-:Y:S02]  /*16e60*/  LOP3.LUT R23, R61, 0xffff, RZ, 0xc0, !PT ;  /* 0x0000ffff3d177812 */ /* 0x000fe400078ec0ff */
[----:B------:R-:W-:Y:S02]  /*16e70*/  LOP3.LUT R29, R60, 0xffff, RZ, 0xc0, !PT ;  /* 0x0000ffff3c1d7812 */ /* 0x000fe400078ec0ff */
[----:B------:R-:W-:Y:S02]  /*16e80*/  LOP3.LUT R31, R63, 0xffff, RZ, 0xc0, !PT ;  /* 0x0000ffff3f1f7812 */ /* 0x000fe400078ec0ff */
[----:B------:R-:W-:Y:S02]  /*16e90*/  PRMT R23, R23, 0x3340, R65 ;  /* 0x0000334017177816 */ /* 0x000fe40000000041 */
[----:B------:R-:W-:Y:S02]  /*16ea0*/  PRMT R29, R29, 0x3340, R64 ;  /* 0x000033401d1d7816 */ /* 0x000fe40000000040 */
[----:B------:R-:W-:-:S02]  /*16eb0*/  PRMT R31, R31, 0x3340, R67 ;  /* 0x000033401f1f7816 */ /* 0x000fc40000000043 */
[----:B------:R-:W-:Y:S02]  /*16ec0*/  SHF.R.U32.HI R231, RZ, 0x8, R231 ;  /* 0x00000008ffe77819 */ /* 0x000fe400000116e7 */
[----:B------:R-:W-:Y:S02]  /*16ed0*/  SHF.R.U32.HI R233, RZ, 0x8, R233 ;  /* 0x00000008ffe97819 */ /* 0x000fe400000116e9 */
[----:B------:R-:W-:Y:S02]  /*16ee0*/  SHF.R.U32.HI R154, RZ, 0x8, R154 ;  /* 0x00000008ff9a7819 */ /* 0x000fe4000001169a */
[----:B------:R-:W-:Y:S02]  /*16ef0*/  LOP3.LUT R33, R233, 0xffff, RZ, 0xc0, !PT ;  /* 0x0000ffffe9217812 */ /* 0x000fe400078ec0ff */
[----:B------:R-:W-:Y:S02]  /*16f00*/  LOP3.LUT R35, R231, 0xffff, RZ, 0xc0, !PT ;  /* 0x0000ffffe7237812 */ /* 0x000fe400078ec0ff */
[----:B------:R-:W-:-:S02]  /*16f10*/  LOP3.LUT R37, R154, 0xffff, RZ, 0xc0, !PT ;  /* 0x0000ffff9a257812 */ /* 0x000fc400078ec0ff */
[--C-:B------:R-:W-:Y:S02]  /*16f20*/  PRMT R33, R33, 0x3340, R0.reuse ;  /* 0x0000334021217816 */ /* 0x100fe40000000000 */
[--C-:B------:R-:W-:Y:S02]  /*16f30*/  PRMT R35, R35, 0x3340, R0.reuse ;  /* 0x0000334023237816 */ /* 0x100fe40000000000 */
[----:B------:R-:W-:Y:S01]  /*16f40*/  PRMT R37, R37, 0x3340, R0 ;  /* 0x0000334025257816 */ /* 0x000fe20000000000 */
[----:B------:R-:W-:Y:S01]  /*16f50*/  IMAD.MOV.U32 R185, RZ, RZ, R18 ;  /* 0x000000ffffb97224 */ /* 0x000fe200078e0012 */
[----:B------:R-:W-:Y:S01]  /*16f60*/  F2FP.SATFINITE.E5M2.F32.PACK_AB_MERGE_C R170, R191, R190, RZ ;  /* 0x000000bebfaa723e */ /* 0x000fe200048060ff */
[----:B------:R-:W-:Y:S01]  /*16f70*/  IMAD R190, R216, UR5, RZ ;  /* 0x00000005d8be7c24 */ /* 0x000fe2000f8e02ff */
[----:B------:R-:W-:Y:S01]  /*16f80*/  ULDC UR5, c[0x0][0x248] ;  /* 0x0000920000057ab9 */ /* 0x000fe20000000800 */
[----:B--2---:R-:W-:Y:S02]  /*16f90*/  LOP3.LUT R204, R13, 0xffff, RZ, 0xc0, !PT ;  /* 0x0000ffff0dcc7812 */ /* 0x004fe400078ec0ff */
[----:B------:R-:W2:Y:S04]  /*16fa0*/  LDL.LU R13, [R1+0x1170] ;  /* 0x00117000010d7983 */ /* 0x000ea80000300800 */
[----:B------:R0:W-:Y:S04]  /*16fb0*/  STL [R1+0xef4], R25 ;  /* 0x000ef41901007387 */ /* 0x0001e80000100800 */
[----:B------:R-:W3:Y:S04]  /*16fc0*/  LDL.LU R15, [R1+0x116c] ;  /* 0x00116c00010f7983 */ /* 0x000ee80000300800 */
[----:B------:R-:W2:Y:S01]  /*16fd0*/  LDL.LU R217, [R1+0x1168] ;  /* 0x0011680001d97983 */ /* 0x000ea20000300800 */
[----:B0-----:R-:W-:-:S04]  /*16fe0*/  SHF.R.U32.HI R25, RZ, 0x8, R147 ;  /* 0x00000008ff197819 */ /* 0x001fc80000011693 */
[----:B------:R-:W-:-:S04]  /*16ff0*/  LOP3.LUT R25, R25, 0xffff, RZ, 0xc0, !PT ;  /* 0x0000ffff19197812 */ /* 0x000fc800078ec0ff */
[----:B------:R-:W-:Y:S02]  /*17000*/  PRMT R25, R25, 0x3340, R27 ;  /* 0x0000334019197816 */ /* 0x000fe4000000001b */
[----:B------:R-:W-:-:S03]  /*17010*/  PRMT R27, R75, 0x4210, R54 ;  /* 0x000042104b1b7816 */ /* 0x000fc60000000036 */
[----:B------:R0:W-:Y:S02]  /*17020*/  STL [R1+0xed8], R25 ;  /* 0x000ed81901007387 */ /* 0x0001e40000100800 */
[----:B0-----:R-:W-:Y:S01]  /*17030*/  PRMT R25, R69, 0x4210, R90 ;  /* 0x0000421045197816 */ /* 0x001fe2000000005a */
[----:B------:R-:W-:Y:S01]  /*17040*/  IMAD.MOV.U32 R189, RZ, RZ, R185 ;  /* 0x000000ffffbd7224 */ /* 0x000fe200078e00b9 */
[----:B------:R-:W-:Y:S01]  /*17050*/  SHF.R.U32.HI R121, RZ, 0x8, R121 ;  /* 0x00000008ff797819 */ /* 0x000fe20000011679 */
[----:B------:R-:W0:Y:S02]  /*17060*/  LDC R69, c[0x0][0x244] ;  /* 0x00009100ff457b82 */ /* 0x000e240000000800 */
[----:B------:R1:W-:Y:S02]  /*17070*/  STSM.16.M88.4 [R4], R24 ;  /* 0x0000001804007844 */ /* 0x0003e40000000200 */
[----:B-1----:R-:W-:Y:S02]  /*17080*/  PRMT R26, R2, 0x5210, R55 ;  /* 0x00005210021a7816 */ /* 0x002fe40000000037 */
[----:B------:R-:W-:-:S02]  /*17090*/  LEA R2, R197, UR8, 0x4 ;  /* 0x00000008c5027c11 */ /* 0x000fc4000f8e20ff */
[----:B------:R-:W-:Y:S01]  /*170a0*/  BAR.SYNC.DEFER_BLOCKING 0x0 ;  /* 0x0000000000007b1d */ /* 0x000fe20000010000 */
[----:B------:R-:W-:Y:S02]  /*170b0*/  PRMT R24, R29, 0x5410, R33 ;  /* 0x000054101d187816 */ /* 0x000fe40000000021 */
[----:B------:R-:W-:Y:S02]  /*170c0*/  PRMT R25, R23, 0x5410, R35 ;  /* 0x0000541017197816 */ /* 0x000fe40000000023 */
[----:B------:R-:W-:Y:S01]  /*170d0*/  PRMT R27, R31, 0x5410, R37 ;  /* 0x000054101f1b7816 */ /* 0x000fe20000000025 */
[----:B------:R-:W-:Y:S01]  /*170e0*/  IMAD.MOV.U32 R185, RZ, RZ, R182 ;  /* 0x000000ffffb97224 */ /* 0x000fe200078e00b6 */
[----:B------:R-:W-:Y:S01]  /*170f0*/  SHF.R.U32.HI R115, RZ, 0x8, R115 ;  /* 0x00000008ff737819 */ /* 0x000fe20000011673 */
[----:B------:R-:W-:Y:S01]  /*17100*/  ULDC UR8, c[0x0][0x248] ;  /* 0x0000920000087ab9 */ /* 0x000fe20000000800 */
[----:B------:R-:W1:Y:S01]  /*17110*/  LDS.128 R64, [R2] ;  /* 0x0000000002407984 */ /* 0x000e620000000c00 */
[----:B------:R-:W-:Y:S01]  /*17120*/  PRMT R24, R24, 0x5210, R88 ;  /* 0x0000521018187816 */ /* 0x000fe20000000058 */
[----:B------:R-:W0:Y:S01]  /*17130*/  LDC R29, c[0x0][0x244] ;  /* 0x00009100ff1d7b82 */ /* 0x000e220000000800 */
[----:B------:R-:W-:-:S02]  /*17140*/  PRMT R25, R25, 0x5210, R90 ;  /* 0x0000521019197816 */ /* 0x000fc4000000005a */
[----:B------:R-:W-:-:S05]  /*17150*/  PRMT R27, R27, 0x5210, R54 ;  /* 0x000052101b1b7816 */ /* 0x000fca0000000036 */
[----:B------:R-:W-:Y:S06]  /*17160*/  BAR.SYNC.DEFER_BLOCKING 0x0 ;  /* 0x0000000000007b1d */ /* 0x000fec0000010000 */
[----:B------:R4:W-:Y:S02]  /*17170*/  STSM.16.M88.4 [R4], R24 ;  /* 0x0000001804007844 */ /* 0x0009e40000000200 */
[----:B------:R-:W-:Y:S01]  /*17180*/  BAR.SYNC.DEFER_BLOCKING 0x0 ;  /* 0x0000000000007b1d */ /* 0x000fe20000010000 */
[----:B------:R-:W-:-:S05]  /*17190*/  VIADD R182, R190, UR5 ;  /* 0x00000005beb67c36 */ /* 0x000fca0008000000 */
[----:B------:R-:W-:Y:S02]  /*171a0*/  ULDC UR5, c[0x0][0x248] ;  /* 0x0000920000057ab9 */ /* 0x000fe40000000800 */
[----:B------:R-:W-:Y:S01]  /*171b0*/  VIADD R130, R182, UR5 ;  /* 0x00000005b6827c36 */ /* 0x000fe20008000000 */
[----:B------:R-:W-:-:S03]  /*171c0*/  ULDC UR5, c[0x0][0x248] ;  /* 0x0000920000057ab9 */ /* 0x000fc60000000800 */
[----:B------:R-:W-:Y:S01]  /*171d0*/  VIADD R123, R130, UR5 ;  /* 0x00000005827b7c36 */ /* 0x000fe20008000000 */
[----:B------:R-:W-:Y:S01]  /*171e0*/  ULDC UR5, c[0x0][0x248] ;  /* 0x0000920000057ab9 */ /* 0x000fe20000000800 */
[----:B------:R-:W-:Y:S01]  /*171f0*/  SHF.R.U32.HI R120, RZ, 0x8, R120 ;  /* 0x00000008ff787819 */ /* 0x000fe20000011678 */
[----:B------:R-:W1:Y:S01]  /*17200*/  LDS.128 R60, [R2] ;  /* 0x00000000023c7984 */ /* 0x000e620000000c00 */
[----:B------:R-:W-:Y:S01]  /*17210*/  LOP3.LUT R121, R121, 0xffff, RZ, 0xc0, !PT ;  /* 0x0000ffff79797812 */ /* 0x000fe200078ec0ff */
[----:B------:R-:W-:Y:S01]  /*17220*/  VIADD R122, R123, UR5 ;  /* 0x000000057b7a7c36 */ /* 0x000fe20008000000 */
[----:B------:R-:W-:Y:S01]  /*17230*/  PRMT R127, R114, 0x3340, R118 ;  /* 0x00003340727f7816 */ /* 0x000fe20000000076 */
[----:B------:R-:W-:Y:S01]  /*17240*/  ULDC UR5, c[0x0][0x248] ;  /* 0x0000920000057ab9 */ /* 0x000fe20000000800 */
[----:B------:R-:W-:Y:S02]  /*17250*/  SHF.R.U32.HI R114, RZ, 0x8, R114 ;  /* 0x00000008ff727819 */ /* 0x000fe40000011672 */
[----:B------:R-:W-:-:S02]  /*17260*/  SHF.R.U32.HI R118, RZ, 0x8, R118 ;  /* 0x00000008ff767819 */ /* 0x000fc40000011676 */
[----:B------:R-:W-:Y:S02]  /*17270*/  LOP3.LUT R49, R115, 0xffff, RZ, 0xc0, !PT ;  /* 0x0000ffff73317812 */ /* 0x000fe400078ec0ff */
[----:B------:R-:W-:Y:S02]  /*17280*/  LOP3.LUT R120, R120, 0xffff, RZ, 0xc0, !PT ;  /* 0x0000ffff78787812 */ /* 0x000fe400078ec0ff */
[----:B------:R-:W-:Y:S01]  /*17290*/  PRMT R146, R121, 0x3340, R0 ;  /* 0x0000334079927816 */ /* 0x000fe20000000000 */
[----:B------:R-:W-:Y:S01]  /*172a0*/  VIADD R121, R122, UR7 ;  /* 0x000000077a797c36 */ /* 0x000fe20008000000 */
[----:B------:R-:W-:Y:S01]  /*172b0*/  SHF.R.U32.HI R91, RZ, 0x8, R91 ;  /* 0x00000008ff5b7819 */ /* 0x000fe2000001165b */
[----:B------:R-:W-:Y:S01]  /*172c0*/  ULDC UR7, c[0x0][0x248] ;  /* 0x0000920000077ab9 */ /* 0x000fe20000000800 */
[----:B------:R-:W-:Y:S02]  /*172d0*/  LOP3.LUT R92, R92, 0xffff, RZ, 0xc0, !PT ;  /* 0x0000ffff5c5c7812 */ /* 0x000fe400078ec0ff */
[----:B------:R-:W-:-:S02]  /*172e0*/  LOP3.LUT R94, R94, 0xffff, RZ, 0xc0, !PT ;  /* 0x0000ffff5e5e7812 */ /* 0x000fc400078ec0ff */
[----:B------:R-:W-:Y:S02]  /*172f0*/  LOP3.LUT R28, R28, 0xffff, RZ, 0xc0, !PT ;  /* 0x0000ffff1c1c7812 */ /* 0x000fe400078ec0ff */
[----:B------:R-:W-:Y:S02]  /*17300*/  LOP3.LUT R30, R30, 0xffff, RZ, 0xc0, !PT ;  /* 0x0000ffff1e1e7812 */ /* 0x000fe400078ec0ff */
[----:B------:R-:W-:Y:S02]  /*17310*/  LOP3.LUT R50, R114, 0xffff, RZ, 0xc0, !PT ;  /* 0x0000ffff72327812 */ /* 0x000fe400078ec0ff */
[----:B------:R-:W-:Y:S02]  /*17320*/  LOP3.LUT R118, R118, 0xffff, RZ, 0xc0, !PT ;  /* 0x0000ffff76767812 */ /* 0x000fe400078ec0ff */
[----:B------:R-:W-:Y:S01]  /*17330*/  PRMT R49, R49, 0x3340, R120 ;  /* 0x0000334031317816 */ /* 0x000fe20000000078 */
[----:B------:R-:W-:Y:S01]  /*17340*/  VIADD R120, R121, UR9 ;  /* 0x0000000979787c36 */ /* 0x000fe20008000000 */
[----:B------:R-:W-:Y:S01]  /*17350*/  LOP3.LUT R40, R91, 0xffff, RZ, 0xc0, !PT ;  /* 0x0000ffff5b287812 */ /* 0x000fe200078ec0ff */
[----:B------:R-:W-:Y:S01]  /*17360*/  ULDC UR9, c[0x0][0x248] ;  /* 0x0000920000097ab9 */ /* 0x000fe20000000800 */
[----:B------:R-:W-:-:S02]  /*17370*/  PRMT R88, R21, 0x4210, R92 ;  /* 0x0000421015587816 */ /* 0x000fc4000000005c */
[----:B------:R-:W-:Y:S02]  /*17380*/  PRMT R89, R89, 0x4210, R94 ;  /* 0x0000421059597816 */ /* 0x000fe4000000005e */
[----:B------:R-:W-:Y:S02]  /*17390*/  PRMT R90, R87, 0x4210, R28 ;  /* 0x00004210575a7816 */ /* 0x000fe4000000001c */
[----:B------:R-:W-:Y:S01]  /*173a0*/  PRMT R91, R86, 0x4210, R30 ;  /* 0x00004210565b7816 */ /* 0x000fe2000000001e */
[----:B------:R-:W-:Y:S01]  /*173b0*/  BAR.SYNC.DEFER_BLOCKING 0x0 ;  /* 0x0000000000007b1d */ /* 0x000fe20000010000 */
[----:B------:R-:W-:Y:S01]  /*173c0*/  PRMT R50, R50, 0x3340, R118 ;  /* 0x0000334032327816 */ /* 0x000fe20000000076 */
[----:B------:R-:W-:-:S04]  /*173d0*/  VIADD R118, R120, UR5 ;  /* 0x0000000578767c36 */ /* 0x000fc80008000000 */
[----:B------:R-:W-:Y:S01]  /*173e0*/  VIADD R117, R118, UR11 ;  /* 0x0000000b76757c36 */ /* 0x000fe20008000000 */
[----:B------:R-:W-:Y:S01]  /*173f0*/  ULDC UR5, c[0x0][0x248] ;  /* 0x0000920000057ab9 */ /* 0x000fe20000000800 */
[----:B------:R-:W-:Y:S01]  /*17400*/  SHF.R.U32.HI R111, RZ, 0x8, R111 ;  /* 0x00000008ff6f7819 */ /* 0x000fe2000001166f */
[----:B------:R-:W-:Y:S01]  /*17410*/  ULDC UR11, c[0x0][0x248] ;  /* 0x00009200000b7ab9 */ /* 0x000fe20000000800 */
[----:B------:R-:W-:Y:S01]  /*17420*/  VIADD R116, R117, UR12 ;  /* 0x0000000c75747c36 */ /* 0x000fe20008000000 */
[----:B------:R-:W-:Y:S01]  /*17430*/  SHF.R.U32.HI R76, RZ, 0x8, R76 ;  /* 0x00000008ff4c7819 */ /* 0x000fe2000001164c */
[----:B------:R-:W-:Y:S02]  /*17440*/  ULDC.64 UR12, c[0x0][0x220] ;  /* 0x00008800000c7ab9 */ /* 0x000fe40000000a00 */
[----:B------:R-:W-:Y:S01]  /*17450*/  VIADD R115, R116, UR7 ;  /* 0x0000000774737c36 */ /* 0x000fe20008000000 */
[----:B------:R0:W-:Y:S01]  /*17460*/  STSM.16.M88.4 [R4], R88 ;  /* 0x0000005804007844 */ /* 0x0001e20000000200 */
[----:B------:R-:W-:Y:S01]  /*17470*/  LOP3.LUT R111, R111, 0xffff, RZ, 0xc0, !PT ;  /* 0x0000ffff6f6f7812 */ /* 0x000fe200078ec0ff */
[----:B------:R-:W-:Y:S01]  /*17480*/  ULDC UR7, c[0x0][0x248] ;  /* 0x0000920000077ab9 */ /* 0x000fe20000000800 */
[----:B------:R-:W-:Y:S01]  /*17490*/  BAR.SYNC.DEFER_BLOCKING 0x0 ;  /* 0x0000000000007b1d */ /* 0x000fe20000010000 */
[----:B------:R-:W-:-:S05]  /*174a0*/  VIADD R114, R115, UR5 ;  /* 0x0000000573727c36 */ /* 0x000fca0008000000 */
[----:B------:R-:W-:Y:S02]  /*174b0*/  ULDC UR5, c[0x0][0x248] ;  /* 0x0000920000057ab9 */ /* 0x000fe40000000800 */
[----:B------:R-:W-:Y:S01]  /*174c0*/  VIADD R113, R114, UR5 ;  /* 0x0000000572717c36 */ /* 0x000fe20008000000 */
[----:B------:R-:W-:-:S03]  /*174d0*/  ULDC UR5, c[0x0][0x248] ;  /* 0x0000920000057ab9 */ /* 0x000fc60000000800 */
[----:B------:R-:W-:Y:S01]  /*174e0*/  VIADD R112, R113, UR5 ;  /* 0x0000000571707c36 */ /* 0x000fe20008000000 */
[----:B------:R-:W-:Y:S01]  /*174f0*/  ULDC UR5, c[0x0][0x248] ;  /* 0x0000920000057ab9 */ /* 0x000fe20000000800 */
[----:B------:R-:W-:Y:S02]  /*17500*/  PRMT R159, R111, 0x3340, R0 ;  /* 0x000033406f9f7816 */ /* 0x000fe40000000000 */
[----:B------:R-:W-:Y:S01]  /*17510*/  VIADD R111, R112, UR5 ;  /* 0x00000005706f7c36 */ /* 0x000fe20008000000 */
[----:B------:R-:W-:Y:S01]  /*17520*/  ULDC UR5, c[0x0][0x248] ;  /* 0x0000920000057ab9 */ /* 0x000fe20000000800 */
[----:B------:R-:W-:Y:S02]  /*17530*/  SHF.R.U32.HI R80, RZ, 0x8, R80 ;  /* 0x00000008ff507819 */ /* 0x000fe40000011650 */
[----:B------:R-:W-:Y:S01]  /*17540*/  SHF.R.U32.HI R229, RZ, 0x8, R229 ;  /* 0x00000008ffe57819 */ /* 0x000fe200000116e5 */
[----:B------:R-:W1:Y:S01]  /*17550*/  LDS.128 R56, [R2] ;  /* 0x0000000002387984 */ /* 0x000e620000000c00 */
[----:B------:R-:W-:Y:S01]  /*17560*/  SHF.R.U32.HI R99, RZ, 0x8, R99 ;  /* 0x00000008ff637819 */ /* 0x000fe20000011663 */
[----:B------:R-:W-:Y:S01]  /*17570*/  VIADD R110, R111, UR5 ;  /* 0x000000056f6e7c36 */ /* 0x000fe20008000000 */
[----:B------:R-:W-:Y:S01]  /*17580*/  SHF.R.U32.HI R227, RZ, 0x8, R227 ;  /* 0x00000008ffe37819 */ /* 0x000fe200000116e3 */
[----:B------:R-:W-:Y:S01]  /*17590*/  ULDC UR5, c[0x0][0x248] ;  /* 0x0000920000057ab9 */ /* 0x000fe20000000800 */
[----:B------:R-:W-:-:S02]  /*175a0*/  SHF.R.U32.HI R95, RZ, 0x8, R95 ;  /* 0x00000008ff5f7819 */ /* 0x000fc4000001165f */
[----:B------:R-:W-:Y:S02]  /*175b0*/  SHF.R.U32.HI R101, RZ, 0x8, R101 ;  /* 0x00000008ff657819 */ /* 0x000fe40000011665 */
[----:B------:R-:W-:Y:S02]  /*175c0*/  SHF.R.U32.HI R97, RZ, 0x8, R97 ;  /* 0x00000008ff617819 */ /* 0x000fe40000011661 */
[----:B------:R-:W-:Y:S01]  /*175d0*/  SHF.R.U32.HI R102, RZ, 0x8, R102 ;  /* 0x00000008ff667819 */ /* 0x000fe20000011666 */
[----:B------:R-:W-:Y:S01]  /*175e0*/  VIADD R109, R110, UR5 ;  /* 0x000000056e6d7c36 */ /* 0x000fe20008000000 */
[----:B------:R-:W-:Y:S01]  /*175f0*/  LOP3.LUT R38, R76, 0xffff, RZ, 0xc0, !PT ;  /* 0x0000ffff4c267812 */ /* 0x000fe200078ec0ff */
[----:B------:R-:W-:Y:S01]  /*17600*/  ULDC UR5, c[0x0][0x248] ;  /* 0x0000920000057ab9 */ /* 0x000fe20000000800 */
        /* <DEDUP_REMOVED lines=8> */
[----:B------:R-:W-:Y:S01]  /*17690*/  LOP3.LUT R45, R45, 0xffff, RZ, 0xc0, !PT ;  /* 0x0000ffff2d2d7812 */ /* 0x000fe200078ec0ff */
[----:B------:R-:W-:Y:S01]  /*176a0*/  VIADD R246, R109, UR5 ;  /* 0x000000056df67c36 */ /* 0x000fe20008000000 */
[----:B------:R-:W-:Y:S01]  /*176b0*/  SHF.R.U32.HI R238, RZ, 0x8, R238 ;  /* 0x00000008ffee7819 */ /* 0x000fe200000116ee */
[----:B------:R-:W-:Y:S01]  /*176c0*/  ULDC UR5, c[0x0][0x248] ;  /* 0x0000920000057ab9 */ /* 0x000fe20000000800 */
[----:B------:R-:W-:Y:S02]  /*176d0*/  PRMT R38, R38, 0x3340, R80 ;  /* 0x0000334026267816 */ /* 0x000fe40000000050 */
[----:B------:R-:W-:Y:S02]  /*176e0*/  PRMT R41, R41, 0x3340, R0 ;  /* 0x0000334029297816 */ /* 0x000fe40000000000 */
[----:B------:R-:W-:Y:S02]  /*176f0*/  PRMT R39, R39, 0x3340, R101 ;  /* 0x0000334027277816 */ /* 0x000fe40000000065 */
[----:B------:R-:W-:-:S02]  /*17700*/  PRMT R40, R40, 0x3340, R99 ;  /* 0x0000334028287816 */ /* 0x000fc40000000063 */
[--C-:B------:R-:W-:Y:S02]  /*17710*/  PRMT R42, R42, 0x3340, R0.reuse ;  /* 0x000033402a2a7816 */ /* 0x100fe40000000000 */
[----:B------:R-:W-:Y:S02]  /*17720*/  PRMT R43, R43, 0x3340, R0 ;  /* 0x000033402b2b7816 */ /* 0x000fe40000000000 */
[----:B------:R-:W-:Y:S02]  /*17730*/  PRMT R44, R44, 0x3340, R102 ;  /* 0x000033402c2c7816 */ /* 0x000fe40000000066 */
[----:B------:R-:W-:Y:S02]  /*17740*/  PRMT R45, R45, 0x3340, R0 ;  /* 0x000033402d2d7816 */ /* 0x000fe40000000000 */
[----:B------:R-:W-:Y:S02]  /*17750*/  LOP3.LUT R18, R186, 0xffff, RZ, 0xc0, !PT ;  /* 0x0000ffffba127812 */ /* 0x000fe400078ec0ff */
[----:B------:R-:W-:Y:S01]  /*17760*/  LOP3.LUT R164, R238, 0xffff, RZ, 0xc0, !PT ;  /* 0x0000ffffeea47812 */ /* 0x000fe200078ec0ff */
[----:B------:R-:W-:Y:S01]  /*17770*/  VIADD R238, R246, UR5 ;  /* 0x00000005f6ee7c36 */ /* 0x000fe20008000000 */
[----:B------:R-:W-:Y:S01]  /*17780*/  SHF.R.U32.HI R230, RZ, 0x8, R230 ;  /* 0x00000008ffe67819 */ /* 0x000fe200000116e6 */
[----:B------:R-:W-:Y:S01]  /*17790*/  ULDC UR5, c[0x0][0x248] ;  /* 0x0000920000057ab9 */ /* 0x000fe20000000800 */
[----:B------:R-:W-:-:S02]  /*177a0*/  PRMT R38, R38, 0x5410, R41 ;  /* 0x0000541026267816 */ /* 0x000fc40000000029 */
[----:B------:R-:W-:Y:S02]  /*177b0*/  PRMT R40, R40, 0x5410, R42 ;  /* 0x0000541028287816 */ /* 0x000fe4000000002a */
[----:B------:R-:W-:Y:S02]  /*177c0*/  PRMT R39, R39, 0x5410, R43 ;  /* 0x0000541027277816 */ /* 0x000fe4000000002b */
[----:B------:R-:W-:Y:S02]  /*177d0*/  PRMT R44, R44, 0x5410, R45 ;  /* 0x000054102c2c7816 */ /* 0x000fe4000000002d */
[----:B------:R-:W-:Y:S02]  /*177e0*/  SHF.R.U32.HI R46, RZ, 0x8, R18 ;  /* 0x00000008ff2e7819 */ /* 0x000fe40000011612 */
[----:B------:R-:W-:Y:S01]  /*177f0*/  LOP3.LUT R148, R230, 0xffff, RZ, 0xc0, !PT ;  /* 0x0000ffffe6947812 */ /* 0x000fe200078ec0ff */
[----:B------:R-:W-:Y:S01]  /*17800*/  VIADD R230, R238, UR5 ;  /* 0x00000005eee67c36 */ /* 0x000fe20008000000 */
[----:B------:R-:W-:Y:S01]  /*17810*/  SHF.R.U32.HI R222, RZ, 0x8, R222 ;  /* 0x00000008ffde7819 */ /* 0x000fe200000116de */
[----:B------:R-:W-:Y:S01]  /*17820*/  ULDC UR5, c[0x0][0x248] ;  /* 0x0000920000057ab9 */ /* 0x000fe20000000800 */
[----:B------:R-:W-:-:S02]  /*17830*/  SHF.R.U32.HI R104, RZ, 0x8, R104 ;  /* 0x00000008ff687819 */ /* 0x000fc40000011668 */
[----:B------:R-:W-:Y:S02]  /*17840*/  SHF.R.U32.HI R108, RZ, 0x8, R108 ;  /* 0x00000008ff6c7819 */ /* 0x000fe4000001166c */
[----:B----4-:R-:W-:Y:S02]  /*17850*/  PRMT R24, R38, 0x5210, R92 ;  /* 0x0000521026187816 */ /* 0x010fe4000000005c */
[----:B------:R-:W-:Y:S02]  /*17860*/  PRMT R25, R40, 0x5210, R94 ;  /* 0x0000521028197816 */ /* 0x000fe4000000005e */
[----:B------:R-:W-:Y:S02]  /*17870*/  PRMT R26, R39, 0x5210, R28 ;  /* 0x00005210271a7816 */ /* 0x000fe4000000001c */
[----:B------:R-:W-:Y:S01]  /*17880*/  PRMT R27, R44, 0x5210, R30 ;  /* 0x000052102c1b7816 */ /* 0x000fe2000000001e */
[----:B------:R-:W-:Y:S01]  /*17890*/  BAR.SYNC.DEFER_BLOCKING 0x0 ;  /* 0x0000000000007b1d */ /* 0x000fe20000010000 */
[----:B------:R-:W-:-:S02]  /*178a0*/  LOP3.LUT R205, R22, 0xffff, RZ, 0xc0, !PT ;  /* 0x0000ffff16cd7812 */ /* 0x000fc400078ec0ff */
[----:B------:R-:W-:Y:S02]  /*178b0*/  PRMT R147, R147, 0x3340, R252 ;  /* 0x0000334093937816 */ /* 0x000fe400000000fc */
[----:B------:R-:W-:Y:S02]  /*178c0*/  SHF.R.U32.HI R152, RZ, 0x8, R119 ;  /* 0x00000008ff987819 */ /* 0x000fe40000011677 */
[----:B------:R-:W-:Y:S02]  /*178d0*/  SHF.R.U32.HI R252, RZ, 0x8, R204 ;  /* 0x00000008fffc7819 */ /* 0x000fe400000116cc */
[----:B------:R-:W-:Y:S02]  /*178e0*/  SHF.R.U32.HI R22, RZ, 0x8, R208 ;  /* 0x00000008ff167819 */ /* 0x000fe400000116d0 */
[----:B------:R-:W-:Y:S02]  /*178f0*/  LOP3.LUT R119, R46, 0xffff, RZ, 0xc0, !PT ;  /* 0x0000ffff2e777812 */ /* 0x000fe400078ec0ff */
[----:B------:R-:W-:Y:S01]  /*17900*/  LOP3.LUT R132, R222, 0xffff, RZ, 0xc0, !PT ;  /* 0x0000ffffde847812 */ /* 0x000fe200078ec0ff */
[----:B------:R-:W-:Y:S01]  /*17910*/  VIADD R222, R230, UR5 ;  /* 0x00000005e6de7c36 */ /* 0x000fe20008000000 */
[----:B------:R-:W-:Y:S01]  /*17920*/  SHF.R.U32.HI R103, RZ, 0x8, R103 ;  /* 0x00000008ff677819 */ /* 0x000fe20000011667 */
[----:B------:R-:W-:Y:S01]  /*17930*/  ULDC UR5, c[0x0][0x248] ;  /* 0x0000920000057ab9 */ /* 0x000fe20000000800 */
[----:B------:R-:W-:-:S02]  /*17940*/  SHF.R.U32.HI R107, RZ, 0x8, R107 ;  /* 0x00000008ff6b7819 */ /* 0x000fc4000001166b */
[----:B------:R-:W-:Y:S02]  /*17950*/  LOP3.LUT R46, R104, 0xffff, RZ, 0xc0, !PT ;  /* 0x0000ffff682e7812 */ /* 0x000fe400078ec0ff */
[----:B------:R-:W-:Y:S02]  /*17960*/  LOP3.LUT R108, R108, 0xffff, RZ, 0xc0, !PT ;  /* 0x0000ffff6c6c7812 */ /* 0x000fe400078ec0ff */
[----:B------:R-:W-:Y:S01]  /*17970*/  LOP3.LUT R160, R160, 0xffff, RZ, 0xc0, !PT ;  /* 0x0000ffffa0a07812 */ /* 0x000fe200078ec0ff */
[----:B------:R-:W-:Y:S01]  /*17980*/  STSM.16.M88.4 [R4], R24 ;  /* 0x0000001804007844 */ /* 0x000fe20000000200 */
[----:B------:R-:W-:Y:S02]  /*17990*/  SHF.R.U32.HI R162, RZ, 0x8, R162 ;  /* 0x00000008ffa27819 */ /* 0x000fe400000116a2 */
[----:B------:R-:W-:Y:S02]  /*179a0*/  LOP3.LUT R252, R252, 0xffff, RZ, 0xc0, !PT ;  /* 0x0000fffffcfc7812 */ /* 0x000fe400078ec0ff */
[----:B------:R-:W-:-:S02]  /*179b0*/  LOP3.LUT R22, R22, 0xffff, RZ, 0xc0, !PT ;  /* 0x0000ffff16167812 */ /* 0x000fc400078ec0ff */
[----:B------:R-:W-:Y:S02]  /*179c0*/  LOP3.LUT R195, R220, 0xffff, RZ, 0xc0, !PT ;  /* 0x0000ffffdcc37812 */ /* 0x000fe400078ec0ff */
[----:B------:R-:W-:Y:S02]  /*179d0*/  LOP3.LUT R137, R7, 0xffff, RZ, 0xc0, !PT ;  /* 0x0000ffff07897812 */ /* 0x000fe400078ec0ff */
[----:B------:R-:W-:Y:S02]  /*179e0*/  SHF.R.U32.HI R153, RZ, 0x8, R153 ;  /* 0x00000008ff997819 */ /* 0x000fe40000011699 */
[----:B------:R-:W-:Y:S02]  /*179f0*/  LOP3.LUT R211, R221, 0xffff, RZ, 0xc0, !PT ;  /* 0x0000ffffddd37812 */ /* 0x000fe400078ec0ff */
[----:B------:R-:W-:Y:S02]  /*17a00*/  SHF.R.U32.HI R84, RZ, 0x8, R84 ;  /* 0x00000008ff547819 */ /* 0x000fe40000011654 */
[----:B------:R-:W-:-:S02]  /*17a10*/  LOP3.LUT R96, R96, 0xffff, RZ, 0xc0, !PT ;  /* 0x0000ffff60607812 */ /* 0x000fc400078ec0ff */
[----:B------:R-:W-:Y:S02]  /*17a20*/  LOP3.LUT R98, R98, 0xffff, RZ, 0xc0, !PT ;  /* 0x0000ffff62627812 */ /* 0x000fe400078ec0ff */
[----:B------:R-:W-:Y:S02]  /*17a30*/  LOP3.LUT R32, R32, 0xffff, RZ, 0xc0, !PT ;  /* 0x0000ffff20207812 */ /* 0x000fe400078ec0ff */
[----:B------:R-:W-:Y:S02]  /*17a40*/  LOP3.LUT R34, R34, 0xffff, RZ, 0xc0, !PT ;  /* 0x0000ffff22227812 */ /* 0x000fe400078ec0ff */
[----:B------:R-:W-:Y:S02]  /*17a50*/  SHF.R.U32.HI R225, RZ, 0x8, R225 ;  /* 0x00000008ffe17819 */ /* 0x000fe400000116e1 */
[----:B------:R-:W-:Y:S02]  /*17a60*/  SHF.R.U32.HI R223, RZ, 0x8, R223 ;  /* 0x00000008ffdf7819 */ /* 0x000fe400000116df */
[----:B------:R-:W-:-:S02]  /*17a70*/  LOP3.LUT R6, R6, 0xfff7ffff, RZ, 0xc0, !PT ;  /* 0xfff7ffff06067812 */ /* 0x000fc400078ec0ff */
[----:B------:R-:W-:Y:S02]  /*17a80*/  SHF.R.U32.HI R200, RZ, 0x8, R200 ;  /* 0x00000008ffc87819 */ /* 0x000fe400000116c8 */
[----:B------:R-:W-:Y:S02]  /*17a90*/  SHF.R.U32.HI R188, RZ, 0x8, R188 ;  /* 0x00000008ffbc7819 */ /* 0x000fe400000116bc */
[----:B------:R-:W-:Y:S02]  /*17aa0*/  SHF.R.U32.HI R196, RZ, 0x8, R196 ;  /* 0x00000008ffc47819 */ /* 0x000fe400000116c4 */
[----:B------:R-:W-:Y:S02]  /*17ab0*/  SHF.R.U32.HI R244, RZ, 0x8, R244 ;  /* 0x00000008fff47819 */ /* 0x000fe400000116f4 */
[----:B------:R-:W-:Y:S01]  /*17ac0*/  F2FP.SATFINITE.E5M2.F32.PACK_AB_MERGE_C R168, R199, R198, RZ ;  /* 0x000000c6c7a8723e */ /* 0x000fe200048060ff */
[----:B------:R-:W-:Y:S01]  /*17ad0*/  IMAD.MOV.U32 R191, RZ, RZ, R187 ;  /* 0x000000ffffbf7224 */ /* 0x000fe200078e00bb */
[----:B------:R-:W-:Y:S01]  /*17ae0*/  LOP3.LUT R47, R103, 0xffff, RZ, 0xc0, !PT ;  /* 0x0000ffff672f7812 */ /* 0x000fe200078ec0ff */
[----:B------:R-:W-:Y:S01]  /*17af0*/  IMAD.MOV.U32 R178, RZ, RZ, R163 ;  /* 0x000000ffffb27224 */ /* 0x000fe200078e00a3 */
[----:B------:R-:W-:-:S02]  /*17b00*/  LOP3.LUT R107, R107, 0xffff, RZ, 0xc0, !PT ;  /* 0x0000ffff6b6b7812 */ /* 0x000fc400078ec0ff */
[----:B------:R-:W-:Y:S02]  /*17b10*/  SHF.R.U32.HI R242, RZ, 0x8, R242 ;  /* 0x00000008fff27819 */ /* 0x000fe400000116f2 */
[----:B------:R-:W-:Y:S01]  /*17b20*/  F2FP.SATFINITE.E5M2.F32.PACK_AB_MERGE_C R169, R215, R214, RZ ;  /* 0x000000d6d7a9723e */ /* 0x000fe200048060ff */
[----:B------:R-:W-:Y:S01]  /*17b30*/  IMAD.MOV.U32 R179, RZ, RZ, R157 ;  /* 0x000000ffffb37224 */ /* 0x000fe200078e009d */
[----:B------:R-:W-:Y:S01]  /*17b40*/  PRMT R46, R46, 0x3340, R108 ;  /* 0x000033402e2e7816 */ /* 0x000fe2000000006c */
[----:B------:R-:W-:Y:S01]  /*17b50*/  VIADD R108, R222, UR5 ;  /* 0x00000005de6c7c36 */ /* 0x000fe20008000000 */
[----:B------:R-:W-:Y:S01]  /*17b60*/  PRMT R8, R160, 0x3340, R0 ;  /* 0x00003340a0087816 */ /* 0x000fe20000000000 */
[----:B------:R-:W-:Y:S01]  /*17b70*/  ULDC UR5, c[0x0][0x248] ;  /* 0x0000920000057ab9 */ /* 0x000fe20000000800 */
[----:B------:R-:W-:Y:S01]  /*17b80*/  LOP3.LUT R53, R162, 0xffff, RZ, 0xc0, !PT ;  /* 0x0000ffffa2357812 */ /* 0x000fe200078ec0ff */
[----:B------:R-:W4:Y:S01]  /*17b90*/  LDL.LU R220, [R1+0x1164] ;  /* 0x0011640001dc7983 */ /* 0x000f220000300800 */
[----:B------:R-:W-:-:S02]  /*17ba0*/  PRMT R252, R252, 0x3340, R22 ;  /* 0x00003340fcfc7816 */ /* 0x000fc40000000016 */
[----:B------:R-:W-:Y:S02]  /*17bb0*/  SHF.R.U32.HI R160, RZ, 0x8, R160 ;  /* 0x00000008ffa07819 */ /* 0x000fe400000116a0 */
[----:B------:R-:W-:Y:S02]  /*17bc0*/  PRMT R47, R47, 0x3340, R107 ;  /* 0x000033402f2f7816 */ /* 0x000fe4000000006b */
[----:B------:R-:W-:Y:S02]  /*17bd0*/  LOP3.LUT R134, R153, 0xffff, RZ, 0xc0, !PT ;  /* 0x0000ffff99867812 */ /* 0x000fe400078ec0ff */
[----:B------:R-:W-:Y:S02]  /*17be0*/  LOP3.LUT R84, R84, 0xffff, RZ, 0xc0, !PT ;  /* 0x0000ffff54547812 */ /* 0x000fe400078ec0ff */
[----:B------:R-:W-:Y:S02]  /*17bf0*/  PRMT R85, R85, 0x4210, R98 ;  /* 0x0000421055557816 */ /* 0x000fe40000000062 */
[----:B------:R-:W-:-:S02]  /*17c00*/  PRMT R87, R20, 0x4210, R34 ;  /* 0x0000421014577816 */ /* 0x000fc40000000022 */
[----:B------:R-:W-:Y:S02]  /*17c10*/  LOP3.LUT R48, R225, 0xffff, RZ, 0xc0, !PT ;  /* 0x0000ffffe1307812 */ /* 0x000fe400078ec0ff */
[----:B------:R-:W-:Y:S02]  /*17c20*/  LOP3.LUT R51, R223, 0xffff, RZ, 0xc0, !PT ;  /* 0x0000ffffdf337812 */ /* 0x000fe400078ec0ff */
[----:B------:R-:W-:Y:S02]  /*17c30*/  @P3 LOP3.LUT R6, R6, 0x80000, RZ, 0xfc, !PT ;  /* 0x0008000006063812 */ /* 0x000fe400078efcff */
[----:B------:R-:W-:Y:S02]  /*17c40*/  LOP3.LUT R150, R200, 0xffff, RZ, 0xc0, !PT ;  /* 0x0000ffffc8967812 */ /* 0x000fe400078ec0ff */
[----:B------:R-:W-:Y:S02]  /*17c50*/  SHF.R.S32.HI R136, RZ, 0x1f, R190 ;  /* 0x0000001fff887819 */ /* 0x000fe400000114be */
[----:B------:R-:W-:-:S02]  /*17c60*/  LOP3.LUT R126, R188, 0xffff, RZ, 0xc0, !PT ;  /* 0x0000ffffbc7e7812 */ /* 0x000fc400078ec0ff */
[----:B------:R-:W-:Y:S02]  /*17c70*/  LOP3.LUT R142, R196, 0xffff, RZ, 0xc0, !PT ;  /* 0x0000ffffc48e7812 */ /* 0x000fe400078ec0ff */
[----:B------:R-:W-:Y:S02]  /*17c80*/  LOP3.LUT R175, R244, 0xffff, RZ, 0xc0, !PT ;  /* 0x0000fffff4af7812 */ /* 0x000fe400078ec0ff */
[----:B------:R-:W-:Y:S01]  /*17c90*/  SHF.R.U32.HI R180, RZ, 0x8, R180 ;  /* 0x00000008ffb47819 */ /* 0x000fe200000116b4 */
[----:B------:R-:W-:Y:S01]  /*17ca0*/  IMAD.MOV.U32 R187, RZ, RZ, R183 ;  /* 0x000000ffffbb7224 */ /* 0x000fe200078e00b7 */
[----:B------:R-:W-:Y:S02]  /*17cb0*/  SHF.R.U32.HI R162, RZ, 0x8, R195 ;  /* 0x00000008ffa27819 */ /* 0x000fe400000116c3 */
[----:B------:R-:W-:Y:S02]  /*17cc0*/  SHF.R.U32.HI R154, RZ, 0x8, R184 ;  /* 0x00000008ff9a7819 */ /* 0x000fe400000116b8 */
[----:B------:R-:W-:-:S02]  /*17cd0*/  SHF.R.S32.HI R131, RZ, 0x1f, R130 ;  /* 0x0000001fff837819 */ /* 0x000fc40000011482 */
[----:B------:R-:W-:Y:S01]  /*17ce0*/  SHF.R.U32.HI R224, RZ, 0x8, R224 ;  /* 0x00000008ffe07819 */ /* 0x000fe200000116e0 */
[----:B------:R-:W-:Y:S01]  /*17cf0*/  IMAD.MOV.U32 R215, RZ, RZ, R185 ;  /* 0x000000ffffd77224 */ /* 0x000fe200078e00b9 */
[----:B------:R-:W-:Y:S01]  /*17d00*/  SHF.R.U32.HI R22, RZ, 0x8, R137 ;  /* 0x00000008ff167819 */ /* 0x000fe20000011689 */
[----:B------:R-:W-:Y:S01]  /*17d10*/  VIADD R107, R108, UR7 ;  /* 0x000000076c6b7c36 */ /* 0x000fe20008000000 */
[----:B------:R-:W-:Y:S01]  /*17d20*/  LOP3.LUT R52, R160, 0xffff, RZ, 0xc0, !PT ;  /* 0x0000ffffa0347812 */ /* 0x000fe200078ec0ff */
[----:B------:R-:W-:Y:S01]  /*17d30*/  ULDC UR7, c[0x0][0x248] ;  /* 0x0000920000077ab9 */ /* 0x000fe20000000800 */
[----:B------:R-:W-:Y:S02]  /*17d40*/  LOP3.LUT R162, R162, 0xffff, RZ, 0xc0, !PT ;  /* 0x0000ffffa2a27812 */ /* 0x000fe400078ec0ff */
[----:B------:R-:W-:Y:S01]  /*17d50*/  SHF.R.U32.HI R240, RZ, 0x8, R240 ;  /* 0x00000008fff07819 */ /* 0x000fe200000116f0 */
[----:B------:R-:W-:Y:S01]  /*17d60*/  IMAD.MOV.U32 R213, RZ, RZ, R178 ;  /* 0x000000ffffd57224 */ /* 0x000fe200078e00b2 */
[----:B------:R-:W-:Y:S01]  /*17d70*/  LOP3.LUT R22, R22, 0xffff, RZ, 0xc0, !PT ;  /* 0x0000ffff16167812 */ /* 0x000fe200078ec0ff */
[----:B------:R-:W-:Y:S01]  /*17d80*/  VIADD R106, R107, UR5 ;  /* 0x000000056b6a7c36 */ /* 0x000fe20008000000 */
[----:B------:R-:W-:Y:S01]  /*17d90*/  LOP3.LUT R160, R3, 0xffff, RZ, 0xc0, !PT ;  /* 0x0000ffff03a07812 */ /* 0x000fe200078ec0ff */
[----:B------:R-:W-:Y:S01]  /*17da0*/  ULDC UR5, c[0x0][0x248] ;  /* 0x0000920000057ab9 */ /* 0x000fe20000000800 */
[----:B------:R-:W-:Y:S01]  /*17db0*/  LOP3.LUT R153, R5, 0xffff, RZ, 0xc0, !PT ;  /* 0x0000ffff05997812 */ /* 0x000fe200078ec0ff */
[----:B------:R-:W3:Y:S01]  /*17dc0*/  LDL.LU R7, [R1+0x1160] ;  /* 0x0011600001077983 */ /* 0x000ee20000300800 */
[----:B------:R-:W-:Y:S01]  /*17dd0*/  PRMT R162, R162, 0x3340, R22 ;  /* 0x00003340a2a27816 */ /* 0x000fe20000000016 */
[----:B------:R-:W-:Y:S01]  /*17de0*/  VIADD R105, R106, UR7 ;  /* 0x000000076a697c36 */ /* 0x000fe20008000000 */
[----:B------:R-:W-:Y:S01]  /*17df0*/  SHF.R.U32.HI R221, RZ, 0x8, R160 ;  /* 0x00000008ffdd7819 */ /* 0x000fe200000116a0 */
[----:B------:R-:W-:Y:S01]  /*17e00*/  ULDC UR7, c[0x0][0x248] ;  /* 0x0000920000077ab9 */ /* 0x000fe20000000800 */
[----:B------:R-:W-:Y:S01]  /*17e10*/  SHF.R.U32.HI R22, RZ, 0x8, R153 ;  /* 0x00000008ff167819 */ /* 0x000fe20000011699 */
[----:B------:R-:W-:Y:S01]  /*17e20*/  VIADD R104, R105, UR8 ;  /* 0x0000000869687c36 */ /* 0x000fe20008000000 */
[--C-:B------:R-:W-:Y:S01]  /*17e30*/  PRMT R52, R52, 0x3340, R0.reuse ;  /* 0x0000334034347816 */ /* 0x100fe20000000000 */
[----:B------:R-:W-:Y:S01]  /*17e40*/  ULDC UR8, c[0x0][0x248] ;  /* 0x0000920000087ab9 */ /* 0x000fe20000000800 */
[----:B------:R-:W-:-:S02]  /*17e50*/  PRMT R53, R53, 0x3340, R0 ;  /* 0x0000334035357816 */ /* 0x000fc40000000000 */
[----:B------:R-:W-:Y:S02]  /*17e60*/  PRMT R8, R127, 0x5410, R8 ;  /* 0x000054107f087816 */ /* 0x000fe40000000008 */
[--C-:B------:R-:W-:Y:S02]  /*17e70*/  PRMT R124, R84, 0x3340, R0.reuse ;  /* 0x00003340547c7816 */ /* 0x100fe40000000000 */
[--C-:B------:R-:W-:Y:S02]  /*17e80*/  PRMT R48, R48, 0x3340, R0.reuse ;  /* 0x0000334030307816 */ /* 0x100fe40000000000 */
[----:B------:R-:W-:Y:S02]  /*17e90*/  PRMT R51, R51, 0x3340, R0 ;  /* 0x0000334033337816 */ /* 0x000fe40000000000 */
[----:B------:R-:W-:Y:S01]  /*17ea0*/  LOP3.LUT R6, R6, 0xffefffff, RZ, 0xc0, !PT ;  /* 0xffefffff06067812 */ /* 0x000fe200078ec0ff */
[----:B------:R-:W-:Y:S01]  /*17eb0*/  IMAD.MOV.U32 R244, RZ, RZ, R189 ;  /* 0x000000fffff47224 */ /* 0x000fe200078e00bd */
[----:B------:R-:W-:Y:S01]  /*17ec0*/  LOP3.LUT R221, R221, 0xffff, RZ, 0xc0, !PT ;  /* 0x0000ffffdddd7812 */ /* 0x000fe200078ec0ff */
[----:B------:R-:W-:Y:S01]  /*17ed0*/  IMAD.MOV.U32 R183, RZ, RZ, R181 ;  /* 0x000000ffffb77224 */ /* 0x000fe200078e00b5 */
[----:B------:R-:W-:Y:S01]  /*17ee0*/  LOP3.LUT R22, R22, 0xffff, RZ, 0xc0, !PT ;  /* 0x0000ffff16167812 */ /* 0x000fe200078ec0ff */
[----:B------:R-:W-:Y:S01]  /*17ef0*/  VIADD R103, R104, UR5 ;  /* 0x0000000568677c36 */ /* 0x000fe20008000000 */
[----:B------:R-:W-:Y:S01]  /*17f00*/  PRMT R23, R49, 0x5410, R53 ;  /* 0x0000541031177816 */ /* 0x000fe20000000035 */
[----:B------:R-:W-:Y:S01]  /*17f10*/  ULDC UR5, c[0x0][0x248] ;  /* 0x0000920000057ab9 */ /* 0x000fe20000000800 */
[----:B------:R-:W-:-:S02]  /*17f20*/  PRMT R221, R221, 0x3340, R22 ;  /* 0x00003340dddd7816 */ /* 0x000fc40000000016 */
[----:B------:R-:W-:Y:S01]  /*17f30*/  LOP3.LUT R145, R180, 0xffff, RZ, 0xc0, !PT ;  /* 0x0000ffffb4917812 */ /* 0x000fe200078ec0ff */
[----:B------:R-:W-:Y:S01]  /*17f40*/  IMAD.MOV.U32 R214, RZ, RZ, R187 ;  /* 0x000000ffffd67224 */ /* 0x000fe200078e00bb */
[----:B------:R-:W-:Y:S01]  /*17f50*/  PRMT R22, R50, 0x5410, R52 ;  /* 0x0000541032167816 */ /* 0x000fe20000000034 */
[----:B------:R-:W-:Y:S01]  /*17f60*/  BAR.SYNC.DEFER_BLOCKING 0x0 ;  /* 0x0000000000007b1d */ /* 0x000fe20000010000 */
[----:B------:R-:W-:-:S04]  /*17f70*/  VIADD R102, R103, UR9 ;  /* 0x0000000967667c36 */ /* 0x000fc80008000000 */
[----:B------:R-:W-:Y:S01]  /*17f80*/  VIADD R101, R102, UR11 ;  /* 0x0000000b66657c36 */ /* 0x000fe20008000000 */
[----:B------:R-:W-:Y:S01]  /*17f90*/  PRMT R84, R9, 0x4210, R96 ;  /* 0x0000421009547816 */ /* 0x000fe20000000060 */
[----:B------:R-:W-:Y:S01]  /*17fa0*/  ULDC UR9, c[0x0][0x248] ;  /* 0x0000920000097ab9 */ /* 0x000fe20000000800 */
[----:B------:R-:W-:Y:S01]  /*17fb0*/  PRMT R86, R8, 0x4210, R32 ;  /* 0x0000421008567816 */ /* 0x000fe20000000020 */
[----:B------:R-:W-:Y:S01]  /*17fc0*/  VIADD R100, R101, UR5 ;  /* 0x0000000565647c36 */ /* 0x000fe20008000000 */
[----:B------:R-:W-:Y:S01]  /*17fd0*/  ULDC UR5, c[0x0][0x248] ;  /* 0x0000920000057ab9 */ /* 0x000fe20000000800 */
[----:B------:R-:W-:Y:S01]  /*17fe0*/  ULDC UR11, c[0x0][0x248] ;  /* 0x00009200000b7ab9 */ /* 0x000fe20000000800 */
[----:B------:R-:W-:Y:S02]  /*17ff0*/  PRMT R47, R47, 0x5410, R48 ;  /* 0x000054102f2f7816 */ /* 0x000fe40000000030 */
[----:B------:R-:W-:Y:S02]  /*18000*/  SHF.R.U32.HI R212, RZ, 0x8, R212 ;  /* 0x00000008ffd47819 */ /* 0x000fe400000116d4 */
[----:B------:R-:W-:Y:S01]  /*18010*/  SHF.R.U32.HI R226, RZ, 0x8, R226 ;  /* 0x00000008ffe27819 */ /* 0x000fe200000116e2 */
[----:B------:R-:W-:Y:S01]  /*18020*/  IMAD.MOV.U32 R203, RZ, RZ, R177 ;  /* 0x000000ffffcb7224 */ /* 0x000fe200078e00b1 */
[----:B------:R-:W-:Y:S01]  /*18030*/  PRMT R46, R46, 0x5410, R51 ;  /* 0x000054102e2e7816 */ /* 0x000fe20000000033 */
[----:B------:R-:W4:Y:S04]  /*18040*/  LDL.LU R3, [R1+0x115c] ;  /* 0x00115c0001037983 */ /* 0x000f280000300800 */
[----:B------:R-:W1:Y:S01]  /*18050*/  LDS.128 R52, [R2] ;  /* 0x0000000002347984 */ /* 0x000e620000000c00 */
[----:B------:R-:W1:Y:S08]  /*18060*/  LDC R9, c[0x0][0x244] ;  /* 0x00009100ff097b82 */ /* 0x000e700000000800 */
[----:B------:R-:W-:Y:S01]  /*18070*/  BAR.SYNC.DEFER_BLOCKING 0x0 ;  /* 0x0000000000007b1d */ /* 0x000fe20000010000 */
[----:B------:R-:W-:-:S05]  /*18080*/  VIADD R97, R100, UR5 ;  /* 0x0000000564617c36 */ /* 0x000fca0008000000 */
[----:B------:R-:W-:Y:S02]  /*18090*/  ULDC UR5, c[0x0][0x248] ;  /* 0x0000920000057ab9 */ /* 0x000fe40000000800 */
[----:B------:R-:W-:Y:S01]  /*180a0*/  VIADD R99, R97, UR5 ;  /* 0x0000000561637c36 */ /* 0x000fe20008000000 */
[----:B------:R-:W-:Y:S01]  /*180b0*/  ULDC UR5, c[0x0][0x248] ;  /* 0x0000920000057ab9 */ /* 0x000fe20000000800 */
[----:B------:R-:W-:Y:S02]  /*180c0*/  PRMT R20, R47, 0x5210, R96 ;  /* 0x000052102f147816 */ /* 0x000fe40000000060 */
[----:B------:R-:W-:Y:S01]  /*180d0*/  @P2 LOP3.LUT R6, R6, 0x100000, RZ, 0xfc, !PT ;  /* 0x0010000006062812 */ /* 0x000fe200078efcff */
[----:B------:R-:W-:Y:S01]  /*180e0*/  VIADD R95, R99, UR7 ;  /* 0x00000007635f7c36 */ /* 0x000fe20008000000 */
[----:B------:R-:W-:Y:S01]  /*180f0*/  ULDC UR7, c[0x0][0x248] ;  /* 0x0000920000077ab9 */ /* 0x000fe20000000800 */
[----:B------:R-:W-:Y:S01]  /*18100*/  PRMT R21, R46, 0x5210, R98 ;  /* 0x000052102e157816 */ /* 0x000fe20000000062 */
[----:B------:R-:W-:Y:S01]  /*18110*/  IMAD.MOV.U32 R181, RZ, RZ, R17 ;  /* 0x000000ffffb57224 */ /* 0x000fe200078e0011 */
[----:B------:R-:W-:Y:S01]  /*18120*/  PRMT R22, R22, 0x5210, R32 ;  /* 0x0000521016167816 */ /* 0x000fe20000000020 */
[----:B------:R-:W-:Y:S01]  /*18130*/  VIADD R94, R95, UR5 ;  /* 0x000000055f5e7c36 */ /* 0x000fe20008000000 */
[----:B------:R-:W-:Y:S01]  /*18140*/  ULDC UR5, c[0x0][0x248] ;  /* 0x0000920000057ab9 */ /* 0x000fe20000000800 */
[----:B------:R-:W-:Y:S01]  /*18150*/  PRMT R23, R23, 0x5210, R34 ;  /* 0x0000521017177816 */ /* 0x000fe20000000022 */
[----:B------:R-:W4:Y:S04]  /*18160*/  LDL.LU R5, [R1+0x1158] ;  /* 0x0011580001057983 */ /* 0x000f280000300800 */
[----:B------:R2:W-:Y:S01]  /*18170*/  STSM.16.M88.4 [R4], R84 ;  /* 0x0000005404007844 */ /* 0x0005e20000000200 */
[----:B------:R-:W-:Y:S01]  /*18180*/  BAR.SYNC.DEFER_BLOCKING 0x0 ;  /* 0x0000000000007b1d */ /* 0x000fe20000010000 */
[----:B------:R-:W-:-:S04]  /*18190*/  VIADD R93, R94, UR7 ;  /* 0x000000075e5d7c36 */ /* 0x000fc80008000000 */
[----:B------:R-:W-:Y:S01]  /*181a0*/  VIADD R92, R93, UR8 ;  /* 0x000000085d5c7c36 */ /* 0x000fe20008000000 */
[----:B------:R-:W-:Y:S01]  /*181b0*/  ULDC UR7, c[0x0][0x248] ;  /* 0x0000920000077ab9 */ /* 0x000fe20000000800 */
[----:B------:R-:W-:Y:S02]  /*181c0*/  ULDC UR8, c[0x0][0x248] ;  /* 0x0000920000087ab9 */ /* 0x000fe40000000800 */
[----:B0-----:R-:W-:Y:S01]  /*181d0*/  VIADD R91, R92, UR5 ;  /* 0x000000055c5b7c36 */ /* 0x001fe20008000000 */
[----:B------:R-:W-:-:S03]  /*181e0*/  ULDC UR5, c[0x0][0x248] ;  /* 0x0000920000057ab9 */ /* 0x000fc60000000800 */
[----:B------:R-:W-:-:S04]  /*181f0*/  VIADD R90, R91, UR9 ;  /* 0x000000095b5a7c36 */ /* 0x000fc80008000000 */
[----:B------:R-:W-:Y:S01]  /*18200*/  VIADD R89, R90, UR11 ;  /* 0x0000000b5a597c36 */ /* 0x000fe20008000000 */
[----:B------:R-:W-:Y:S02]  /*18210*/  SHF.R.S32.HI R96, RZ, 0x1f, R182 ;  /* 0x0000001fff607819 */ /* 0x000fe400000114b6 */
[----:B------:R-:W-:Y:S01]  /*18220*/  LOP3.LUT R173, R242, 0xffff, RZ, 0xc0, !PT ;  /* 0x0000fffff2ad7812 */ /* 0x000fe200078ec0ff */
[----:B------:R-:W-:Y:S01]  /*18230*/  VIADD R88, R89, UR5 ;  /* 0x0000000559587c36 */ /* 0x000fe20008000000 */
[----:B------:R-:W-:Y:S01]  /*18240*/  ULDC UR5, c[0x0][0x248] ;  /* 0x0000920000057ab9 */ /* 0x000fe20000000800 */
[----:B------:R-:W-:Y:S01]  /*18250*/  LOP3.LUT R133, R224, 0xffff, RZ, 0xc0, !PT ;  /* 0x0000ffffe0857812 */ /* 0x000fe200078ec0ff */
[----:B------:R-:W0:Y:S01]  /*18260*/  LDS.128 R48, [R2] ;  /* 0x0000000002307984 */ /* 0x000e220000000c00 */
[----:B------:R-:W-:Y:S01]  /*18270*/  LOP3.LUT R165, R240, 0xffff, RZ, 0xc0, !PT ;  /* 0x0000fffff0a57812 */ /* 0x000fe200078ec0ff */
[----:B------:R-:W-:Y:S01]  /*18280*/  IMAD.MOV.U32 R207, RZ, RZ, R183 ;  /* 0x000000ffffcf7224 */ /* 0x000fe200078e00b7 */
[----:B------:R-:W-:Y:S01]  /*18290*/  SHF.R.S32.HI R98, RZ, 0x1f, R123 ;  /* 0x0000001fff627819 */ /* 0x000fe2000001147b */
[----:B------:R-:W-:Y:S01]  /*182a0*/  BAR.SYNC.DEFER_BLOCKING 0x0 ;  /* 0x0000000000007b1d */ /* 0x000fe20000010000 */
[----:B--2---:R-:W-:-:S05]  /*182b0*/  VIADD R87, R88, UR5 ;  /* 0x0000000558577c36 */ /* 0x004fca0008000000 */
[----:B------:R-:W-:Y:S01]  /*182c0*/  ULDC UR5, c[0x0][0x248] ;  /* 0x0000920000057ab9 */ /* 0x000fe20000000800 */
[----:B------:R-:W-:Y:S01]  /*182d0*/  LOP3.LUT R174, R212, 0xffff, RZ, 0xc0, !PT ;  /* 0x0000ffffd4ae7812 */ /* 0x000fe200078ec0ff */
[----:B------:R-:W-:Y:S01]  /*182e0*/  VIADD R86, R87, UR5 ;  /* 0x0000000557567c36 */ /* 0x000fe20008000000 */
[----:B------:R-:W-:Y:S01]  /*182f0*/  ULDC UR5, c[0x0][0x244] ;  /* 0x0000910000057ab9 */ /* 0x000fe20000000800 */
[----:B------:R-:W-:Y:S01]  /*18300*/  LOP3.LUT R17, R176, 0xffff, RZ, 0xc0, !PT ;  /* 0x0000ffffb0117812 */ /* 0x000fe200078ec0ff */
[----:B------:R-:W-:Y:S01]  /*18310*/  ULDC UR11, c[0x0][0x248] ;  /* 0x00009200000b7ab9 */ /* 0x000fe20000000800 */
[----:B------:R-:W-:Y:S01]  /*18320*/  VIADD R85, R86, UR7 ;  /* 0x0000000756557c36 */ /* 0x000fe20008000000 */
[----:B------:R-:W-:Y:S01]  /*18330*/  ULDC UR7, c[0x0][0x248] ;  /* 0x0000920000077ab9 */ /* 0x000fe20000000800 */
[----:B------:R-:W-:Y:S01]  /*18340*/  IMAD R8, R217, UR5, RZ ;  /* 0x00000005d9087c24 */ /* 0x000fe2000f8e02ff */
[----:B------:R1:W-:Y:S01]  /*18350*/  STSM.16.M88.4 [R4], R20 ;  /* 0x0000001404007844 */ /* 0x0003e20000000200 */
[----:B------:R-:W-:-:S02]  /*18360*/  VIADD R84, R85, UR7 ;  /* 0x0000000755547c36 */ /* 0x000fc40008000000 */
[----:B------:R-:W-:Y:S02]  /*18370*/  IMAD.MOV.U32 R242, RZ, RZ, R181 ;  /* 0x000000fffff27224 */ /* 0x000fe400078e00b5 */
[----:B------:R-:W-:Y:S02]  /*18380*/  IMAD.MOV.U32 R240, RZ, RZ, R191 ;  /* 0x000000fffff07224 */ /* 0x000fe400078e00bf */
[----:B------:R-:W-:Y:S01]  /*18390*/  IMAD.MOV.U32 R212, RZ, RZ, R179 ;  /* 0x000000ffffd47224 */ /* 0x000fe200078e00b3 */
[----:B------:R-:W-:Y:S01]  /*183a0*/  LOP3.LUT R140, R226, 0xffff, RZ, 0xc0, !PT ;  /* 0x0000ffffe28c7812 */ /* 0x000fe200078ec0ff */
[----:B------:R-:W-:Y:S01]  /*183b0*/  VIADD R83, R84, UR8 ;  /* 0x0000000854537c36 */ /* 0x000fe20008000000 */
[----:B------:R-:W-:Y:S01]  /*183c0*/  ULDC.64 UR8, c[0x0][0x220] ;  /* 0x0000880000087ab9 */ /* 0x000fe20000000a00 */
[----:B------:R-:W-:Y:S01]  /*183d0*/  SHF.R.U32.HI R228, RZ, 0x8, R228 ;  /* 0x00000008ffe47819 */ /* 0x000fe200000116e4 */
[----:B------:R-:W-:Y:S01]  /*183e0*/  ULDC UR5, c[0x0][0x248] ;  /* 0x0000920000057ab9 */ /* 0x000fe20000000800 */
[----:B------:R-:W-:Y:S01]  /*183f0*/  IADD3 R30, P2, R8, UR8, RZ ;  /* 0x00000008081e7c10 */ /* 0x000fe2000ff5e0ff */
[----:B------:R-:W-:Y:S01]  /*18400*/  ULDC UR7, c[0x0][0x248] ;  /* 0x0000920000077ab9 */ /* 0x000fe20000000800 */
[----:B-1----:R-:W-:-:S02]  /*18410*/  IMAD R21, R9, 0x80, R8 ;  /* 0x0000008009157824 */ /* 0x002fc400078e0208 */
[----:B------:R-:W-:Y:S01]  /*18420*/  LEA.HI.X.SX32 R20, R8, UR9, 0x1, P2 ;  /* 0x0000000908147c11 */ /* 0x000fe200090f0eff */
[----:B------:R-:W-:Y:S01]  /*18430*/  ULDC.64 UR8, c[0x0][0x220] ;  /* 0x0000880000087ab9 */ /* 0x000fe20000000a00 */
[----:B------:R-:W-:Y:S01]  /*18440*/  IMAD R29, R29, 0x80, R21 ;  /* 0x000000801d1d7824 */ /* 0x000fe200078e0215 */
[----:B------:R-:W-:-:S03]  /*18450*/  IADD3 R74, P2, R21, UR8, RZ ;  /* 0x00000008154a7c10 */ /* 0x000fc6000ff5e0ff */
[----:B------:R-:W-:Y:S01]  /*18460*/  IMAD R69, R69, 0x80, R29 ;  /* 0x0000008045457824 */ /* 0x000fe200078e021d */
[----:B------:R-:W-:Y:S01]  /*18470*/  LEA.HI.X.SX32 R21, R21, UR9, 0x1, P2 ;  /* 0x0000000915157c11 */ /* 0x000fe200090f0eff */
[----:B------:R-:W-:Y:S02]  /*18480*/  ULDC.64 UR8, c[0x0][0x220] ;  /* 0x0000880000087ab9 */ /* 0x000fe40000000a00 */
[----:B------:R-:W-:Y:S02]  /*18490*/  IADD3 R28, P2, R29, UR8, RZ ;  /* 0x000000081d1c7c10 */ /* 0x000fe4000ff5e0ff */
[----:B------:R-:W-:Y:S02]  /*184a0*/  LOP3.LUT R141, R228, 0xffff, RZ, 0xc0, !PT ;  /* 0x0000ffffe48d7812 */ /* 0x000fe400078ec0ff */
[----:B------:R-:W-:Y:S02]  /*184b0*/  SHF.R.U32.HI R236, RZ, 0x8, R236 ;  /* 0x00000008ffec7819 */ /* 0x000fe400000116ec */
[----:B------:R-:W-:-:S02]  /*184c0*/  PRMT R158, R158, 0x3340, R243 ;  /* 0x000033409e9e7816 */ /* 0x000fc400000000f3 */
[----:B------:R-:W-:Y:S02]  /*184d0*/  SHF.R.U32.HI R234, RZ, 0x8, R234 ;  /* 0x00000008ffea7819 */ /* 0x000fe400000116ea */
[----:B------:R-:W-:Y:S02]  /*184e0*/  SHF.R.U32.HI R139, RZ, 0x8, R211 ;  /* 0x00000008ff8b7819 */ /* 0x000fe400000116d3 */
[----:B------:R-:W-:Y:S02]  /*184f0*/  SHF.R.U32.HI R127, RZ, 0x8, R205 ;  /* 0x00000008ff7f7819 */ /* 0x000fe400000116cd */
[----:B------:R-:W-:Y:S01]  /*18500*/  SHF.R.U32.HI R143, RZ, 0x8, R17 ;  /* 0x00000008ff8f7819 */ /* 0x000fe20000011611 */
[----:B------:R-:W-:Y:S01]  /*18510*/  VIADD R82, R83, UR5 ;  /* 0x0000000553527c36 */ /* 0x000fe20008000000 */
[----:B------:R-:W-:Y:S01]  /*18520*/  IADD3 R24, P3, R69, UR12, RZ ;  /* 0x0000000c45187c10 */ /* 0x000fe2000ff7e0ff */
[----:B------:R-:W-:Y:S01]  /*18530*/  ULDC UR5, c[0x0][0x248] ;  /* 0x0000920000057ab9 */ /* 0x000fe20000000800 */
[----:B------:R-:W-:Y:S01]  /*18540*/  LEA.HI.X.SX32 R29, R29, UR9, 0x1, P2 ;  /* 0x000000091d1d7c11 */ /* 0x000fe200090f0eff */
[----:B------:R-:W-:Y:S01]  /*18550*/  ULDC UR8, c[0x0][0x248] ;  /* 0x0000920000087ab9 */ /* 0x000fe20000000800 */
[----:B------:R-:W-:Y:S01]  /*18560*/  IADD3 R200, P2, R190, R30, RZ ;  /* 0x0000001ebec87210 */ /* 0x000fe20007f5e0ff */
[----:B------:R-:W-:Y:S01]  /*18570*/  ULDC UR12, c[0x0][0x248] ;  /* 0x00009200000c7ab9 */ /* 0x000fe20000000800 */
[----:B------:R-:W-:-:S02]  /*18580*/  LEA.HI.X.SX32 R69, R69, UR13, 0x1, P3 ;  /* 0x0000000d45457c11 */ /* 0x000fc400098f0eff */
[----:B------:R-:W-:Y:S01]  /*18590*/  IADD3 R198, P4, R190, R74, RZ ;  /* 0x0000004abec67210 */ /* 0x000fe20007f9e0ff */
[--C-:B------:R-:W-:Y:S01]  /*185a0*/  IMAD.X R201, R136, 0x1, R20.reuse, P2 ;  /* 0x0000000188c97824 */ /* 0x100fe200010e0614 */
[----:B------:R-:W-:Y:S02]  /*185b0*/  IADD3 R188, P3, R182, R30, RZ ;  /* 0x0000001eb6bc7210 */ /* 0x000fe40007f7e0ff */
[----:B------:R-:W-:Y:S02]  /*185c0*/  LOP3.LUT R157, R236, 0xffff, RZ, 0xc0, !PT ;  /* 0x0000ffffec9d7812 */ /* 0x000fe400078ec0ff */
[----:B------:R-:W-:Y:S01]  /*185d0*/  LOP3.LUT R163, R234, 0xffff, RZ, 0xc0, !PT ;  /* 0x0000ffffeaa37812 */ /* 0x000fe200078ec0ff */
[----:B------:R-:W-:Y:S01]  /*185e0*/  VIADD R81, R82, UR5 ;  /* 0x0000000552517c36 */ /* 0x000fe20008000000 */
[----:B------:R-:W-:Y:S01]  /*185f0*/  IADD3 R196, P2, R190, R28, RZ ;  /* 0x0000001cbec47210 */ /* 0x000fe20007f5e0ff */
[--C-:B------:R-:W-:Y:S01]  /*18600*/  IMAD.X R189, R96, 0x1, R20.reuse, P3 ;  /* 0x0000000160bd7824 */ /* 0x100fe200018e0614 */
[----:B------:R-:W-:Y:S01]  /*18610*/  IADD3 R186, P3, R182, R74, RZ ;  /* 0x0000004ab6ba7210 */ /* 0x000fe20007f7e0ff */
[----:B------:R-:W-:Y:S01]  /*18620*/  IMAD.X R199, R136, 0x1, R21, P4 ;  /* 0x0000000188c77824 */ /* 0x000fe200020e0615 */
[----:B------:R-:W-:Y:S01]  /*18630*/  IADD3 R184, P4, R182, R28, RZ ;  /* 0x0000001cb6b87210 */ /* 0x000fe20007f9e0ff */
[----:B------:R-:W-:Y:S01]  /*18640*/  IMAD.X R197, R136, 0x1, R29, P2 ;  /* 0x0000000188c57824 */ /* 0x000fe200010e061d */
[----:B------:R-:W-:Y:S01]  /*18650*/  IADD3 R180, P2, R130, R30, RZ ;  /* 0x0000001e82b47210 */ /* 0x000fe20007f5e0ff */
[----:B------:R-:W-:Y:S01]  /*18660*/  IMAD.X R187, R96, 0x1, R21, P3 ;  /* 0x0000000160bb7824 */ /* 0x000fe200018e0615 */
[----:B------:R-:W-:Y:S01]  /*18670*/  IADD3 R190, P3, R190, R24, RZ ;  /* 0x00000018bebe7210 */ /* 0x000fe20007f7e0ff */
[----:B------:R-:W-:Y:S01]  /*18680*/  IMAD.X R185, R96, 0x1, R29, P4 ;  /* 0x0000000160b97824 */ /* 0x000fe200020e061d */
[----:B------:R-:W-:Y:S01]  /*18690*/  IADD3 R178, P4, R130, R74, RZ ;  /* 0x0000004a82b27210 */ /* 0x000fe20007f9e0ff */
[--C-:B------:R-:W-:Y:S01]  /*186a0*/  IMAD.X R181, R131, 0x1, R20.reuse, P2 ;  /* 0x0000000183b57824 */ /* 0x100fe200010e0614 */
[----:B------:R-:W-:Y:S01]  /*186b0*/  IADD3 R224, P2, R123, R30, RZ ;  /* 0x0000001e7be07210 */ /* 0x000fe20007f5e0ff */
[----:B------:R-:W-:Y:S01]  /*186c0*/  IMAD.X R191, R136, 0x1, R69, P3 ;  /* 0x0000000188bf7824 */ /* 0x000fe200018e0645 */
[----:B------:R-:W-:Y:S01]  /*186d0*/  IADD3 R176, P3, R130, R28, RZ ;  /* 0x0000001c82b07210 */ /* 0x000fe20007f7e0ff */
[C---:B------:R-:W-:Y:S01]  /*186e0*/  IMAD.X R179, R131.reuse, 0x1, R21, P4 ;  /* 0x0000000183b37824 */ /* 0x040fe200020e0615 */
[----:B------:R-:W-:Y:S01]  /*186f0*/  IADD3 R182, P4, R182, R24, RZ ;  /* 0x00000018b6b67210 */ /* 0x000fe20007f9e0ff */
[----:B------:R-:W-:Y:S01]  /*18700*/  IMAD.X R225, R98, 0x1, R20, P2 ;  /* 0x0000000162e17824 */ /* 0x000fe200010e0614 */
[----:B------:R-:W-:Y:S01]  /*18710*/  ULDC UR5, c[0x0][0x248] ;  /* 0x0000920000057ab9 */ /* 0x000fe20000000800 */
[----:B------:R-:W-:Y:S01]  /*18720*/  IMAD.X R177, R131, 0x1, R29, P3 ;  /* 0x0000000183b17824 */ /* 0x000fe200018e061d */
[C---:B------:R-:W-:Y:S01]  /*18730*/  IADD3 R226, P3, R123.reuse, R74, RZ ;  /* 0x0000004a7be27210 */ /* 0x040fe20007f7e0ff */
[----:B------:R-:W-:Y:S01]  /*18740*/  IMAD.X R183, R96, 0x1, R69, P4 ;  /* 0x0000000160b77824 */ /* 0x000fe200020e0645 */
[----:B------:R1:W-:Y:S01]  /*18750*/  STL.64 [R1+0xe70], R224 ;  /* 0x000e70e001007387 */ /* 0x0003e20000100a00 */
[----:B------:R-:W-:Y:S01]  /*18760*/  ULDC UR9, c[0x0][0x248] ;  /* 0x0000920000097ab9 */ /* 0x000fe20000000800 */
[----:B------:R-:W-:Y:S01]  /*18770*/  ULDC UR13, c[0x0][0x248] ;  /* 0x00009200000d7ab9 */ /* 0x000fe20000000800 */
[----:B------:R-:W-:Y:S01]  /*18780*/  IMAD.X R227, R98, 0x1, R21, P3 ;  /* 0x0000000162e37824 */ /* 0x000fe200018e0615 */
[----:B------:R-:W-:-:S02]  /*18790*/  IADD3 R228, P2, R123, R28, RZ ;  /* 0x0000001c7be47210 */ /* 0x000fc40007f5e0ff */
[----:B-1----:R-:W-:Y:S02]  /*187a0*/  IADD3 R224, P4, R130, R24, RZ ;  /* 0x0000001882e07210 */ /* 0x002fe40007f9e0ff */
[----:B------:R1:W-:Y:S03]  /*187b0*/  STL.64 [R1+0xe68], R226 ;  /* 0x000e68e201007387 */ /* 0x0003e60000100a00 */
[----:B------:R-:W-:Y:S01]  /*187c0*/  IMAD.X R225, R131, 0x1, R69, P4 ;  /* 0x0000000183e17824 */ /* 0x000fe200020e0645 */
[----:B------:R-:W-:Y:S01]  /*187d0*/  SHF.R.S32.HI R96, RZ, 0x1f, R122 ;  /* 0x0000001fff607819 */ /* 0x000fe2000001147a */
[----:B------:R-:W-:-:S03]  /*187e0*/  IMAD.X R229, R98, 0x1, R29, P2 ;  /* 0x0000000162e57824 */ /* 0x000fc600010e061d */
[----:B------:R2:W-:Y:S01]  /*187f0*/  STL.64 [R1+0xe78], R224 ;  /* 0x000e78e001007387 */ /* 0x0005e20000100a00 */
[----:B-1----:R-:W-:Y:S02]  /*18800*/  IADD3 R226, P4, R123, R24, RZ ;  /* 0x000000187be27210 */ /* 0x002fe40007f9e0ff */
[----:B------:R-:W-:-:S03]  /*18810*/  IADD3 R130, P2, R122, R74, RZ ;  /* 0x0000004a7a827210 */ /* 0x000fc60007f5e0ff */
[----:B------:R-:W-:Y:S01]  /*18820*/  IMAD.X R227, R98, 0x1, R69, P4 ;  /* 0x0000000162e37824 */ /* 0x000fe200020e0645 */
[----:B--2---:R-:W-:Y:S01]  /*18830*/  IADD3 R224, P3, R122, R30, RZ ;  /* 0x0000001e7ae07210 */ /* 0x004fe20007f7e0ff */
[----:B------:R-:W-:-:S03]  /*18840*/  IMAD.X R131, R96, 0x1, R21, P2 ;  /* 0x0000000160837824 */ /* 0x000fc600010e0615 */
[----:B------:R1:W-:Y:S01]  /*18850*/  STL.64 [R1+0xe58], R226 ;  /* 0x000e58e201007387 */ /* 0x0003e20000100a00 */
[----:B------:R-:W-:-:S03]  /*18860*/  IMAD.X R225, R96, 0x1, R20, P3 ;  /* 0x0000000160e17824 */ /* 0x000fc600018e0614 */
[----:B------:R-:W-:Y:S01]  /*18870*/  STL.64 [R1+0xe60], R228 ;  /* 0x000e60e401007387 */ /* 0x000fe20000100a00 */
[----:B------:R-:W-:-:S03]  /*18880*/  SHF.R.S32.HI R98, RZ, 0x1f, R121 ;  /* 0x0000001fff627819 */ /* 0x000fc60000011479 */
[----:B------:R2:W-:Y:S01]  /*18890*/  STL.64 [R1+0xe50], R224 ;  /* 0x000e50e001007387 */ /* 0x0005e20000100a00 */
[----:B-1----:R-:W-:-:S03]  /*188a0*/  IADD3 R226, P4, R122, R28, RZ ;  /* 0x0000001c7ae27210 */ /* 0x002fc60007f9e0ff */
[----:B------:R1:W-:Y:S02]  /*188b0*/  STL.64 [R1+0xe48], R130 ;  /* 0x000e488201007387 */ /* 0x0003e40000100a00 */
[----:B------:R-:W-:Y:S01]  /*188c0*/  IMAD.X R227, R96, 0x1, R29, P4 ;  /* 0x0000000160e37824 */ /* 0x000fe200020e061d */
[----:B--2---:R-:W-:Y:S02]  /*188d0*/  IADD3 R224, P3, R122, R24, RZ ;  /* 0x000000187ae07210 */ /* 0x004fe40007f7e0ff */
[C---:B------:R-:W-:Y:S02]  /*188e0*/  IADD3 R122, P4, R121.reuse, R74, RZ ;  /* 0x0000004a797a7210 */ /* 0x040fe40007f9e0ff */
[----:B-1----:R-:W-:Y:S01]  /*188f0*/  IADD3 R130, P2, R121, R30, RZ ;  /* 0x0000001e79827210 */ /* 0x002fe20007f5e0ff */
[----:B------:R-:W-:Y:S01]  /*18900*/  IMAD.X R225, R96, 0x1, R69, P3 ;  /* 0x0000000160e17824 */ /* 0x000fe200018e0645 */
[----:B------:R-:W-:Y:S01]  /*18910*/  STL.64 [R1+0xe40], R226 ;  /* 0x000e40e201007387 */ /* 0x000fe20000100a00 */
[----:B------:R-:W-:-:S02]  /*18920*/  IMAD.X R123, R98, 0x1, R21, P4 ;  /* 0x00000001627b7824 */ /* 0x000fc400020e0615 */
[----:B------:R-:W-:Y:S01]  /*18930*/  IMAD.X R131, R98, 0x1, R20, P2 ;  /* 0x0000000162837824 */ /* 0x000fe200010e0614 */
[----:B------:R1:W-:Y:S01]  /*18940*/  STL.64 [R1+0xe38], R224 ;  /* 0x000e38e001007387 */ /* 0x0003e20000100a00 */
[----:B------:R-:W-:-:S03]  /*18950*/  SHF.R.S32.HI R96, RZ, 0x1f, R120 ;  /* 0x0000001fff607819 */ /* 0x000fc60000011478 */
[----:B------:R2:W-:Y:S04]  /*18960*/  STL.64 [R1+0xe30], R130 ;  /* 0x000e308201007387 */ /* 0x0005e80000100a00 */
[----:B------:R0:W-:Y:S01]  /*18970*/  STL.64 [R1+0xe28], R122 ;  /* 0x000e287a01007387 */ /* 0x0001e20000100a00 */
[C---:B-1----:R-:W-:Y:S02]  /*18980*/  IADD3 R224, P3, R121.reuse, R28, RZ ;  /* 0x0000001c79e07210 */ /* 0x042fe40007f7e0ff */
[----:B--2---:R-:W-:-:S03]  /*18990*/  IADD3 R130, P2, R121, R24, RZ ;  /* 0x0000001879827210 */ /* 0x004fc60007f5e0ff */
[----:B------:R-:W-:Y:S01]  /*189a0*/  IMAD.X R225, R98, 0x1, R29, P3 ;  /* 0x0000000162e17824 */ /* 0x000fe200018e061d */
[----:B0-----:R-:W-:Y:S01]  /*189b0*/  IADD3 R122, P4, R120, R30, RZ ;  /* 0x0000001e787a7210 */ /* 0x001fe20007f9e0ff */
[----:B------:R-:W-:-:S03]  /*189c0*/  IMAD.X R131, R98, 0x1, R69, P2 ;  /* 0x0000000162837824 */ /* 0x000fc600010e0645 */
[----:B------:R0:W-:Y:S01]  /*189d0*/  STL.64 [R1+0xe20], R224 ;  /* 0x000e20e001007387 */ /* 0x0001e20000100a00 */
[----:B------:R-:W-:-:S03]  /*189e0*/  IMAD.X R123, R96, 0x1, R20, P4 ;  /* 0x00000001607b7824 */ /* 0x000fc600020e0614 */
[----:B------:R1:W-:Y:S01]  /*189f0*/  STL.64 [R1+0xe18], R130 ;  /* 0x000e188201007387 */ /* 0x0003e20000100a00 */
[----:B------:R-:W-:-:S03]  /*18a00*/  SHF.R.S32.HI R98, RZ, 0x1f, R118 ;  /* 0x0000001fff627819 */ /* 0x000fc60000011476 */
[----:B------:R2:W-:Y:S01]  /*18a10*/  STL.64 [R1+0xe10], R122 ;  /* 0x000e107a01007387 */ /* 0x0005e20000100a00 */
[C---:B0-----:R-:W-:Y:S02]  /*18a20*/  IADD3 R224, P3, R120.reuse, R74, RZ ;  /* 0x0000004a78e07210 */ /* 0x041fe40007f7e0ff */
[----:B-1----:R-:W-:-:S03]  /*18a30*/  IADD3 R130, P2, R120, R28, RZ ;  /* 0x0000001c78827210 */ /* 0x002fc60007f5e0ff */
[----:B------:R-:W-:Y:S01]  /*18a40*/  IMAD.X R225, R96, 0x1, R21, P3 ;  /* 0x0000000160e17824 */ /* 0x000fe200018e0615 */
[----:B--2---:R-:W-:Y:S01]  /*18a50*/  IADD3 R122, P4, R120, R24, RZ ;  /* 0x00000018787a7210 */ /* 0x004fe20007f9e0ff */
[----:B------:R-:W-:Y:S01]  /*18a60*/  IMAD.X R131, R96, 0x1, R29, P2 ;  /* 0x0000000160837824 */ /* 0x000fe200010e061d */
[----:B------:R-:W-:-:S03]  /*18a70*/  IADD3 R120, P3, R118, R30, RZ ;  /* 0x0000001e76787210 */ /* 0x000fc60007f7e0ff */
[----:B------:R-:W-:Y:S01]  /*18a80*/  IMAD.X R123, R96, 0x1, R69, P4 ;  /* 0x00000001607b7824 */ /* 0x000fe200020e0645 */
[----:B------:R0:W-:Y:S01]  /*18a90*/  STL.64 [R1+0xe00], R130 ;  /* 0x000e008201007387 */ /* 0x0001e20000100a00 */
[----:B------:R-:W-:-:S03]  /*18aa0*/  IMAD.X R121, R98, 0x1, R20, P3 ;  /* 0x0000000162797824 */ /* 0x000fc600018e0614 */
[----:B------:R-:W-:Y:S04]  /*18ab0*/  STL.64 [R1+0xe08], R224 ;  /* 0x000e08e001007387 */ /* 0x000fe80000100a00 */
[----:B------:R1:W-:Y:S01]  /*18ac0*/  STL.64 [R1+0xdf8], R122 ;  /* 0x000df87a01007387 */ /* 0x0003e20000100a00 */
[----:B0-----:R-:W-:-:S03]  /*18ad0*/  IADD3 R130, P2, R118, R74, RZ ;  /* 0x0000004a76827210 */ /* 0x001fc60007f5e0ff */
[----:B------:R0:W-:Y:S01]  /*18ae0*/  STL.64 [R1+0xdf0], R120 ;  /* 0x000df07801007387 */ /* 0x0001e20000100a00 */
[----:B-1----:R-:W-:Y:S01]  /*18af0*/  IADD3 R122, P4, R118, R28, RZ ;  /* 0x0000001c767a7210 */ /* 0x002fe20007f9e0ff */
[----:B------:R-:W-:Y:S01]  /*18b00*/  IMAD.X R131, R98, 0x1, R21, P2 ;  /* 0x0000000162837824 */ /* 0x000fe200010e0615 */
[----:B0-----:R-:W-:-:S03]  /*18b10*/  IADD3 R120, P3, R118, R24, RZ ;  /* 0x0000001876787210 */ /* 0x001fc60007f7e0ff */
[C---:B------:R-:W-:Y:S01]  /*18b20*/  IMAD.X R123, R98.reuse, 0x1, R29, P4 ;  /* 0x00000001627b7824 */ /* 0x040fe200020e061d */
[----:B------:R0:W-:Y:S01]  /*18b30*/  STL.64 [R1+0xde8], R130 ;  /* 0x000de88201007387 */ /* 0x0001e20000100a00 */
[----:B------:R-:W-:Y:S01]  /*18b40*/  IMAD.X R121, R98, 0x1, R69, P3 ;  /* 0x0000000162797824 */ /* 0x000fe200018e0645 */
[----:B------:R-:W-:Y:S02]  /*18b50*/  SHF.R.S32.HI R96, RZ, 0x1f, R117 ;  /* 0x0000001fff607819 */ /* 0x000fe40000011475 */
[----:B------:R1:W-:Y:S04]  /*18b60*/  STL.64 [R1+0xde0], R122 ;  /* 0x000de07a01007387 */ /* 0x0003e80000100a00 */
[----:B------:R2:W-:Y:S01]  /*18b70*/  STL.64 [R1+0xdd8], R120 ;  /* 0x000dd87801007387 */ /* 0x0005e20000100a00 */
[----:B0-----:R-:W-:-:S02]  /*18b80*/  IADD3 R130, P2, R117, R30, RZ ;  /* 0x0000001e75827210 */ /* 0x001fc40007f5e0ff */
[----:B-1----:R-:W-:-:S03]  /*18b90*/  IADD3 R122, P4, R117, R74, RZ ;  /* 0x0000004a757a7210 */ /* 0x002fc60007f9e0ff */
[C---:B------:R-:W-:Y:S01]  /*18ba0*/  IMAD.X R131, R96.reuse, 0x1, R20, P2 ;  /* 0x0000000160837824 */ /* 0x040fe200010e0614 */
[----:B--2---:R-:W-:Y:S01]  /*18bb0*/  IADD3 R120, P3, R117, R28, RZ ;  /* 0x0000001c75787210 */ /* 0x004fe20007f7e0ff */
[----:B------:R-:W-:-:S03]  /*18bc0*/  IMAD.X R123, R96, 0x1, R21, P4 ;  /* 0x00000001607b7824 */ /* 0x000fc600020e0615 */
[----:B------:R0:W-:Y:S01]  /*18bd0*/  STL.64 [R1+0x120], R130 ;  /* 0x0001208201007387 */ /* 0x0001e20000100a00 */
[----:B------:R-:W-:-:S03]  /*18be0*/  IMAD.X R121, R96, 0x1, R29, P3 ;  /* 0x0000000160797824 */ /* 0x000fc600018e061d */
[----:B------:R1:W-:Y:S01]  /*18bf0*/  STL.64 [R1+0x118], R122 ;  /* 0x0001187a01007387 */ /* 0x0003e20000100a00 */
[----:B------:R-:W-:-:S03]  /*18c00*/  SHF.R.S32.HI R98, RZ, 0x1f, R116 ;  /* 0x0000001fff627819 */ /* 0x000fc60000011474 */
[----:B------:R2:W-:Y:S01]  /*18c10*/  STL.64 [R1+0x110], R120 ;  /* 0x0001107801007387 */ /* 0x0005e20000100a00 */
[----:B0-----:R-:W-:Y:S02]  /*18c20*/  IADD3 R130, P2, R117, R24, RZ ;  /* 0x0000001875827210 */ /* 0x001fe40007f5e0ff */
[----:B-1----:R-:W-:-:S03]  /*18c30*/  IADD3 R122, P4, R116, R30, RZ ;  /* 0x0000001e747a7210 */ /* 0x002fc60007f9e0ff */
[----:B------:R-:W-:Y:S01]  /*18c40*/  IMAD.X R131, R96, 0x1, R69, P2 ;  /* 0x0000000160837824 */ /* 0x000fe200010e0645 */
[----:B--2---:R-:W-:Y:S01]  /*18c50*/  IADD3 R120, P3, R116, R74, RZ ;  /* 0x0000004a74787210 */ /* 0x004fe20007f7e0ff */
        /* <DEDUP_REMOVED lines=8> */
[C---:B------:R-:W-:Y:S01]  /*18ce0*/  IMAD.X R131, R98.reuse, 0x1, R29, P2 ;  /* 0x0000000162837824 */ /* 0x040fe200010e061d */
[C---:B--2---:R-:W-:Y:S01]  /*18cf0*/  IADD3 R120, P3, R115.reuse, R30, RZ ;  /* 0x0000001e73787210 */ /* 0x044fe20007f7e0ff */
[----:B------:R-:W-:Y:S01]  /*18d00*/  IMAD.X R123, R98, 0x1, R69, P4 ;  /* 0x00000001627b7824 */ /* 0x000fe200020e0645 */
[----:B------:R-:W-:Y:S02]  /*18d10*/  IADD3 R116, P2, R115, R74, RZ ;  /* 0x0000004a73747210 */ /* 0x000fe40007f5e0ff */
[----:B------:R-:W-:Y:S01]  /*18d20*/  STL.64 [R1+0xf0], R130 ;  /* 0x0000f08201007387 */ /* 0x000fe20000100a00 */
        /* <DEDUP_REMOVED lines=28> */
[----:B------:R0:W-:Y:S02]  /*18ef0*/  STL.64 [R1+0xa0], R114 ;  /* 0x0000a07201007387 */ /* 0x0001e40000100a00 */
[----:B------:R-:W-:Y:S01]  /*18f00*/  IMAD.X R121, R96, 0x1, R21, P3 ;  /* 0x0000000160797824 */ /* 0x000fe200018e0615 */
[C---:B-1----:R-:W-:Y:S02]  /*18f10*/  IADD3 R116, P2, R113.reuse, R28, RZ ;  /* 0x0000001c71747210 */ /* 0x042fe40007f5e0ff */
[----:B0-----:R-:W-:-:S03]  /*18f20*/  IADD3 R114, P4, R113, R24, RZ ;  /* 0x0000001871727210 */ /* 0x001fc60007f9e0ff */
[C---:B------:R-:W-:Y:S01]  /*18f30*/  IMAD.X R117, R96.reuse, 0x1, R29, P2 ;  /* 0x0000000160757824 */ /* 0x040fe200010e061d */
[----:B------:R0:W-:Y:S01]  /*18f40*/  STL.64 [R1+0x98], R120 ;  /* 0x0000987801007387 */ /* 0x0001e20000100a00 */
[----:B------:R-:W-:Y:S01]  /*18f50*/  SHF.R.S32.HI R98, RZ, 0x1f, R112 ;  /* 0x0000001fff627819 */ /* 0x000fe20000011470 */
[----:B------:R-:W-:Y:S02]  /*18f60*/  IMAD.X R115, R96, 0x1, R69, P4 ;  /* 0x0000000160737824 */ /* 0x000fe400020e0645 */
[----:B------:R1:W-:Y:S04]  /*18f70*/  STL.64 [R1+0x90], R116 ;  /* 0x0000907401007387 */ /* 0x0003e80000100a00 */
[----:B------:R2:W-:Y:S01]  /*18f80*/  STL.64 [R1+0x88], R114 ;  /* 0x0000887201007387 */ /* 0x0005e20000100a00 */
[----:B0-----:R-:W-:-:S02]  /*18f90*/  IADD3 R120, P3, R112, R30, RZ ;  /* 0x0000001e70787210 */ /* 0x001fc40007f7e0ff */
[----:B-1----:R-:W-:-:S03]  /*18fa0*/  IADD3 R116, P2, R112, R74, RZ ;  /* 0x0000004a70747210 */ /* 0x002fc60007f5e0ff */
[----:B------:R-:W-:Y:S01]  /*18fb0*/  IMAD.X R121, R98, 0x1, R20, P3 ;  /* 0x0000000162797824 */ /* 0x000fe200018e0614 */
[C---:B--2---:R-:W-:Y:S02]  /*18fc0*/  IADD3 R114, P4, R112.reuse, R28, RZ ;  /* 0x0000001c70727210 */ /* 0x044fe40007f9e0ff */
[----:B------:R-:W-:Y:S01]  /*18fd0*/  IADD3 R112, P3, R112, R24, RZ ;  /* 0x0000001870707210 */ /* 0x000fe20007f7e0ff */
[C---:B------:R-:W-:Y:S02]  /*18fe0*/  IMAD.X R117, R98.reuse, 0x1, R21, P2 ;  /* 0x0000000162757824 */ /* 0x040fe400010e0615 */
[C---:B------:R-:W-:Y:S01]  /*18ff0*/  IMAD.X R115, R98.reuse, 0x1, R29, P4 ;  /* 0x0000000162737824 */ /* 0x040fe200020e061d */
[----:B------:R-:W-:Y:S01]  /*19000*/  STL.64 [R1+0x80], R120 ;  /* 0x0000807801007387 */ /* 0x000fe20000100a00 */
[----:B------:R-:W-:Y:S01]  /*19010*/  IMAD.X R113, R98, 0x1, R69, P3 ;  /* 0x0000000162717824 */ /* 0x000fe200018e0645 */
[----:B------:R-:W-:Y:S02]  /*19020*/  SHF.R.S32.HI R96, RZ, 0x1f, R111 ;  /* 0x0000001fff607819 */ /* 0x000fe4000001146f */
[----:B------:R0:W-:Y:S04]  /*19030*/  STL.64 [R1+0x78], R116 ;  /* 0x0000787401007387 */ /* 0x0001e80000100a00 */
        /* <DEDUP_REMOVED lines=27> */
[----:B------:R-:W-:-:S03]  /*191f0*/  IADD3 R110, P2, R109, R74, RZ ;  /* 0x0000004a6d6e7210 */ /* 0x000fc60007f5e0ff */
[C---:B------:R-:W-:Y:S01]  /*19200*/  IMAD.X R113, R96.reuse, 0x1, R20, P3 ;  /* 0x0000000160717824 */ /* 0x040fe200018e0614 */
[----:B------:R0:W-:Y:S01]  /*19210*/  STL.64 [R1+0x28], R114 ;  /* 0x0000287201007387 */ /* 0x0001e20000100a00 */
[----:B------:R-:W-:-:S03]  /*19220*/  IMAD.X R111, R96, 0x1, R21, P2 ;  /* 0x00000001606f7824 */ /* 0x000fc600010e0615 */
[----:B------:R-:W-:Y:S04]  /*19230*/  STL.64 [R1+0x30], R116 ;  /* 0x0000307401007387 */ /* 0x000fe80000100a00 */
[----:B------:R1:W-:Y:S01]  /*19240*/  STL.64 [R1+0x20], R112 ;  /* 0x0000207001007387 */ /* 0x0003e20000100a00 */
[----:B0-----:R-:W-:-:S03]  /*19250*/  IADD3 R114, P4, R109, R28, RZ ;  /* 0x0000001c6d727210 */ /* 0x001fc60007f9e0ff */
[----:B------:R0:W-:Y:S01]  /*19260*/  STL.64 [R1+0x18], R110 ;  /* 0x0000186e01007387 */ /* 0x0001e20000100a00 */
[----:B------:R-:W-:Y:S02]  /*19270*/  SHF.R.S32.HI R98, RZ, 0x1f, R246 ;  /* 0x0000001fff627819 */ /* 0x000fe400000114f6 */
[----:B-1----:R-:W-:Y:S01]  /*19280*/  IADD3 R112, P3, R109, R24, RZ ;  /* 0x000000186d707210 */ /* 0x002fe20007f7e0ff */
[----:B------:R-:W-:Y:S01]  /*19290*/  IMAD.X R115, R96, 0x1, R29, P4 ;  /* 0x0000000160737824 */ /* 0x000fe200020e061d */
[C---:B------:R-:W-:Y:S02]  /*192a0*/  IADD3 R250, P4, R246.reuse, R74, RZ ;  /* 0x0000004af6fa7210 */ /* 0x040fe40007f9e0ff */
[----:B0-----:R-:W-:Y:S01]  /*192b0*/  IADD3 R110, P2, R246, R30, RZ ;  /* 0x0000001ef66e7210 */ /* 0x001fe20007f5e0ff */
[----:B------:R-:W-:Y:S01]  /*192c0*/  IMAD.X R113, R96, 0x1, R69, P3 ;  /* 0x0000000160717824 */ /* 0x000fe200018e0645 */
[----:B------:R-:W-:Y:S01]  /*192d0*/  IADD3 R248, P3, R246, R28, RZ ;  /* 0x0000001cf6f87210 */ /* 0x000fe20007f7e0ff */
[----:B------:R-:W-:-:S02]  /*192e0*/  IMAD.MOV.U32 R120, RZ, RZ, R244 ;  /* 0x000000ffff787224 */ /* 0x000fc400078e00f4 */
[----:B------:R-:W-:Y:S01]  /*192f0*/  IMAD.X R111, R98, 0x1, R20, P2 ;  /* 0x00000001626f7824 */ /* 0x000fe200010e0614 */
[----:B------:R-:W-:Y:S01]  /*19300*/  IADD3 R246, P2, R246, R24, RZ ;  /* 0x00000018f6f67210 */ /* 0x000fe20007f5e0ff */
[----:B------:R-:W-:Y:S01]  /*19310*/  IMAD.X R251, R98, 0x1, R21, P4 ;  /* 0x0000000162fb7824 */ /* 0x000fe200020e0615 */
[----:B------:R-:W-:Y:S01]  /*19320*/  SHF.R.S32.HI R96, RZ, 0x1f, R238 ;  /* 0x0000001fff607819 */ /* 0x000fe200000114ee */
[----:B------:R-:W-:Y:S01]  /*19330*/  IMAD.MOV.U32 R136, RZ, RZ, R242 ;  /* 0x000000ffff887224 */ /* 0x000fe200078e00f2 */
[----:B------:R-:W-:Y:S01]  /*19340*/  IADD3 R244, P4, R238, R30, RZ ;  /* 0x0000001eeef47210 */ /* 0x000fe20007f9e0ff */
[----:B------:R-:W-:Y:S01]  /*19350*/  IMAD.X R249, R98, 0x1, R29, P3 ;  /* 0x0000000162f97824 */ /* 0x000fe200018e061d */
[----:B------:R-:W-:Y:S01]  /*19360*/  IADD3 R242, P3, R238, R74, RZ ;  /* 0x0000004aeef27210 */ /* 0x000fe20007f7e0ff */
[----:B------:R-:W-:Y:S02]  /*19370*/  IMAD.MOV.U32 R130, RZ, RZ, R240 ;  /* 0x000000ffff827224 */ /* 0x000fe400078e00f0 */
[----:B------:R-:W-:Y:S01]  /*19380*/  IMAD.X R247, R98, 0x1, R69, P2 ;  /* 0x0000000162f77824 */ /* 0x000fe200010e0645 */
[----:B------:R-:W-:Y:S01]  /*19390*/  IADD3 R240, P2, R238, R28, RZ ;  /* 0x0000001ceef07210 */ /* 0x000fe20007f5e0ff */
[----:B------:R-:W-:Y:S01]  /*193a0*/  IMAD.X R245, R96, 0x1, R20, P4 ;  /* 0x0000000160f57824 */ /* 0x000fe200020e0614 */
[----:B------:R-:W-:Y:S01]  /*193b0*/  IADD3 R238, P4, R238, R24, RZ ;  /* 0x00000018eeee7210 */ /* 0x000fe20007f9e0ff */
[----:B------:R-:W-:Y:S01]  /*193c0*/  IMAD.X R243, R96, 0x1, R21, P3 ;  /* 0x0000000160f37824 */ /* 0x000fe200018e0615 */
[----:B------:R-:W-:-:S02]  /*193d0*/  SHF.R.S32.HI R98, RZ, 0x1f, R230 ;  /* 0x0000001fff627819 */ /* 0x000fc400000114e6 */
[----:B------:R-:W-:Y:S01]  /*193e0*/  IADD3 R236, P3, R230, R30, RZ ;  /* 0x0000001ee6ec7210 */ /* 0x000fe20007f7e0ff */
[----:B------:R-:W-:Y:S01]  /*193f0*/  IMAD.MOV.U32 R121, RZ, RZ, R241 ;  /* 0x000000ffff797224 */ /* 0x000fe200078e00f1 */
[----:B------:R0:W-:Y:S01]  /*19400*/  STL.64 [R1+0x10], R114 ;  /* 0x0000107201007387 */ /* 0x0001e20000100a00 */
[----:B------:R-:W-:Y:S01]  /*19410*/  IMAD.X R241, R96, 0x1, R29, P2 ;  /* 0x0000000160f17824 */ /* 0x000fe200010e061d */
[----:B------:R-:W-:Y:S01]  /*19420*/  IADD3 R234, P2, R230, R74, RZ ;  /* 0x0000004ae6ea7210 */ /* 0x000fe20007f5e0ff */
[----:B------:R-:W-:Y:S02]  /*19430*/  IMAD.MOV.U32 R116, RZ, RZ, R232 ;  /* 0x000000ffff747224 */ /* 0x000fe400078e00e8 */
[----:B------:R-:W-:Y:S01]  /*19440*/  IMAD.X R239, R96, 0x1, R69, P4 ;  /* 0x0000000160ef7824 */ /* 0x000fe200020e0645 */
[----:B------:R-:W-:Y:S01]  /*19450*/  IADD3 R232, P4, R230, R28, RZ ;  /* 0x0000001ce6e87210 */ /* 0x000fe20007f9e0ff */
[----:B------:R-:W-:Y:S02]  /*19460*/  IMAD.X R235, R98, 0x1, R21, P2 ;  /* 0x0000000162eb7824 */ /* 0x000fe400010e0615 */
[----:B0-----:R-:W-:-:S02]  /*19470*/  IMAD.MOV.U32 R114, RZ, RZ, R237 ;  /* 0x000000ffff727224 */ /* 0x001fc400078e00ed */
[----:B------:R-:W-:Y:S01]  /*19480*/  IMAD.X R237, R98, 0x1, R20, P3 ;  /* 0x0000000162ed7824 */ /* 0x000fe200018e0614 */
[----:B------:R-:W-:Y:S01]  /*19490*/  IADD3 R230, P3, R230, R24, RZ ;  /* 0x00000018e6e67210 */ /* 0x000fe20007f7e0ff */
[----:B------:R-:W-:Y:S01]  /*194a0*/  IMAD.X R233, R98, 0x1, R29, P4 ;  /* 0x0000000162e97824 */ /* 0x000fe200020e061d */
[----:B------:R-:W-:Y:S02]  /*194b0*/  SHF.R.S32.HI R96, RZ, 0x1f, R222 ;  /* 0x0000001fff607819 */ /* 0x000fe400000114de */
[----:B------:R-:W-:Y:S01]  /*194c0*/  IADD3 R228, P2, R222, R30, RZ ;  /* 0x0000001edee47210 */ /* 0x000fe20007f5e0ff */
[----:B------:R-:W-:Y:S01]  /*194d0*/  IMAD.X R231, R98, 0x1, R69, P3 ;  /* 0x0000000162e77824 */ /* 0x000fe200018e0645 */
[C---:B------:R-:W-:Y:S02]  /*194e0*/  IADD3 R226, P4, R222.reuse, R74, RZ ;  /* 0x0000004adee27210 */ /* 0x040fe40007f9e0ff */
[----:B------:R-:W-:Y:S01]  /*194f0*/  IADD3 R224, P3, R222, R28, RZ ;  /* 0x0000001cdee07210 */ /* 0x000fe20007f7e0ff */
[----:B------:R0:W-:Y:S01]  /*19500*/  STL.64 [R1+0x8], R112 ;  /* 0x0000087001007387 */ /* 0x0001e20000100a00 */
[----:B------:R-:W-:Y:S01]  /*19510*/  IMAD.X R229, R96, 0x1, R20, P2 ;  /* 0x0000000160e57824 */ /* 0x000fe200010e0614 */
[----:B------:R-:W-:Y:S01]  /*19520*/  IADD3 R222, P2, R222, R24, RZ ;  /* 0x00000018dede7210 */ /* 0x000fe20007f5e0ff */
[----:B------:R-:W-:Y:S01]  /*19530*/  IMAD.X R227, R96, 0x1, R21, P4 ;  /* 0x0000000160e37824 */ /* 0x000fe200020e0615 */
[----:B------:R-:W-:Y:S01]  /*19540*/  SHF.R.S32.HI R98, RZ, 0x1f, R108 ;  /* 0x0000001fff627819 */ /* 0x000fe2000001146c */
[----:B------:R-:W-:-:S02]  /*19550*/  IMAD.MOV.U32 R115, RZ, RZ, R212 ;  /* 0x000000ffff737224 */ /* 0x000fc400078e00d4 */
[----:B------:R-:W-:Y:S01]  /*19560*/  IMAD.X R225, R96, 0x1, R29, P3 ;  /* 0x0000000160e17824 */ /* 0x000fe200018e061d */
[C---:B------:R-:W-:Y:S01]  /*19570*/  IADD3 R212, P3, R108.reuse, R74, RZ ;  /* 0x0000004a6cd47210 */ /* 0x040fe20007f7e0ff */
[----:B0-----:R-:W-:Y:S01]  /*19580*/  IMAD.MOV.U32 R113, RZ, RZ, R214 ;  /* 0x000000ffff717224 */ /* 0x001fe200078e00d6 */
[----:B------:R-:W-:Y:S01]  /*19590*/  IADD3 R214, P4, R108, R30, RZ ;  /* 0x0000001e6cd67210 */ /* 0x000fe20007f9e0ff */
[----:B------:R-:W-:Y:S02]  /*195a0*/  IMAD.MOV.U32 R118, RZ, RZ, R202 ;  /* 0x000000ffff767224 */ /* 0x000fe400078e00ca */
[----:B------:R-:W-:Y:S02]  /*195b0*/  IMAD.MOV.U32 R112, RZ, RZ, R138 ;  /* 0x000000ffff707224 */ /* 0x000fe400078e008a */
[----:B------:R-:W-:Y:S02]  /*195c0*/  IMAD.MOV.U32 R202, RZ, RZ, R215 ;  /* 0x000000ffffca7224 */ /* 0x000fe400078e00d7 */
[----:B------:R-:W-:-:S02]  /*195d0*/  IMAD.MOV.U32 R117, RZ, RZ, R210 ;  /* 0x000000ffff757224 */ /* 0x000fc400078e00d2 */
[----:B------:R-:W-:Y:S01]  /*195e0*/  IMAD.X R223, R96, 0x1, R69, P2 ;  /* 0x0000000160df7824 */ /* 0x000fe200010e0645 */
[----:B------:R-:W-:Y:S01]  /*195f0*/  IADD3 R210, P2, R108, R28, RZ ;  /* 0x0000001c6cd27210 */ /* 0x000fe20007f5e0ff */
[----:B------:R-:W-:Y:S01]  /*19600*/  IMAD.MOV.U32 R138, RZ, RZ, R213 ;  /* 0x000000ffff8a7224 */ /* 0x000fe200078e00d5 */
[----:B------:R0:W-:Y:S01]  /*19610*/  STL.64 [R1], R110 ;  /* 0x0000006e01007387 */ /* 0x0001e20000100a00 */
[----:B------:R-:W-:Y:S01]  /*19620*/  IMAD.X R215, R98, 0x1, R20, P4 ;  /* 0x0000000162d77824 */ /* 0x000fe200020e0614 */
[----:B------:R-:W-:Y:S01]  /*19630*/  IADD3 R108, P4, R108, R24, RZ ;  /* 0x000000186c6c7210 */ /* 0x000fe20007f9e0ff */
[C---:B------:R-:W-:Y:S01]  /*19640*/  IMAD.X R213, R98.reuse, 0x1, R21, P3 ;  /* 0x0000000162d57824 */ /* 0x040fe200018e0615 */
[----:B------:R-:W-:Y:S01]  /*19650*/  SHF.R.S32.HI R96, RZ, 0x1f, R107 ;  /* 0x0000001fff607819 */ /* 0x000fe2000001146b */
[----:B------:R-:W-:Y:S02]  /*19660*/  IMAD.MOV.U32 R122, RZ, RZ, R211 ;  /* 0x000000ffff7a7224 */ /* 0x000fe400078e00d3 */
[----:B------:R-:W-:Y:S01]  /*19670*/  IMAD.X R109, R98, 0x1, R69, P4 ;  /* 0x00000001626d7824 */ /* 0x000fe200020e0645 */
[----:B0-----:R-:W-:Y:S01]  /*19680*/  IADD3 R110, P3, R107, R30, RZ ;  /* 0x0000001e6b6e7210 */ /* 0x001fe20007f7e0ff */
[----:B------:R-:W-:-:S02]  /*19690*/  IMAD.MOV.U32 R123, RZ, RZ, R218 ;  /* 0x000000ffff7b7224 */ /* 0x000fc400078e00da */
[----:B------:R-:W-:Y:S01]  /*196a0*/  IMAD.X R211, R98, 0x1, R29, P2 ;  /* 0x0000000162d37824 */ /* 0x000fe200010e061d */
[C---:B------:R-:W-:Y:S01]  /*196b0*/  IADD3 R218, P2, R107.reuse, R74, RZ ;  /* 0x0000004a6bda7210 */ /* 0x040fe20007f5e0ff */
[C---:B------:R-:W-:Y:S01]  /*196c0*/  IMAD.X R111, R96.reuse, 0x1, R20, P3 ;  /* 0x00000001606f7824 */ /* 0x040fe200018e0614 */
[----:B------:R0:W-:Y:S01]  /*196d0*/  STL.64 [R1+0xdd0], R108 ;  /* 0x000dd06c01007387 */ /* 0x0001e20000100a00 */
[----:B------:R-:W-:Y:S02]  /*196e0*/  IMAD.MOV.U32 R131, RZ, RZ, R205 ;  /* 0x000000ffff837224 */ /* 0x000fe400078e00cd */
[----:B------:R-:W-:Y:S01]  /*196f0*/  IMAD.MOV.U32 R205, RZ, RZ, R219 ;  /* 0x000000ffffcd7224 */ /* 0x000fe200078e00db */
[----:B------:R1:W-:Y:S01]  /*19700*/  STL.64 [R1+0xdc8], R110 ;  /* 0x000dc86e01007387 */ /* 0x0003e20000100a00 */
[----:B------:R-:W-:Y:S01]  /*19710*/  IMAD.X R219, R96, 0x1, R21, P2 ;  /* 0x0000000160db7824 */ /* 0x000fe200010e0615 */
[C---:B0-----:R-:W-:Y:S02]  /*19720*/  IADD3 R108, P4, R107.reuse, R28, RZ ;  /* 0x0000001c6b6c7210 */ /* 0x041fe40007f9e0ff */
[----:B-1----:R-:W-:-:S03]  /*19730*/  IADD3 R110, P3, R107, R24, RZ ;  /* 0x000000186b6e7210 */ /* 0x002fc60007f7e0ff */
[C---:B------:R-:W-:Y:S01]  /*19740*/  IMAD.X R109, R96.reuse, 0x1, R29, P4 ;  /* 0x00000001606d7824 */ /* 0x040fe200020e061d */
[----:B------:R0:W-:Y:S01]  /*19750*/  STL.64 [R1+0xdc0], R218 ;  /* 0x000dc0da01007387 */ /* 0x0001e20000100a00 */
[----:B------:R-:W-:Y:S01]  /*19760*/  SHF.R.S32.HI R98, RZ, 0x1f, R106 ;  /* 0x0000001fff627819 */ /* 0x000fe2000001146a */
[----:B------:R-:W-:Y:S02]  /*19770*/  IMAD.X R111, R96, 0x1, R69, P3 ;  /* 0x00000001606f7824 */ /* 0x000fe400018e0645 */
[----:B------:R-:W-:Y:S04]  /*19780*/  STL.64 [R1+0xdb8], R108 ;  /* 0x000db86c01007387 */ /* 0x000fe80000100a00 */
[----:B------:R1:W-:Y:S01]  /*19790*/  STL.64 [R1+0xdb0], R110 ;  /* 0x000db06e01007387 */ /* 0x0003e20000100a00 */
[----:B0-----:R-:W-:-:S05]  /*197a0*/  IADD3 R218, P2, R106, R30, RZ ;  /* 0x0000001e6ada7210 */ /* 0x001fca0007f5e0ff */
[----:B------:R-:W-:Y:S02]  /*197b0*/  IMAD.X R219, R98, 0x1, R20, P2 ;  /* 0x0000000162db7824 */ /* 0x000fe400010e0614 */
[----:B-1----:R-:W-:Y:S02]  /*197c0*/  IMAD.MOV.U32 R111, RZ, RZ, R112 ;  /* 0x000000ffff6f7224 */ /* 0x002fe400078e0070 */
[----:B------:R-:W-:Y:S02]  /*197d0*/  IMAD.MOV.U32 R112, RZ, RZ, R114 ;  /* 0x000000ffff707224 */ /* 0x000fe400078e0072 */
[----:B------:R-:W-:Y:S01]  /*197e0*/  IMAD.MOV.U32 R114, RZ, RZ, R116 ;  /* 0x000000ffff727224 */ /* 0x000fe200078e0074 */
[C---:B------:R-:W-:Y:S01]  /*197f0*/  IADD3 R108, P4, R106.reuse, R74, RZ ;  /* 0x0000004a6a6c7210 */ /* 0x040fe20007f9e0ff */
[----:B------:R-:W-:Y:S01]  /*19800*/  IMAD.MOV.U32 R116, RZ, RZ, R121 ;  /* 0x000000ffff747224 */ /* 0x000fe200078e0079 */
[----:B------:R0:W-:Y:S01]  /*19810*/  STL.64 [R1+0xda8], R218 ;  /* 0x000da8da01007387 */ /* 0x0001e20000100a00 */
[----:B------:R-:W-:Y:S01]  /*19820*/  IMAD.MOV.U32 R121, RZ, RZ, R10 ;  /* 0x000000ffff797224 */ /* 0x000fe200078e000a */
[----:B------:R-:W-:Y:S01]  /*19830*/  IADD3 R10, P3, R106, R28, RZ ;  /* 0x0000001c6a0a7210 */ /* 0x000fe20007f7e0ff */
[----:B------:R-:W-:-:S02]  /*19840*/  IMAD.MOV.U32 R107, RZ, RZ, R11 ;  /* 0x000000ffff6b7224 */ /* 0x000fc400078e000b */
[C---:B------:R-:W-:Y:S02]  /*19850*/  IMAD.X R109, R98.reuse, 0x1, R21, P4 ;  /* 0x00000001626d7824 */ /* 0x040fe400020e0615 */
[----:B------:R-:W-:Y:S01]  /*19860*/  IMAD.X R107, R98, 0x1, R29, P3 ;  /* 0x00000001626b7824 */ /* 0x000fe200018e061d */
[----:B0-----:R-:W-:Y:S01]  /*19870*/  IADD3 R218, P2, R106, R24, RZ ;  /* 0x000000186ada7210 */ /* 0x001fe20007f5e0ff */
[----:B------:R0:W-:Y:S01]  /*19880*/  STL [R1+0xd98], R10 ;  /* 0x000d980a01007387 */ /* 0x0001e20000100800 */
[----:B------:R-:W-:-:S03]  /*19890*/  IMAD.MOV.U32 R106, RZ, RZ, R10 ;  /* 0x000000ffff6a7224 */ /* 0x000fc600078e000a */
[----:B------:R-:W-:Y:S01]  /*198a0*/  IMAD.X R219, R98, 0x1, R69, P2 ;  /* 0x0000000162db7824 */ /* 0x000fe200010e0645 */
[----:B------:R-:W-:Y:S02]  /*198b0*/  SHF.R.S32.HI R96, RZ, 0x1f, R105 ;  /* 0x0000001fff607819 */ /* 0x000fe40000011469 */
[C---:B------:R-:W-:Y:S01]  /*198c0*/  IADD3 R106, P3, R105.reuse, R74, RZ ;  /* 0x0000004a696a7210 */ /* 0x040fe20007f7e0ff */
[----:B0-----:R-:W2:Y:S04]  /*198d0*/  LDL.LU.64 R10, [R1+0x1150] ;  /* 0x00115000010a7983 */ /* 0x001ea80000300a00 */
[----:B------:R0:W-:Y:S04]  /*198e0*/  STL.64 [R1+0xda0], R108 ;  /* 0x000da06c01007387 */ /* 0x0001e80000100a00 */
[----:B------:R1:W-:Y:S04]  /*198f0*/  STL [R1+0xd9c], R107 ;  /* 0x000d9c6b01007387 */ /* 0x0003e80000100800 */
[----:B------:R3:W-:Y:S01]  /*19900*/  STL.64 [R1+0xd90], R218 ;  /* 0x000d90da01007387 */ /* 0x0007e20000100a00 */
[----:B0-----:R-:W-:Y:S01]  /*19910*/  IADD3 R108, P4, R105, R30, RZ ;  /* 0x0000001e696c7210 */ /* 0x001fe20007f9e0ff */
[----:B-1----:R-:W-:-:S04]  /*19920*/  IMAD.X R107, R96, 0x1, R21, P3 ;  /* 0x00000001606b7824 */ /* 0x002fc800018e0615 */
[----:B------:R-:W-:Y:S01]  /*19930*/  IMAD.X R109, R96, 0x1, R20, P4 ;  /* 0x00000001606d7824 */ /* 0x000fe200020e0614 */
[----:B---3--:R-:W-:-:S04]  /*19940*/  IADD3 R218, P2, R105, R28, RZ ;  /* 0x0000001c69da7210 */ /* 0x008fc80007f5e0ff */
[----:B------:R-:W-:Y:S01]  /*19950*/  STL.64 [R1+0xd88], R108 ;  /* 0x000d886c01007387 */ /* 0x000fe20000100a00 */
[----:B------:R-:W-:-:S03]  /*19960*/  IMAD.X R219, R96, 0x1, R29, P2 ;  /* 0x0000000160db7824 */ /* 0x000fc600010e061d */
[----:B------:R-:W-:Y:S04]  /*19970*/  STL.64 [R1+0xd80], R106 ;  /* 0x000d806a01007387 */ /* 0x000fe80000100a00 */
[----:B------:R0:W-:Y:S04]  /*19980*/  STL.64 [R1+0xd78], R218 ;  /* 0x000d78da01007387 */ /* 0x0001e80000100a00 */
[----:B0-----:R-:W3:Y:S01]  /*19990*/  LDL.LU R219, [R1+0x1148] ;  /* 0x0011480001db7983 */ /* 0x001ee20000300800 */
[----:B------:R-:W-:Y:S02]  /*199a0*/  IMAD.MOV.U32 R109, RZ, RZ, R114 ;  /* 0x000000ffff6d7224 */ /* 0x000fe400078e0072 */
[----:B------:R-:W-:Y:S01]  /*199b0*/  IMAD.MOV.U32 R114, RZ, RZ, R18 ;  /* 0x000000ffff727224 */ /* 0x000fe200078e0012 */
[----:B------:R-:W-:Y:S01]  /*199c0*/  IADD3 R18, P4, R105, R24, RZ ;  /* 0x0000001869127210 */ /* 0x000fe20007f9e0ff */
[----:B------:R-:W-:Y:S01]  /*199d0*/  IMAD.MOV.U32 R110, RZ, RZ, R121 ;  /* 0x000000ffff6e7224 */ /* 0x000fe200078e0079 */
[----:B------:R-:W-:Y:S01]  /*199e0*/  SHF.R.S32.HI R98, RZ, 0x1f, R104 ;  /* 0x0000001fff627819 */ /* 0x000fe20000011468 */
[----:B------:R-:W-:Y:S01]  /*199f0*/  IMAD.MOV.U32 R121, RZ, RZ, R19 ;  /* 0x000000ffff797224 */ /* 0x000fe200078e0013 */
[----:B------:R-:W-:Y:S01]  /*19a00*/  IADD3 R106, P3, R104, R30, RZ ;  /* 0x0000001e686a7210 */ /* 0x000fe20007f7e0ff */
[----:B------:R-:W-:Y:S01]  /*19a10*/  IMAD.X R19, R96, 0x1, R69, P4 ;  /* 0x0000000160137824 */ /* 0x000fe200020e0645 */
[----:B------:R-:W-:Y:S01]  /*19a20*/  IADD3 R218, P2, R104, R74, RZ ;  /* 0x0000004a68da7210 */ /* 0x000fe20007f5e0ff */
[----:B------:R-:W-:-:S02]  /*19a30*/  IMAD.MOV.U32 R108, RZ, RZ, R110 ;  /* 0x000000ffff6c7224 */ /* 0x000fc400078e006e */
[----:B------:R-:W-:Y:S01]  /*19a40*/  IMAD.X R107, R98, 0x1, R20, P3 ;  /* 0x00000001626b7824 */ /* 0x000fe200018e0614 */
[----:B------:R0:W-:Y:S01]  /*19a50*/  STL.64 [R1+0xd70], R18 ;  /* 0x000d701201007387 */ /* 0x0001e20000100a00 */
[----:B------:R-:W-:Y:S02]  /*19a60*/  IMAD.MOV.U32 R110, RZ, RZ, R114 ;  /* 0x000000ffff6e7224 */ /* 0x000fe400078e0072 */
[----:B------:R-:W-:Y:S01]  /*19a70*/  IMAD.MOV.U32 R114, RZ, RZ, R16 ;  /* 0x000000ffff727224 */ /* 0x000fe200078e0010 */
[C---:B------:R-:W-:Y:S01]  /*19a80*/  IADD3 R16, P3, R104.reuse, R24, RZ ;  /* 0x0000001868107210 */ /* 0x040fe20007f7e0ff */
[----:B------:R-:W-:Y:S01]  /*19a90*/  STL [R1+0xd60], R218 ;  /* 0x000d60da01007387 */ /* 0x000fe20000100800 */
[----:B------:R-:W-:Y:S02]  /*19aa0*/  SHF.R.S32.HI R96, RZ, 0x1f, R103 ;  /* 0x0000001fff607819 */ /* 0x000fe40000011467 */
[----:B0-----:R-:W-:Y:S01]  /*19ab0*/  IADD3 R18, P4, R104, R28, RZ ;  /* 0x0000001c68127210 */ /* 0x001fe20007f9e0ff */
[----:B------:R0:W-:Y:S01]  /*19ac0*/  STL.64 [R1+0xd68], R106 ;  /* 0x000d686a01007387 */ /* 0x0001e20000100a00 */
[----:B------:R-:W-:-:S03]  /*19ad0*/  IMAD.MOV.U32 R104, RZ, RZ, R218 ;  /* 0x000000ffff687224 */ /* 0x000fc600078e00da */
[C---:B------:R-:W-:Y:S02]  /*19ae0*/  IMAD.X R19, R98.reuse, 0x1, R29, P4 ;  /* 0x0000000162137824 */ /* 0x040fe400020e061d */
[----:B0-----:R-:W-:Y:S02]  /*19af0*/  IMAD.MOV.U32 R107, RZ, RZ, R109 ;  /* 0x000000ffff6b7224 */ /* 0x001fe400078e006d */
[----:B------:R-:W-:Y:S02]  /*19b00*/  IMAD.MOV.U32 R109, RZ, RZ, R17 ;  /* 0x000000ffff6d7224 */ /* 0x000fe400078e0011 */
[----:B------:R-:W-:Y:S02]  /*19b10*/  IMAD.X R17, R98, 0x1, R69, P3 ;  /* 0x0000000162117824 */ /* 0x000fe400018e0645 */
[----:B------:R-:W-:Y:S02]  /*19b20*/  IMAD.MOV.U32 R106, RZ, RZ, R107 ;  /* 0x000000ffff6a7224 */ /* 0x000fe400078e006b */
[----:B------:R-:W-:-:S02]  /*19b30*/  IMAD.MOV.U32 R107, RZ, RZ, R109 ;  /* 0x000000ffff6b7224 */ /* 0x000fc400078e006d */
[----:B------:R-:W-:Y:S02]  /*19b40*/  IMAD.MOV.U32 R109, RZ, RZ, R114 ;  /* 0x000000ffff6d7224 */ /* 0x000fe400078e0072 */
[----:B------:R-:W-:Y:S02]  /*19b50*/  IMAD.MOV.U32 R114, RZ, RZ, R117 ;  /* 0x000000ffff727224 */ /* 0x000fe400078e0075 */
[----:B------:R-:W-:Y:S01]  /*19b60*/  IMAD.MOV.U32 R117, RZ, RZ, R14 ;  /* 0x000000ffff757224 */ /* 0x000fe200078e000e */
[----:B------:R-:W-:Y:S02]  /*19b70*/  LOP3.LUT R6, R6, 0xfffbffff, RZ, 0xc0, !PT ;  /* 0xfffbffff06067812 */ /* 0x000fe400078ec0ff */
[----:B------:R-:W-:Y:S02]  /*19b80*/  LOP3.LUT R7, R7, 0xff7fffff, RZ, 0xc0, !PT ;  /* 0xff7fffff07077812 */ /* 0x000fe400078ec0ff */
[----:B----4-:R-:W-:Y:S02]  /*19b90*/  LOP3.LUT R3, R3, 0xffdfffff, RZ, 0xc0, !PT ;  /* 0xffdfffff03037812 */ /* 0x010fe400078ec0ff */
[----:B------:R-:W-:-:S02]  /*19ba0*/  LOP3.LUT R154, R154, 0xffff, RZ, 0xc0, !PT ;  /* 0x0000ffff9a9a7812 */ /* 0x000fc400078ec0ff */
[----:B------:R-:W-:Y:S02]  /*19bb0*/  LOP3.LUT R152, R152, 0xffff, RZ, 0xc0, !PT ;  /* 0x0000ffff98987812 */ /* 0x000fe400078ec0ff */
[--C-:B------:R-:W-:Y:S02]  /*19bc0*/  PRMT R173, R173, 0x3340, R0.reuse ;  /* 0x00003340adad7816 */ /* 0x100fe40000000000 */
[--C-:B------:R-:W-:Y:S02]  /*19bd0*/  PRMT R174, R174, 0x3340, R0.reuse ;  /* 0x00003340aeae7816 */ /* 0x100fe40000000000 */
[--C-:B------:R-:W-:Y:S02]  /*19be0*/  PRMT R175, R175, 0x3340, R0.reuse ;  /* 0x00003340afaf7816 */ /* 0x100fe40000000000 */
[--C-:B------:R-:W-:Y:S02]  /*19bf0*/  PRMT R165, R165, 0x3340, R0.reuse ;  /* 0x00003340a5a57816 */ /* 0x100fe40000000000 */
[----:B------:R-:W-:-:S02]  /*19c00*/  PRMT R164, R164, 0x3340, R0 ;  /* 0x00003340a4a47816 */ /* 0x000fc40000000000 */
[--C-:B------:R-:W-:Y:S02]  /*19c10*/  PRMT R166, R166, 0x3340, R0.reuse ;  /* 0x00003340a6a67816 */ /* 0x100fe40000000000 */
        /* <DEDUP_REMOVED lines=12> */
[----:B------:R-:W-:Y:S01]  /*19ce0*/  PRMT R161, R161, 0x3340, R0 ;  /* 0x00003340a1a17816 */ /* 0x000fe20000000000 */
[----:B---3--:R-:W-:Y:S02]  /*19cf0*/  IMAD.MOV.U32 R105, RZ, RZ, R219 ;  /* 0x000000ffff697224 */ /* 0x008fe400078e00db */
[----:B------:R-:W-:Y:S01]  /*19d00*/  IMAD.X R105, R98, 0x1, R21, P2 ;  /* 0x0000000162697824 */ /* 0x000fe200010e0615 */
[C---:B------:R-:W-:Y:S01]  /*19d10*/  IADD3 R104, P2, R103.reuse, R30, RZ ;  /* 0x0000001e67687210 */ /* 0x040fe20007f5e0ff */
[----:B------:R-:W3:Y:S04]  /*19d20*/  LDL.LU.64 R218, [R1+0x1140] ;  /* 0x0011400001da7983 */ /* 0x000ee80000300a00 */
[----:B------:R0:W-:Y:S04]  /*19d30*/  STL [R1+0xd64], R105 ;  /* 0x000d646901007387 */ /* 0x0001e80000100800 */
[----:B------:R1:W-:Y:S04]  /*19d40*/  STL.64 [R1+0xd58], R18 ;  /* 0x000d581201007387 */ /* 0x0003e80000100a00 */
[----:B------:R4:W-:Y:S01]  /*19d50*/  STL.64 [R1+0xd50], R16 ;  /* 0x000d501001007387 */ /* 0x0009e20000100a00 */
[----:B0-----:R-:W-:Y:S01]  /*19d60*/  IMAD.X R105, R96, 0x1, R20, P2 ;  /* 0x0000000160697824 */ /* 0x001fe200010e0614 */
[----:B-1----:R-:W-:-:S04]  /*19d70*/  IADD3 R18, P4, R103, R74, RZ ;  /* 0x0000004a67127210 */ /* 0x002fc80007f9e0ff */
[----:B------:R0:W-:Y:S01]  /*19d80*/  STL.64 [R1+0xd48], R104 ;  /* 0x000d486801007387 */ /* 0x0001e20000100a00 */
[----:B----4-:R-:W-:Y:S01]  /*19d90*/  IADD3 R16, P3, R103, R28, RZ ;  /* 0x0000001c67107210 */ /* 0x010fe20007f7e0ff */
[----:B------:R-:W-:-:S04]  /*19da0*/  IMAD.X R19, R96, 0x1, R21, P4 ;  /* 0x0000000160137824 */ /* 0x000fc800020e0615 */
[----:B------:R-:W-:Y:S01]  /*19db0*/  IMAD.X R17, R96, 0x1, R29, P3 ;  /* 0x0000000160117824 */ /* 0x000fe200018e061d */
[----:B0-----:R-:W-:Y:S01]  /*19dc0*/  IADD3 R104, P2, R103, R24, RZ ;  /* 0x0000001867687210 */ /* 0x001fe20007f5e0ff */
[----:B------:R0:W-:Y:S01]  /*19dd0*/  STL.64 [R1+0xd40], R18 ;  /* 0x000d401201007387 */ /* 0x0001e20000100a00 */
[----:B------:R-:W-:-:S03]  /*19de0*/  SHF.R.S32.HI R98, RZ, 0x1f, R102 ;  /* 0x0000001fff627819 */ /* 0x000fc60000011466 */
[----:B------:R-:W-:Y:S01]  /*19df0*/  IMAD.X R105, R96, 0x1, R69, P2 ;  /* 0x0000000160697824 */ /* 0x000fe200010e0645 */
[----:B------:R1:W-:Y:S01]  /*19e00*/  STL.64 [R1+0xd38], R16 ;  /* 0x000d381001007387 */ /* 0x0003e20000100a00 */
[----:B0-----:R-:W-:-:S03]  /*19e10*/  IADD3 R18, P4, R102, R30, RZ ;  /* 0x0000001e66127210 */ /* 0x001fc60007f9e0ff */
[----:B------:R0:W-:Y:S01]  /*19e20*/  STL.64 [R1+0xd30], R104 ;  /* 0x000d306801007387 */ /* 0x0001e20000100a00 */
[----:B-1----:R-:W-:Y:S01]  /*19e30*/  IADD3 R16, P3, R102, R74, RZ ;  /* 0x0000004a66107210 */ /* 0x002fe20007f7e0ff */
[----:B------:R-:W-:-:S04]  /*19e40*/  IMAD.X R19, R98, 0x1, R20, P4 ;  /* 0x0000000162137824 */ /* 0x000fc800020e0614 */
[----:B------:R-:W-:Y:S01]  /*19e50*/  IMAD.X R17, R98, 0x1, R21, P3 ;  /* 0x0000000162117824 */ /* 0x000fe200018e0615 */
[C---:B0-----:R-:W-:Y:S01]  /*19e60*/  IADD3 R104, P2, R102.reuse, R28, RZ ;  /* 0x0000001c66687210 */ /* 0x041fe20007f5e0ff */
[----:B------:R0:W-:Y:S01]  /*19e70*/  STL.64 [R1+0xd28], R18 ;  /* 0x000d281201007387 */ /* 0x0001e20000100a00 */
[----:B------:R-:W-:-:S03]  /*19e80*/  IADD3 R102, P4, R102, R24, RZ ;  /* 0x0000001866667210 */ /* 0x000fc60007f9e0ff */
[C---:B------:R-:W-:Y:S01]  /*19e90*/  IMAD.X R105, R98.reuse, 0x1, R29, P2 ;  /* 0x0000000162697824 */ /* 0x040fe200010e061d */
[----:B------:R-:W-:Y:S01]  /*19ea0*/  SHF.R.S32.HI R96, RZ, 0x1f, R101 ;  /* 0x0000001fff607819 */ /* 0x000fe20000011465 */
[----:B------:R-:W-:Y:S01]  /*19eb0*/  IMAD.X R103, R98, 0x1, R69, P4 ;  /* 0x0000000162677824 */ /* 0x000fe200020e0645 */
[----:B0-----:R-:W4:Y:S04]  /*19ec0*/  LDL.LU.64 R18, [R1+0x1138] ;  /* 0x0011380001127983 */ /* 0x001f280000300a00 */
[----:B------:R0:W-:Y:S04]  /*19ed0*/  STL.64 [R1+0xd20], R16 ;  /* 0x000d201001007387 */ /* 0x0001e80000100a00 */
[----:B------:R1:W-:Y:S01]  /*19ee0*/  STL.64 [R1+0xd18], R104 ;  /* 0x000d186801007387 */ /* 0x0003e20000100a00 */
[----:B0-----:R-:W-:-:S02]  /*19ef0*/  IADD3 R16, P3, R101, R30, RZ ;  /* 0x0000001e65107210 */ /* 0x001fc40007f7e0ff */
[----:B-1----:R-:W-:-:S03]  /*19f00*/  IADD3 R104, P2, R101, R74, RZ ;  /* 0x0000004a65687210 */ /* 0x002fc60007f5e0ff */
[C---:B------:R-:W-:Y:S01]  /*19f10*/  IMAD.X R17, R96.reuse, 0x1, R20, P3 ;  /* 0x0000000160117824 */ /* 0x040fe200018e0614 */
        /* <DEDUP_REMOVED lines=10> */
[----:B------:R-:W-:Y:S02]  /*19fc0*/  IADD3 R14, P3, R100, R28, RZ ;  /* 0x0000001c640e7210 */ /* 0x000fe40007f7e0ff */
[----:B------:R0:W-:Y:S01]  /*19fd0*/  STL.64 [R1+0xcf8], R102 ;  /* 0x000cf86601007387 */ /* 0x0001e20000100a00 */
[----:B------:R-:W-:-:S03]  /*19fe0*/  IMAD.X R105, R98, 0x1, R20, P2 ;  /* 0x0000000162697824 */ /* 0x000fc600010e0614 */
[----:B------:R1:W-:Y:S01]  /*19ff0*/  STL.64 [R1+0xcf0], R16 ;  /* 0x000cf01001007387 */ /* 0x0003e20000100a00 */
[----:B------:R-:W-:Y:S01]  /*1a000*/  IMAD.MOV.U32 R101, RZ, RZ, R15 ;  /* 0x000000ffff657224 */ /* 0x000fe200078e000f */
[----:B0-----:R-:W-:Y:S02]  /*1a010*/  IADD3 R102, P4, R100, R74, RZ ;  /* 0x0000004a64667210 */ /* 0x001fe40007f9e0ff */
[----:B-1----:R-:W2:Y:S04]  /*1a020*/  LDL.LU.64 R16, [R1+0x1130] ;  /* 0x0011300001107983 */ /* 0x002ea80000300a00 */
[----:B------:R-:W-:Y:S04]  /*1a030*/  STL [R1+0xcd8], R14 ;  /* 0x000cd80e01007387 */ /* 0x000fe80000100800 */
[----:B------:R0:W-:Y:S01]  /*1a040*/  STL.64 [R1+0xce8], R104 ;  /* 0x000ce86801007387 */ /* 0x0001e20000100a00 */
[----:B------:R-:W-:-:S02]  /*1a050*/  IMAD.X R103, R98, 0x1, R21, P4 ;  /* 0x0000000162677824 */ /* 0x000fc400020e0615 */
[----:B------:R-:W-:Y:S01]  /*1a060*/  IMAD.X R101, R98, 0x1, R29, P3 ;  /* 0x0000000162657824 */ /* 0x000fe200018e061d */
[----:B0-----:R-:W-:Y:S01]  /*1a070*/  IADD3 R104, P2, R100, R24, RZ ;  /* 0x0000001864687210 */ /* 0x001fe20007f5e0ff */
[----:B------:R-:W-:Y:S02]  /*1a080*/  IMAD.MOV.U32 R100, RZ, RZ, R14 ;  /* 0x000000ffff647224 */ /* 0x000fe400078e000e */
[----:B------:R-:W3:Y:S02]  /*1a090*/  LDL.LU.64 R14, [R1+0x1128] ;  /* 0x00112800010e7983 */ /* 0x000ee40000300a00 */
[----:B------:R-:W-:Y:S01]  /*1a0a0*/  IMAD.X R105, R98, 0x1, R69, P2 ;  /* 0x0000000162697824 */ /* 0x000fe200010e0645 */
[----:B------:R-:W-:Y:S01]  /*1a0b0*/  SHF.R.S32.HI R96, RZ, 0x1f, R97 ;  /* 0x0000001fff607819 */ /* 0x000fe20000011461 */
[----:B------:R0:W-:Y:S01]  /*1a0c0*/  STL.64 [R1+0xce0], R102 ;  /* 0x000ce06601007387 */ /* 0x0001e20000100a00 */
[----:B------:R-:W-:-:S03]  /*1a0d0*/  IADD3 R100, P3, R97, R74, RZ ;  /* 0x0000004a61647210 */ /* 0x000fc60007f7e0ff */
[----:B------:R1:W-:Y:S04]  /*1a0e0*/  STL [R1+0xcdc], R101 ;  /* 0x000cdc6501007387 */ /* 0x0003e80000100800 */
[----:B------:R1:W-:Y:S01]  /*1a0f0*/  STL.64 [R1+0xcd0], R104 ;  /* 0x000cd06801007387 */ /* 0x0003e20000100a00 */
[----:B0-----:R-:W-:Y:S01]  /*1a100*/  IADD3 R102, P4, R97, R30, RZ ;  /* 0x0000001e61667210 */ /* 0x001fe20007f9e0ff */
[----:B-1----:R-:W-:-:S04]  /*1a110*/  IMAD.X R101, R96, 0x1, R21, P3 ;  /* 0x0000000160657824 */ /* 0x002fc800018e0615 */
[----:B------:R-:W-:Y:S01]  /*1a120*/  IMAD.X R103, R96, 0x1, R20, P4 ;  /* 0x0000000160677824 */ /* 0x000fe200020e0614 */
[----:B------:R-:W-:-:S04]  /*1a130*/  IADD3 R104, P2, R97, R28, RZ ;  /* 0x0000001c61687210 */ /* 0x000fc80007f5e0ff */
[----:B------:R0:W-:Y:S01]  /*1a140*/  STL.64 [R1+0xcc8], R102 ;  /* 0x000cc86601007387 */ /* 0x0001e20000100a00 */
[----:B------:R-:W-:-:S03]  /*1a150*/  IMAD.X R105, R96, 0x1, R29, P2 ;  /* 0x0000000160697824 */ /* 0x000fc600010e061d */
[----:B------:R1:W-:Y:S04]  /*1a160*/  STL.64 [R1+0xcc0], R100 ;  /* 0x000cc06401007387 */ /* 0x0003e80000100a00 */
[----:B------:R1:W-:Y:S01]  /*1a170*/  STL.64 [R1+0xcb8], R104 ;  /* 0x000cb86801007387 */ /* 0x0003e20000100a00 */
[----:B0-----:R-:W-:Y:S02]  /*1a180*/  IADD3 R102, P4, R97, R24, RZ ;  /* 0x0000001861667210 */ /* 0x001fe40007f9e0ff */
[----:B------:R-:W-:Y:S02]  /*1a190*/  SHF.R.S32.HI R97, RZ, 0x1f, R99 ;  /* 0x0000001fff617819 */ /* 0x000fe40000011463 */
[----:B-1----:R-:W-:Y:S01]  /*1a1a0*/  IADD3 R100, P3, R99, R30, RZ ;  /* 0x0000001e63647210 */ /* 0x002fe20007f7e0ff */
[----:B------:R-:W-:-:S02]  /*1a1b0*/  IMAD.MOV.U32 R105, RZ, RZ, R106 ;  /* 0x000000ffff697224 */ /* 0x000fc400078e006a */
[----:B------:R-:W-:Y:S02]  /*1a1c0*/  IMAD.MOV.U32 R106, RZ, RZ, R109 ;  /* 0x000000ffff6a7224 */ /* 0x000fe400078e006d */
[----:B------:R-:W-:Y:S02]  /*1a1d0*/  IMAD.MOV.U32 R109, RZ, RZ, R114 ;  /* 0x000000ffff6d7224 */ /* 0x000fe400078e0072 */
[----:B------:R-:W-:Y:S02]  /*1a1e0*/  IMAD.MOV.U32 R114, RZ, RZ, R207 ;  /* 0x000000ffff727224 */ /* 0x000fe400078e00cf */
[----:B------:R-:W-:Y:S01]  /*1a1f0*/  IMAD.MOV.U32 R207, RZ, RZ, R12 ;  /* 0x000000ffffcf7224 */ /* 0x000fe200078e000c */
[----:B------:R-:W-:Y:S01]  /*1a200*/  IADD3 R12, P2, R99, R74, RZ ;  /* 0x0000004a630c7210 */ /* 0x000fe20007f5e0ff */
[----:B------:R-:W-:Y:S02]  /*1a210*/  IMAD.X R103, R96, 0x1, R69, P4 ;  /* 0x0000000160677824 */ /* 0x000fe400020e0645 */
[----:B------:R-:W-:-:S03]  /*1a220*/  IMAD.X R101, R97, 0x1, R20, P3 ;  /* 0x0000000161657824 */ /* 0x000fc600018e0614 */
[----:B------:R0:W-:Y:S04]  /*1a230*/  STL.64 [R1+0xcb0], R102 ;  /* 0x000cb06601007387 */ /* 0x0001e80000100a00 */
[----:B------:R-:W-:Y:S01]  /*1a240*/  STL [R1+0xca0], R12 ;  /* 0x000ca00c01007387 */ /* 0x000fe20000100800 */
[----:B------:R-:W-:-:S03]  /*1a250*/  IMAD.MOV.U32 R98, RZ, RZ, R12 ;  /* 0x000000ffff627224 */ /* 0x000fc600078e000c */
[----:B------:R1:W-:Y:S01]  /*1a260*/  STL.64 [R1+0xca8], R100 ;  /* 0x000ca86401007387 */ /* 0x0003e20000100a00 */
[----:B0-----:R-:W-:Y:S02]  /*1a270*/  IADD3 R102, P4, R99, R28, RZ ;  /* 0x0000001c63667210 */ /* 0x001fe40007f9e0ff */
[----:B------:R-:W-:-:S03]  /*1a280*/  SHF.R.S32.HI R96, RZ, 0x1f, R95 ;  /* 0x0000001fff607819 */ /* 0x000fc6000001145f */
[----:B------:R-:W-:Y:S01]  /*1a290*/  IMAD.X R103, R97, 0x1, R29, P4 ;  /* 0x0000000161677824 */ /* 0x000fe200020e061d */
[----:B-1----:R-:W-:Y:S01]  /*1a2a0*/  IADD3 R100, P3, R99, R24, RZ ;  /* 0x0000001863647210 */ /* 0x002fe20007f7e0ff */
[----:B------:R-:W-:Y:S02]  /*1a2b0*/  IMAD.MOV.U32 R99, RZ, RZ, R13 ;  /* 0x000000ffff637224 */ /* 0x000fe400078e000d */
[----:B------:R-:W-:Y:S01]  /*1a2c0*/  IMAD.X R99, R97, 0x1, R21, P2 ;  /* 0x0000000161637824 */ /* 0x000fe200010e0615 */
[----:B------:R-:W-:Y:S01]  /*1a2d0*/  IADD3 R98, P2, R95, R30, RZ ;  /* 0x0000001e5f627210 */ /* 0x000fe20007f5e0ff */
[----:B------:R-:W-:Y:S01]  /*1a2e0*/  IMAD.X R101, R97, 0x1, R69, P3 ;  /* 0x0000000161657824 */ /* 0x000fe200018e0645 */
[----:B------:R-:W3:Y:S04]  /*1a2f0*/  LDL.LU.64 R12, [R1+0x1120] ;  /* 0x00112000010c7983 */ /* 0x000ee80000300a00 */
[----:B------:R0:W-:Y:S04]  /*1a300*/  STL [R1+0xca4], R99 ;  /* 0x000ca46301007387 */ /* 0x0001e80000100800 */
[----:B------:R1:W-:Y:S04]  /*1a310*/  STL.64 [R1+0xc98], R102 ;  /* 0x000c986601007387 */ /* 0x0003e80000100a00 */
[----:B------:R1:W-:Y:S01]  /*1a320*/  STL.64 [R1+0xc90], R100 ;  /* 0x000c906401007387 */ /* 0x0003e20000100a00 */
[----:B0-----:R-:W-:Y:S01]  /*1a330*/  IMAD.X R99, R96, 0x1, R20, P2 ;  /* 0x0000000160637824 */ /* 0x001fe200010e0614 */
[----:B-1----:R-:W-:-:S04]  /*1a340*/  IADD3 R102, P4, R95, R74, RZ ;  /* 0x0000004a5f667210 */ /* 0x002fc80007f9e0ff */
[----:B------:R0:W-:Y:S01]  /*1a350*/  STL.64 [R1+0xc88], R98 ;  /* 0x000c886201007387 */ /* 0x0001e20000100a00 */
[----:B------:R-:W-:Y:S01]  /*1a360*/  IADD3 R100, P3, R95, R28, RZ ;  /* 0x0000001c5f647210 */ /* 0x000fe20007f7e0ff */
        /* <DEDUP_REMOVED lines=9> */
[C---:B-1----:R-:W-:Y:S01]  /*1a400*/  IADD3 R100, P3, R94.reuse, R74, RZ ;  /* 0x0000004a5e647210 */ /* 0x042fe20007f7e0ff */
[----:B------:R-:W-:Y:S01]  /*1a410*/  IMAD.X R103, R95, 0x1, R20, P4 ;  /* 0x000000015f677824 */ /* 0x000fe200020e0614 */
[----:B------:R-:W-:-:S03]  /*1a420*/  IADD3 R96, P4, R94, R24, RZ ;  /* 0x000000185e607210 */ /* 0x000fc60007f9e0ff */
[C---:B------:R-:W-:Y:S01]  /*1a430*/  IMAD.X R101, R95.reuse, 0x1, R21, P3 ;  /* 0x000000015f657824 */ /* 0x040fe200018e0615 */
[----:B0-----:R-:W-:Y:S01]  /*1a440*/  IADD3 R98, P2, R94, R28, RZ ;  /* 0x0000001c5e627210 */ /* 0x001fe20007f5e0ff */
[----:B------:R-:W-:Y:S01]  /*1a450*/  STL.64 [R1+0xc68], R102 ;  /* 0x000c686601007387 */ /* 0x000fe20000100a00 */
[----:B------:R-:W-:-:S03]  /*1a460*/  IMAD.X R97, R95, 0x1, R69, P4 ;  /* 0x000000015f617824 */ /* 0x000fc600020e0645 */
[----:B------:R-:W-:Y:S01]  /*1a470*/  IMAD.X R99, R95, 0x1, R29, P2 ;  /* 0x000000015f637824 */ /* 0x000fe200010e061d */
[----:B------:R0:W-:Y:S01]  /*1a480*/  STL.64 [R1+0xc60], R100 ;  /* 0x000c606401007387 */ /* 0x0001e20000100a00 */
[----:B------:R-:W-:-:S03]  /*1a490*/  SHF.R.S32.HI R94, RZ, 0x1f, R93 ;  /* 0x0000001fff5e7819 */ /* 0x000fc6000001145d */
[----:B------:R1:W-:Y:S04]  /*1a4a0*/  STL.64 [R1+0xc58], R98 ;  /* 0x000c586201007387 */ /* 0x0003e80000100a00 */
[----:B------:R1:W-:Y:S01]  /*1a4b0*/  STL.64 [R1+0xc50], R96 ;  /* 0x000c506001007387 */ /* 0x0003e20000100a00 */
[C---:B0-----:R-:W-:Y:S02]  /*1a4c0*/  IADD3 R100, P3, R93.reuse, R30, RZ ;  /* 0x0000001e5d647210 */ /* 0x041fe40007f7e0ff */
[----:B-1----:R-:W-:-:S03]  /*1a4d0*/  IADD3 R98, P2, R93, R74, RZ ;  /* 0x0000004a5d627210 */ /* 0x002fc60007f5e0ff */
[C---:B------:R-:W-:Y:S01]  /*1a4e0*/  IMAD.X R101, R94.reuse, 0x1, R20, P3 ;  /* 0x000000015e657824 */ /* 0x040fe200018e0614 */
[----:B------:R-:W-:Y:S01]  /*1a4f0*/  IADD3 R96, P4, R93, R28, RZ ;  /* 0x0000001c5d607210 */ /* 0x000fe20007f9e0ff */
[----:B------:R-:W-:-:S03]  /*1a500*/  IMAD.X R99, R94, 0x1, R21, P2 ;  /* 0x000000015e637824 */ /* 0x000fc600010e0615 */
[----:B------:R0:W-:Y:S01]  /*1a510*/  STL.64 [R1+0xc48], R100 ;  /* 0x000c486401007387 */ /* 0x0001e20000100a00 */
[----:B------:R-:W-:-:S03]  /*1a520*/  IMAD.X R97, R94, 0x1, R29, P4 ;  /* 0x000000015e617824 */ /* 0x000fc600020e061d */
[----:B------:R1:W-:Y:S04]  /*1a530*/  STL.64 [R1+0xc40], R98 ;  /* 0x000c406201007387 */ /* 0x0003e80000100a00 */
[----:B------:R1:W-:Y:S01]  /*1a540*/  STL.64 [R1+0xc38], R96 ;  /* 0x000c386001007387 */ /* 0x0003e20000100a00 */
[----:B0-----:R-:W-:Y:S02]  /*1a550*/  IADD3 R100, P3, R93, R24, RZ ;  /* 0x000000185d647210 */ /* 0x001fe40007f7e0ff */
[----:B------:R-:W-:Y:S02]  /*1a560*/  SHF.R.S32.HI R93, RZ, 0x1f, R92 ;  /* 0x0000001fff5d7819 */ /* 0x000fe4000001145c */
[----:B-1----:R-:W-:Y:S01]  /*1a570*/  IADD3 R98, P2, R92, R30, RZ ;  /* 0x0000001e5c627210 */ /* 0x002fe20007f5e0ff */
[----:B------:R-:W-:Y:S01]  /*1a580*/  IMAD.X R101, R94, 0x1, R69, P3 ;  /* 0x000000015e657824 */ /* 0x000fe200018e0645 */
[----:B------:R-:W-:-:S03]  /*1a590*/  IADD3 R96, P4, R92, R74, RZ ;  /* 0x0000004a5c607210 */ /* 0x000fc60007f9e0ff */
[C---:B------:R-:W-:Y:S01]  /*1a5a0*/  IMAD.X R99, R93.reuse, 0x1, R20, P2 ;  /* 0x000000015d637824 */ /* 0x040fe200010e0614 */
[----:B------:R0:W-:Y:S01]  /*1a5b0*/  STL.64 [R1+0xc30], R100 ;  /* 0x000c306401007387 */ /* 0x0001e20000100a00 */
[----:B------:R-:W-:-:S03]  /*1a5c0*/  IMAD.X R97, R93, 0x1, R21, P4 ;  /* 0x000000015d617824 */ /* 0x000fc600020e0615 */
[----:B------:R1:W-:Y:S04]  /*1a5d0*/  STL.64 [R1+0xc28], R98 ;  /* 0x000c286201007387 */ /* 0x0003e80000100a00 */
[----:B------:R4:W-:Y:S01]  /*1a5e0*/  STL.64 [R1+0xc20], R96 ;  /* 0x000c206001007387 */ /* 0x0009e20000100a00 */
[C---:B0-----:R-:W-:Y:S02]  /*1a5f0*/  IADD3 R100, P3, R92.reuse, R28, RZ ;  /* 0x0000001c5c647210 */ /* 0x041fe40007f7e0ff */
[----:B-1----:R-:W-:-:S03]  /*1a600*/  IADD3 R98, P2, R92, R24, RZ ;  /* 0x000000185c627210 */ /* 0x002fc60007f5e0ff */
[----:B------:R-:W-:Y:S01]  /*1a610*/  IMAD.X R101, R93, 0x1, R29, P3 ;  /* 0x000000015d657824 */ /* 0x000fe200018e061d */
[----:B------:R-:W-:Y:S02]  /*1a620*/  SHF.R.S32.HI R92, RZ, 0x1f, R91 ;  /* 0x0000001fff5c7819 */ /* 0x000fe4000001145b */
[C---:B----4-:R-:W-:Y:S02]  /*1a630*/  IADD3 R96, P4, R91.reuse, R30, RZ ;  /* 0x0000001e5b607210 */ /* 0x050fe40007f9e0ff */
[----:B------:R-:W-:Y:S01]  /*1a640*/  IADD3 R94, P3, R91, R74, RZ ;  /* 0x0000004a5b5e7210 */ /* 0x000fe20007f7e0ff */
[----:B------:R-:W-:Y:S02]  /*1a650*/  IMAD.X R99, R93, 0x1, R69, P2 ;  /* 0x000000015d637824 */ /* 0x000fe400010e0645 */
[C---:B------:R-:W-:Y:S01]  /*1a660*/  IMAD.X R97, R92.reuse, 0x1, R20, P4 ;  /* 0x000000015c617824 */ /* 0x040fe200020e0614 */
[----:B------:R-:W-:Y:S01]  /*1a670*/  STL.64 [R1+0xc18], R100 ;  /* 0x000c186401007387 */ /* 0x000fe20000100a00 */
[----:B------:R-:W-:-:S03]  /*1a680*/  IMAD.X R95, R92, 0x1, R21, P3 ;  /* 0x000000015c5f7824 */ /* 0x000fc600018e0615 */
[----:B------:R0:W-:Y:S04]  /*1a690*/  STL.64 [R1+0xc10], R98 ;  /* 0x000c106201007387 */ /* 0x0001e80000100a00 */
[----:B------:R1:W-:Y:S04]  /*1a6a0*/  STL.64 [R1+0xc08], R96 ;  /* 0x000c086001007387 */ /* 0x0003e80000100a00 */
[----:B------:R4:W-:Y:S01]  /*1a6b0*/  STL.64 [R1+0xc00], R94 ;  /* 0x000c005e01007387 */ /* 0x0009e20000100a00 */
[C---:B0-----:R-:W-:Y:S02]  /*1a6c0*/  IADD3 R98, P2, R91.reuse, R28, RZ ;  /* 0x0000001c5b627210 */ /* 0x041fe40007f5e0ff */
[----:B-1----:R-:W-:-:S02]  /*1a6d0*/  IADD3 R96, P4, R91, R24, RZ ;  /* 0x000000185b607210 */ /* 0x002fc40007f9e0ff */
[----:B------:R-:W-:Y:S02]  /*1a6e0*/  SHF.R.S32.HI R91, RZ, 0x1f, R90 ;  /* 0x0000001fff5b7819 */ /* 0x000fe4000001145a */
[----:B----4-:R-:W-:Y:S01]  /*1a6f0*/  IADD3 R94, P3, R90, R30, RZ ;  /* 0x0000001e5a5e7210 */ /* 0x010fe20007f7e0ff */
[C---:B------:R-:W-:Y:S02]  /*1a700*/  IMAD.X R99, R92.reuse, 0x1, R29, P2 ;  /* 0x000000015c637824 */ /* 0x040fe400010e061d */
[----:B------:R-:W-:Y:S02]  /*1a710*/  IMAD.X R97, R92, 0x1, R69, P4 ;  /* 0x000000015c617824 */ /* 0x000fe400020e0645 */
[----:B------:R-:W-:Y:S01]  /*1a720*/  IMAD.X R95, R91, 0x1, R20, P3 ;  /* 0x000000015b5f7824 */ /* 0x000fe200018e0614 */
[----:B------:R0:W-:Y:S04]  /*1a730*/  STL.64 [R1+0xbf8], R98 ;  /* 0x000bf86201007387 */ /* 0x0001e80000100a00 */
[----:B------:R1:W-:Y:S04]  /*1a740*/  STL.64 [R1+0xbf0], R96 ;  /* 0x000bf06001007387 */ /* 0x0003e80000100a00 */
[----:B------:R4:W-:Y:S01]  /*1a750*/  STL.64 [R1+0xbe8], R94 ;  /* 0x000be85e01007387 */ /* 0x0009e20000100a00 */
[----:B0-----:R-:W-:-:S02]  /*1a760*/  IADD3 R98, P2, R90, R74, RZ ;  /* 0x0000004a5a627210 */ /* 0x001fc40007f5e0ff */
[----:B-1----:R-:W-:-:S03]  /*1a770*/  IADD3 R96, P4, R90, R28, RZ ;  /* 0x0000001c5a607210 */ /* 0x002fc60007f9e0ff */
[C---:B------:R-:W-:Y:S01]  /*1a780*/  IMAD.X R99, R91.reuse, 0x1, R21, P2 ;  /* 0x000000015b637824 */ /* 0x040fe200010e0615 */
[----:B----4-:R-:W-:Y:S01]  /*1a790*/  IADD3 R94, P3, R90, R24, RZ ;  /* 0x000000185a5e7210 */ /* 0x010fe20007f7e0ff */
[----:B------:R-:W-:Y:S01]  /*1a7a0*/  IMAD.X R97, R91, 0x1, R29, P4 ;  /* 0x000000015b617824 */ /* 0x000fe200020e061d */
[----:B------:R-:W-:Y:S02]  /*1a7b0*/  SHF.R.S32.HI R90, RZ, 0x1f, R89 ;  /* 0x0000001fff5a7819 */ /* 0x000fe40000011459 */
[----:B------:R-:W-:Y:S01]  /*1a7c0*/  IADD3 R92, P2, R89, R30, RZ ;  /* 0x0000001e595c7210 */ /* 0x000fe20007f5e0ff */
[----:B------:R-:W-:Y:S01]  /*1a7d0*/  IMAD.X R95, R91, 0x1, R69, P3 ;  /* 0x000000015b5f7824 */ /* 0x000fe200018e0645 */
[----:B------:R0:W-:Y:S03]  /*1a7e0*/  STL.64 [R1+0xbd8], R96 ;  /* 0x000bd86001007387 */ /* 0x0001e60000100a00 */
[----:B------:R-:W-:Y:S01]  /*1a7f0*/  IMAD.X R93, R90, 0x1, R20, P2 ;  /* 0x000000015a5d7824 */ /* 0x000fe200010e0614 */
        /* <DEDUP_REMOVED lines=15> */
[C---:B------:R-:W-:Y:S01]  /*1a8f0*/  IMAD.X R97, R89.reuse, 0x1, R20, P4 ;  /* 0x0000000159617824 */ /* 0x040fe200020e0614 */
[C---:B------:R-:W-:Y:S02]  /*1a900*/  IADD3 R90, P4, R88.reuse, R24, RZ ;  /* 0x00000018585a7210 */ /* 0x040fe40007f9e0ff */
[----:B----4-:R-:W-:Y:S01]  /*1a910*/  IADD3 R92, P2, R88, R28, RZ ;  /* 0x0000001c585c7210 */ /* 0x010fe20007f5e0ff */
[C---:B------:R-:W-:Y:S01]  /*1a920*/  IMAD.X R95, R89.reuse, 0x1, R21, P3 ;  /* 0x00000001595f7824 */ /* 0x040fe200018e0615 */
[----:B------:R-:W-:Y:S01]  /*1a930*/  STL.64 [R1+0x160], R96 ;  /* 0x0001606001007387 */ /* 0x000fe20000100a00 */
[C---:B------:R-:W-:Y:S02]  /*1a940*/  IMAD.X R91, R89.reuse, 0x1, R69, P4 ;  /* 0x00000001595b7824 */ /* 0x040fe400020e0645 */
        /* <DEDUP_REMOVED lines=8> */
[----:B----4-:R-:W-:Y:S01]  /*1a9d0*/  IADD3 R90, P4, R87, R28, RZ ;  /* 0x0000001c575a7210 */ /* 0x010fe20007f9e0ff */
        /* <DEDUP_REMOVED lines=9> */
[----:B----4-:R-:W-:-:S03]  /*1aa70*/  IADD3 R90, P4, R86, R74, RZ ;  /* 0x0000004a565a7210 */ /* 0x010fc60007f9e0ff */
        /* <DEDUP_REMOVED lines=70> */
[C---:B------:R-:W-:Y:S01]  /*1aee0*/  VIADD R80, R81.reuse, UR5 ;  /* 0x0000000551507c36 */ /* 0x040fe20008000000 */
[----:B------:R-:W-:Y:S01]  /*1aef0*/  ULDC UR5, c[0x0][0x248] ;  /* 0x0000920000057ab9 */ /* 0x000fe20000000800 */
[----:B------:R-:W-:Y:S01]  /*1af00*/  IMAD.X R85, R82, 0x1, R29, P4 ;  /* 0x0000000152557824 */ /* 0x000fe200020e061d */
[----:B------:R1:W-:Y:S04]  /*1af10*/  STL.64 [R1+0xb20], R86 ;  /* 0x000b205601007387 */ /* 0x0003e80000100a00 */
[----:B------:R4:W-:Y:S01]  /*1af20*/  STL.64 [R1+0xb18], R84 ;  /* 0x000b185401007387 */ /* 0x0009e20000100a00 */
[----:B0-----:R-:W-:Y:S02]  /*1af30*/  IADD3 R88, P3, R81, R24, RZ ;  /* 0x0000001851587210 */ /* 0x001fe40007f7e0ff */
[----:B------:R-:W-:-:S02]  /*1af40*/  SHF.R.S32.HI R81, RZ, 0x1f, R80 ;  /* 0x0000001fff517819 */ /* 0x000fc40000011450 */
[----:B-1----:R-:W-:Y:S01]  /*1af50*/  IADD3 R86, P2, R80, R30, RZ ;  /* 0x0000001e50567210 */ /* 0x002fe20007f5e0ff */
[----:B------:R-:W-:Y:S01]  /*1af60*/  IMAD.X R89, R82, 0x1, R69, P3 ;  /* 0x0000000152597824 */ /* 0x000fe200018e0645 */
[----:B----4-:R-:W-:-:S03]  /*1af70*/  IADD3 R84, P4, R80, R74, RZ ;  /* 0x0000004a50547210 */ /* 0x010fc60007f9e0ff */
[C---:B------:R-:W-:Y:S01]  /*1af80*/  IMAD.X R87, R81.reuse, 0x1, R20, P2 ;  /* 0x0000000151577824 */ /* 0x040fe200010e0614 */
[----:B------:R0:W-:Y:S01]  /*1af90*/  STL.64 [R1+0xb10], R88 ;  /* 0x000b105801007387 */ /* 0x0001e20000100a00 */
[C---:B------:R-:W-:Y:S01]  /*1afa0*/  VIADD R79, R80.reuse, UR5 ;  /* 0x00000005504f7c36 */ /* 0x040fe20008000000 */
[----:B------:R-:W-:Y:S01]  /*1afb0*/  ULDC UR5, c[0x0][0x248] ;  /* 0x0000920000057ab9 */ /* 0x000fe20000000800 */
[----:B------:R-:W-:Y:S01]  /*1afc0*/  IMAD.X R85, R81, 0x1, R21, P4 ;  /* 0x0000000151557824 */ /* 0x000fe200020e0615 */
[----:B------:R1:W-:Y:S04]  /*1afd0*/  STL.64 [R1+0xb08], R86 ;  /* 0x000b085601007387 */ /* 0x0003e80000100a00 */
[----:B------:R4:W-:Y:S01]  /*1afe0*/  STL.64 [R1+0xb00], R84 ;  /* 0x000b005401007387 */ /* 0x0009e20000100a00 */
[----:B0-----:R-:W-:-:S02]  /*1aff0*/  IADD3 R88, P3, R80, R28, RZ ;  /* 0x0000001c50587210 */ /* 0x001fc40007f7e0ff */
        /* <DEDUP_REMOVED lines=8> */
[----:B------:R-:W-:-:S02]  /*1b080*/  IMAD.X R83, R80, 0x1, R21, P3 ;  /* 0x0000000150537824 */ /* 0x000fc400018e0615 */
[----:B------:R-:W-:Y:S01]  /*1b090*/  VIADD R78, R79, UR5 ;  /* 0x000000054f4e7c36 */ /* 0x000fe20008000000 */
[----:B------:R0:W-:Y:S01]  /*1b0a0*/  STL.64 [R1+0xaf0], R86 ;  /* 0x000af05601007387 */ /* 0x0001e20000100a00 */
[----:B------:R-:W-:-:S03]  /*1b0b0*/  ULDC UR5, c[0x0][0x248] ;  /* 0x0000920000057ab9 */ /* 0x000fc60000000800 */
[----:B------:R1:W-:Y:S04]  /*1b0c0*/  STL.64 [R1+0xae8], R84 ;  /* 0x000ae85401007387 */ /* 0x0003e80000100a00 */
[----:B------:R4:W-:Y:S01]  /*1b0d0*/  STL.64 [R1+0xae0], R82 ;  /* 0x000ae05201007387 */ /* 0x0009e20000100a00 */
[C---:B0-----:R-:W-:Y:S02]  /*1b0e0*/  IADD3 R86, P2, R79.reuse, R28, RZ ;  /* 0x0000001c4f567210 */ /* 0x041fe40007f5e0ff */
[----:B-1----:R-:W-:Y:S02]  /*1b0f0*/  IADD3 R84, P4, R79, R24, RZ ;  /* 0x000000184f547210 */ /* 0x002fe40007f9e0ff */
[----:B------:R-:W-:Y:S02]  /*1b100*/  SHF.R.S32.HI R79, RZ, 0x1f, R78 ;  /* 0x0000001fff4f7819 */ /* 0x000fe4000001144e */
[----:B----4-:R-:W-:Y:S01]  /*1b110*/  IADD3 R82, P3, R78, R30, RZ ;  /* 0x0000001e4e527210 */ /* 0x010fe20007f7e0ff */
[----:B------:R-:W-:-:S02]  /*1b120*/  IMAD.X R87, R80, 0x1, R29, P2 ;  /* 0x0000000150577824 */ /* 0x000fc400010e061d */
[----:B------:R-:W-:Y:S02]  /*1b130*/  IMAD.X R85, R80, 0x1, R69, P4 ;  /* 0x0000000150557824 */ /* 0x000fe400020e0645 */
[----:B------:R-:W-:Y:S01]  /*1b140*/  IMAD.X R83, R79, 0x1, R20, P3 ;  /* 0x000000014f537824 */ /* 0x000fe200018e0614 */
[----:B------:R0:W-:Y:S01]  /*1b150*/  STL.64 [R1+0xad8], R86 ;  /* 0x000ad85601007387 */ /* 0x0001e20000100a00 */
[C---:B------:R-:W-:Y:S01]  /*1b160*/  VIADD R77, R78.reuse, UR7 ;  /* 0x000000074e4d7c36 */ /* 0x040fe20008000000 */
[----:B------:R-:W-:Y:S02]  /*1b170*/  ULDC UR7, c[0x0][0x248] ;  /* 0x0000920000077ab9 */ /* 0x000fe40000000800 */
        /* <DEDUP_REMOVED lines=15> */
[----:B------:R0:W-:Y:S01]  /*1b270*/  STL.64 [R1+0xaa8], R80 ;  /* 0x000aa85001007387 */ /* 0x0001e20000100a00 */
[C---:B------:R-:W-:Y:S01]  /*1b280*/  VIADD R76, R77.reuse, UR5 ;  /* 0x000000054d4c7c36 */ /* 0x040fe20008000000 */
[----:B------:R-:W-:Y:S01]  /*1b290*/  ULDC UR5, c[0x0][0x248] ;  /* 0x0000920000057ab9 */ /* 0x000fe20000000800 */
[C---:B-1----:R-:W-:Y:S01]  /*1b2a0*/  IADD3 R82, P3, R77.reuse, R28, RZ ;  /* 0x0000001c4d527210 */ /* 0x042fe20007f7e0ff */
[----:B------:R-:W-:Y:S01]  /*1b2b0*/  IMAD.X R85, R78, 0x1, R21, P4 ;  /* 0x000000014e557824 */ /* 0x000fe200020e0615 */
        /* <DEDUP_REMOVED lines=11> */
[C---:B----4-:R-:W-:Y:S01]  /*1b370*/  IADD3 R80, P2, R76.reuse, R28, RZ ;  /* 0x0000001c4c507210 */ /* 0x050fe20007f5e0ff */
[C---:B------:R-:W-:Y:S02]  /*1b380*/  IMAD.X R83, R77.reuse, 0x1, R21, P3 ;  /* 0x000000014d537824 */ /* 0x040fe400018e0615 */
[----:B------:R-:W-:Y:S01]  /*1b390*/  VIADD R75, R76, UR5 ;  /* 0x000000054c4b7c36 */ /* 0x000fe20008000000 */
[----:B------:R-:W-:Y:S01]  /*1b3a0*/  STL.64 [R1+0xa88], R84 ;  /* 0x000a885401007387 */ /* 0x000fe20000100a00 */
[C---:B------:R-:W-:Y:S01]  /*1b3b0*/  IMAD.X R81, R77.reuse, 0x1, R29, P2 ;  /* 0x000000014d517824 */ /* 0x040fe200010e061d */
[----:B------:R-:W-:Y:S01]  /*1b3c0*/  ULDC UR5, c[0x0][0x248] ;  /* 0x0000920000057ab9 */ /* 0x000fe20000000800 */
        /* <DEDUP_REMOVED lines=18> */
[C---:B-1----:R-:W-:Y:S01]  /*1b4f0*/  IADD3 R80, P2, R71.reuse, R30, RZ ;  /* 0x0000001e47507210 */ /* 0x042fe20007f5e0ff */
[----:B------:R-:W-:Y:S01]  /*1b500*/  IMAD.X R83, R76, 0x1, R69, P3 ;  /* 0x000000014c537824 */ /* 0x000fe200018e0645 */
[----:B----4-:R-:W-:-:S03]  /*1b510*/  IADD3 R78, P4, R71, R74, RZ ;  /* 0x0000004a474e7210 */ /* 0x010fc60007f9e0ff */
[----:B------:R-:W-:Y:S01]  /*1b520*/  IMAD.X R81, R75, 0x1, R20, P2 ;  /* 0x000000014b517824 */ /* 0x000fe200010e0614 */
[----:B------:R0:W-:Y:S01]  /*1b530*/  STL.64 [R1+0xa50], R82 ;  /* 0x000a505201007387 */ /* 0x0001e20000100a00 */
[----:B------:R-:W-:Y:S01]  /*1b540*/  VIADD R47, R71, UR7 ;  /* 0x00000007472f7c36 */ /* 0x000fe20008000000 */
        /* <DEDUP_REMOVED lines=32> */
[C---:B----4-:R-:W-:Y:S01]  /*1b750*/  IADD3 R76, P3, R46.reuse, R24, RZ ;  /* 0x000000182e4c7210 */ /* 0x050fe20007f7e0ff */
[----:B------:R-:W-:Y:S02]  /*1b760*/  VIADD R45, R46, UR5 ;  /* 0x000000052e2d7c36 */ /* 0x000fe40008000000 */
[C---:B------:R-:W-:Y:S01]  /*1b770*/  IMAD.X R79, R47.reuse, 0x1, R29, P4 ;  /* 0x000000012f4f7824 */ /* 0x040fe200020e061d */
[----:B------:R0:W-:Y:S01]  /*1b780*/  STL.64 [R1+0xa00], R80 ;  /* 0x000a005001007387 */ /* 0x0001e20000100a00 */
[----:B------:R-:W-:Y:S01]  /*1b790*/  IMAD.X R77, R47, 0x1, R69, P3 ;  /* 0x000000012f4d7824 */ /* 0x000fe200018e0645 */
[----:B------:R-:W-:Y:S01]  /*1b7a0*/  SHF.R.S32.HI R46, RZ, 0x1f, R45 ;  /* 0x0000001fff2e7819 */ /* 0x000fe2000001142d */
[----:B------:R-:W-:Y:S01]  /*1b7b0*/  ULDC UR5, c[0x0][0x248] ;  /* 0x0000920000057ab9 */ /* 0x000fe20000000800 */
[----:B------:R1:W-:Y:S04]  /*1b7c0*/  STL.64 [R1+0x9f8], R78 ;  /* 0x0009f84e01007387 */ /* 0x0003e80000100a00 */
[----:B------:R4:W-:Y:S01]  /*1b7d0*/  STL.64 [R1+0x9f0], R76 ;  /* 0x0009f04c01007387 */ /* 0x0009e20000100a00 */
[----:B0-----:R-:W-:-:S02]  /*1b7e0*/  IADD3 R80, P2, R45, R30, RZ ;  /* 0x0000001e2d507210 */ /* 0x001fc40007f5e0ff */
[----:B-1----:R-:W-:-:S03]  /*1b7f0*/  IADD3 R78, P4, R45, R74, RZ ;  /* 0x0000004a2d4e7210 */ /* 0x002fc60007f9e0ff */
[C---:B------:R-:W-:Y:S01]  /*1b800*/  IMAD.X R81, R46.reuse, 0x1, R20, P2 ;  /* 0x000000012e517824 */ /* 0x040fe200010e0614 */
[C---:B----4-:R-:W-:Y:S01]  /*1b810*/  IADD3 R76, P3, R45.reuse, R28, RZ ;  /* 0x0000001c2d4c7210 */ /* 0x050fe20007f7e0ff */
[C---:B------:R-:W-:Y:S02]  /*1b820*/  IMAD.X R79, R46.reuse, 0x1, R21, P4 ;  /* 0x000000012e4f7824 */ /* 0x040fe400020e0615 */
[C---:B------:R-:W-:Y:S01]  /*1b830*/  VIADD R44, R45.reuse, UR9 ;  /* 0x000000092d2c7c36 */ /* 0x040fe20008000000 */
[----:B------:R0:W-:Y:S01]  /*1b840*/  STL.64 [R1+0x9e8], R80 ;  /* 0x0009e85001007387 */ /* 0x0001e20000100a00 */
[----:B------:R-:W-:Y:S01]  /*1b850*/  IMAD.X R77, R46, 0x1, R29, P3 ;  /* 0x000000012e4d7824 */ /* 0x000fe200018e061d */
[----:B------:R-:W-:Y:S02]  /*1b860*/  ULDC UR9, c[0x0][0x248] ;  /* 0x0000920000097ab9 */ /* 0x000fe40000000800 */
[----:B------:R1:W-:Y:S04]  /*1b870*/  STL.64 [R1+0x9e0], R78 ;  /* 0x0009e04e01007387 */ /* 0x0003e80000100a00 */
[----:B------:R4:W-:Y:S01]  /*1b880*/  STL.64 [R1+0x9c8], R76 ;  /* 0x0009c84c01007387 */ /* 0x0009e20000100a00 */
[----:B0-----:R-:W-:-:S02]  /*1b890*/  IADD3 R80, P2, R45, R24, RZ ;  /* 0x000000182d507210 */ /* 0x001fc40007f5e0ff */
[----:B------:R-:W-:Y:S02]  /*1b8a0*/  SHF.R.S32.HI R45, RZ, 0x1f, R44 ;  /* 0x0000001fff2d7819 */ /* 0x000fe4000001142c */
        /* <DEDUP_REMOVED lines=11> */
[----:B-1----:R-:W-:Y:S02]  /*1b960*/  IADD3 R78, P4, R44, R24, RZ ;  /* 0x000000182c4e7210 */ /* 0x002fe40007f9e0ff */
[----:B------:R-:W-:Y:S02]  /*1b970*/  SHF.R.S32.HI R44, RZ, 0x1f, R43 ;  /* 0x0000001fff2c7819 */ /* 0x000fe4000001142b */
[----:B----4-:R-:W-:Y:S01]  /*1b980*/  IADD3 R76, P3, R43, R30, RZ ;  /* 0x0000001e2b4c7210 */ /* 0x010fe20007f7e0ff */
[----:B------:R-:W-:Y:S01]  /*1b990*/  IMAD.X R81, R45, 0x1, R29, P2 ;  /* 0x000000012d517824 */ /* 0x000fe200010e061d */
        /* <DEDUP_REMOVED lines=11> */
[----:B-1----:R-:W-:-:S03]  /*1ba50*/  IADD3 R76, P3, R43, R24, RZ ;  /* 0x000000182b4c7210 */ /* 0x002fc60007f7e0ff */
[----:B------:R-:W-:Y:S01]  /*1ba60*/  IMAD.X R79, R44, 0x1, R29, P4 ;  /* 0x000000012c4f7824 */ /* 0x000fe200020e061d */
[----:B------:R-:W-:Y:S02]  /*1ba70*/  SHF.R.S32.HI R43, RZ, 0x1f, R42 ;  /* 0x0000001fff2b7819 */ /* 0x000fe4000001142a */
[----:B----4-:R-:W-:Y:S01]  /*1ba80*/  IADD3 R46, P2, R42, R30, RZ ;  /* 0x0000001e2a2e7210 */ /* 0x010fe20007f5e0ff */
[----:B------:R-:W-:Y:S01]  /*1ba90*/  IMAD.X R77, R44, 0x1, R69, P3 ;  /* 0x000000012c4d7824 */ /* 0x000fe200018e0645 */
[----:B------:R0:W-:Y:S03]  /*1baa0*/  STL.64 [R1+0x1b8], R78 ;  /* 0x0001b84e01007387 */ /* 0x0001e60000100a00 */
[----:B------:R-:W-:Y:S01]  /*1bab0*/  IMAD.X R47, R43, 0x1, R20, P2 ;  /* 0x000000012b2f7824 */ /* 0x000fe200010e0614 */
[----:B------:R1:W-:Y:S01]  /*1bac0*/  STL.64 [R1+0x1b0], R76 ;  /* 0x0001b04c01007387 */ /* 0x0003e20000100a00 */
[----:B------:R-:W-:Y:S01]  /*1bad0*/  VIADD R41, R42, UR12 ;  /* 0x0000000c2a297c36 */ /* 0x000fe20008000000 */
[----:B------:R-:W-:-:S02]  /*1bae0*/  ULDC UR12, c[0x0][0x248] ;  /* 0x00009200000c7ab9 */ /* 0x000fc40000000800 */
[----:B------:R4:W-:Y:S01]  /*1baf0*/  STL.64 [R1+0x1a8], R46 ;  /* 0x0001a82e01007387 */ /* 0x0009e20000100a00 */
[C---:B0-----:R-:W-:Y:S02]  /*1bb00*/  IADD3 R78, P4, R42.reuse, R74, RZ ;  /* 0x0000004a2a4e7210 */ /* 0x041fe40007f9e0ff */
[----:B-1----:R-:W-:-:S03]  /*1bb10*/  IADD3 R76, P3, R42, R28, RZ ;  /* 0x0000001c2a4c7210 */ /* 0x002fc60007f7e0ff */
[----:B------:R-:W-:Y:S01]  /*1bb20*/  IMAD.X R79, R43, 0x1, R21, P4 ;  /* 0x000000012b4f7824 */ /* 0x000fe200020e0615 */
[----:B------:R-:W-:Y:S02]  /*1bb30*/  IADD3 R44, P4, R41, R30, RZ ;  /* 0x0000001e292c7210 */ /* 0x000fe40007f9e0ff */
[----:B----4-:R-:W-:Y:S01]  /*1bb40*/  IADD3 R46, P2, R42, R24, RZ ;  /* 0x000000182a2e7210 */ /* 0x010fe20007f5e0ff */
[----:B------:R-:W-:Y:S01]  /*1bb50*/  IMAD.X R77, R43, 0x1, R29, P3 ;  /* 0x000000012b4d7824 */ /* 0x000fe200018e061d */
[----:B------:R-:W-:-:S03]  /*1bb60*/  SHF.R.S32.HI R42, RZ, 0x1f, R41 ;  /* 0x0000001fff2a7819 */ /* 0x000fc60000011429 */
[----:B------:R-:W-:Y:S01]  /*1bb70*/  IMAD.X R47, R43, 0x1, R69, P2 ;  /* 0x000000012b2f7824 */ /* 0x000fe200010e0645 */
[----:B------:R0:W-:Y:S01]  /*1bb80*/  STL.64 [R1+0x198], R76 ;  /* 0x0001984c01007387 */ /* 0x0001e20000100a00 */
[----:B------:R-:W-:-:S03]  /*1bb90*/  IMAD.X R45, R42, 0x1, R20, P4 ;  /* 0x000000012a2d7824 */ /* 0x000fc600020e0614 */
[----:B------:R-:W-:Y:S04]  /*1bba0*/  STL.64 [R1+0x1a0], R78 ;  /* 0x0001a04e01007387 */ /* 0x000fe80000100a00 */
[----:B------:R1:W-:Y:S01]  /*1bbb0*/  STL.64 [R1+0x9a0], R46 ;  /* 0x0009a02e01007387 */ /* 0x0003e20000100a00 */
[----:B0-----:R-:W-:-:S03]  /*1bbc0*/  IADD3 R76, P3, R41, R74, RZ ;  /* 0x0000004a294c7210 */ /* 0x001fc60007f7e0ff */
[----:B------:R0:W-:Y:S01]  /*1bbd0*/  STL.64 [R1+0x998], R44 ;  /* 0x0009982c01007387 */ /* 0x0001e20000100a00 */
[C---:B------:R-:W-:Y:S01]  /*1bbe0*/  VIADD R40, R41.reuse, UR13 ;  /* 0x0000000d29287c36 */ /* 0x040fe20008000000 */
[----:B------:R-:W-:Y:S01]  /*1bbf0*/  ULDC UR13, c[0x0][0x248] ;  /* 0x00009200000d7ab9 */ /* 0x000fe20000000800 */
        /* <DEDUP_REMOVED lines=154> */
[C---:B------:R-:W-:Y:S01]  /*1c5a0*/  IMAD.X R39, R32.reuse, 0x1, R29, P4 ;  /* 0x0000000120277824 */ /* 0x040fe200020e061d */
        /* <DEDUP_REMOVED lines=64> */
[C---:B------:R-:W-:Y:S02]  /*1c9b0*/  IMAD.X R33, R22.reuse, 0x1, R20, P4 ;  /* 0x0000000116217824 */ /* 0x040fe400020e0614 */
[----:B------:R-:W-:Y:S01]  /*1c9c0*/  IMAD.X R27, R22, 0x1, R21, P3 ;  /* 0x00000001161b7824 */ /* 0x000fe200018e0615 */
[----:B------:R0:W-:Y:S01]  /*1c9d0*/  STL.64 [R1+0x5a0], R34 ;  /* 0x0005a02201007387 */ /* 0x0001e20000100a00 */
[----:B------:R-:W-:-:S03]  /*1c9e0*/  VIADD R8, R23, UR8 ;  /* 0x0000000817087c36 */ /* 0x000fc60008000000 */
[----:B------:R-:W-:Y:S04]  /*1c9f0*/  STL.64 [R1+0x5a8], R36 ;  /* 0x0005a82401007387 */ /* 0x000fe80000100a00 */
[----:B------:R1:W-:Y:S01]  /*1ca00*/  STL.64 [R1+0x598], R32 ;  /* 0x0005982001007387 */ /* 0x0003e20000100a00 */
[----:B0-----:R-:W-:-:S03]  /*1ca10*/  IADD3 R34, P2, R23, R28, RZ ;  /* 0x0000001c17227210 */ /* 0x001fc60007f5e0ff */
[----:B------:R0:W-:Y:S01]  /*1ca20*/  STL.64 [R1+0x590], R26 ;  /* 0x0005901a01007387 */ /* 0x0001e20000100a00 */
[----:B-1----:R-:W-:Y:S02]  /*1ca30*/  IADD3 R32, P4, R23, R24, RZ ;  /* 0x0000001817207210 */ /* 0x002fe40007f9e0ff */
[----:B------:R-:W-:Y:S02]  /*1ca40*/  SHF.R.S32.HI R23, RZ, 0x1f, R8 ;  /* 0x0000001fff177819 */ /* 0x000fe40000011408 */
[----:B0-----:R-:W-:Y:S01]  /*1ca50*/  IADD3 R26, P3, R8, R30, RZ ;  /* 0x0000001e081a7210 */ /* 0x001fe20007f7e0ff */
        /* <DEDUP_REMOVED lines=15> */
[----:B------:R-:W-:Y:S01]  /*1cb50*/  IMAD.MOV.U32 R104, RZ, RZ, R105 ;  /* 0x000000ffff687224 */ /* 0x000fe200078e0069 */
[----:B------:R1:W-:Y:S01]  /*1cb60*/  STL.64 [R1+0x510], R32 ;  /* 0x0005102001007387 */ /* 0x0003e20000100a00 */
[----:B------:R-:W-:Y:S01]  /*1cb70*/  IMAD.MOV.U32 R99, RZ, RZ, R208 ;  /* 0x000000ffff637224 */ /* 0x000fe200078e00d0 */
[----:B------:R-:W-:-:S02]  /*1cb80*/  ULDC.64 UR8, c[0x0][0x228] ;  /* 0x00008a0000087ab9 */ /* 0x000fc40000000a00 */
[----:B------:R4:W-:Y:S01]  /*1cb90*/  STL.64 [R1+0x258], R26 ;  /* 0x0002581a01007387 */ /* 0x0009e20000100a00 */
[C---:B0-----:R-:W-:Y:S02]  /*1cba0*/  IADD3 R34, P2, R9.reuse, R30, RZ ;  /* 0x0000001e09227210 */ /* 0x041fe40007f5e0ff */
[----:B-1----:R-:W-:-:S03]  /*1cbb0*/  IADD3 R32, P4, R9, R74, RZ ;  /* 0x0000004a09207210 */ /* 0x002fc60007f9e0ff */
[C---:B------:R-:W-:Y:S01]  /*1cbc0*/  IMAD.X R35, R22.reuse, 0x1, R20, P2 ;  /* 0x0000000116237824 */ /* 0x040fe200010e0614 */
[C---:B----4-:R-:W-:Y:S01]  /*1cbd0*/  IADD3 R26, P3, R9.reuse, R28, RZ ;  /* 0x0000001c091a7210 */ /* 0x050fe20007f7e0ff */
[C---:B------:R-:W-:Y:S02]  /*1cbe0*/  IMAD.X R33, R22.reuse, 0x1, R21, P4 ;  /* 0x0000000116217824 */ /* 0x040fe400020e0615 */
[----:B------:R-:W-:Y:S01]  /*1cbf0*/  VIADD R8, R9, UR5 ;  /* 0x0000000509087c36 */ /* 0x000fe20008000000 */
[----:B------:R0:W-:Y:S01]  /*1cc00*/  STL.64 [R1+0x230], R34 ;  /* 0x0002302201007387 */ /* 0x0001e20000100a00 */
[----:B------:R-:W-:Y:S01]  /*1cc10*/  IMAD.X R27, R22, 0x1, R29, P3 ;  /* 0x00000001161b7824 */ /* 0x000fe200018e061d */
[----:B------:R-:W-:Y:S02]  /*1cc20*/  ULDC UR5, c[0x0][0x22c] ;  /* 0x00008b0000057ab9 */ /* 0x000fe40000000800 */
[----:B------:R1:W-:Y:S01]  /*1cc30*/  STL.64 [R1+0x210], R32 ;  /* 0x0002102001007387 */ /* 0x0003e20000100a00 */
[----:B------:R-:W-:-:S03]  /*1cc40*/  SHF.R.S32.HI R23, RZ, 0x1f, R8 ;  /* 0x0000001fff177819 */ /* 0x000fc60000011408 */
[----:B------:R4:W-:Y:S01]  /*1cc50*/  STL.64 [R1+0x208], R26 ;  /* 0x0002081a01007387 */ /* 0x0009e20000100a00 */
[----:B0-----:R-:W-:Y:S02]  /*1cc60*/  IADD3 R34, P2, R9, R24, RZ ;  /* 0x0000001809227210 */ /* 0x001fe40007f5e0ff */
[----:B-1----:R-:W-:-:S03]  /*1cc70*/  IADD3 R32, P4, R8, R30, RZ ;  /* 0x0000001e08207210 */ /* 0x002fc60007f9e0ff */
[----:B------:R-:W-:Y:S01]  /*1cc80*/  IMAD.X R35, R22, 0x1, R69, P2 ;  /* 0x0000000116237824 */ /* 0x000fe200010e0645 */
        /* <DEDUP_REMOVED lines=9> */
[C---:B0-----:R-:W-:Y:S02]  /*1cd20*/  IADD3 R34, P2, R8.reuse, R28, RZ ;  /* 0x0000001c08227210 */ /* 0x041fe40007f5e0ff */
[----:B-1----:R-:W-:-:S03]  /*1cd30*/  IADD3 R32, P4, R8, R24, RZ ;  /* 0x0000001808207210 */ /* 0x002fc60007f9e0ff */
[----:B------:R-:W-:Y:S01]  /*1cd40*/  IMAD.X R35, R23, 0x1, R29, P2 ;  /* 0x0000000117237824 */ /* 0x000fe200010e061d */
[----:B----4-:R-:W-:Y:S01]  /*1cd50*/  IADD3 R26, P3, R9, R30, RZ ;  /* 0x0000001e091a7210 */ /* 0x010fe20007f7e0ff */
[----:B------:R-:W-:-:S03]  /*1cd60*/  IMAD.X R33, R23, 0x1, R69, P4 ;  /* 0x0000000117217824 */ /* 0x000fc600020e0645 */
[----:B------:R0:W-:Y:S01]  /*1cd70*/  STL.64 [R1+0x1e8], R34 ;  /* 0x0001e82201007387 */ /* 0x0001e20000100a00 */
[----:B------:R-:W-:-:S03]  /*1cd80*/  IMAD.X R27, R22, 0x1, R20, P3 ;  /* 0x00000001161b7824 */ /* 0x000fc600018e0614 */
[----:B------:R1:W-:Y:S04]  /*1cd90*/  STL.64 [R1+0x530], R32 ;  /* 0x0005302001007387 */ /* 0x0003e80000100a00 */
[----:B------:R4:W-:Y:S01]  /*1cda0*/  STL.64 [R1+0x528], R26 ;  /* 0x0005281a01007387 */ /* 0x0009e20000100a00 */
[C---:B0-----:R-:W-:Y:S02]  /*1cdb0*/  IADD3 R34, P2, R9.reuse, R74, RZ ;  /* 0x0000004a09227210 */ /* 0x041fe40007f5e0ff */
        /* <DEDUP_REMOVED lines=11> */
[----:B------:R-:W-:-:S02]  /*1ce70*/  ULDC UR11, c[0x0][0x228] ;  /* 0x00008a00000b7ab9 */ /* 0x000fc40000000800 */
[----:B------:R4:W-:Y:S01]  /*1ce80*/  STL.64 [R1+0x4e8], R26 ;  /* 0x0004e81a01007387 */ /* 0x0009e20000100a00 */
[C---:B0-----:R-:W-:Y:S02]  /*1ce90*/  IADD3 R34, P2, R8.reuse, R30, RZ ;  /* 0x0000001e08227210 */ /* 0x041fe40007f5e0ff */
[----:B-1----:R-:W-:-:S03]  /*1cea0*/  IADD3 R32, P4, R8, R74, RZ ;  /* 0x0000004a08207210 */ /* 0x002fc60007f9e0ff */
[C---:B------:R-:W-:Y:S01]  /*1ceb0*/  IMAD.X R35, R23.reuse, 0x1, R20, P2 ;  /* 0x0000000117237824 */ /* 0x040fe200010e0614 */
[C---:B----4-:R-:W-:Y:S01]  /*1cec0*/  IADD3 R26, P3, R8.reuse, R28, RZ ;  /* 0x0000001c081a7210 */ /* 0x050fe20007f7e0ff */
[C---:B------:R-:W-:Y:S02]  /*1ced0*/  IMAD.X R33, R23.reuse, 0x1, R21, P4 ;  /* 0x0000000117217824 */ /* 0x040fe400020e0615 */
[C---:B------:R-:W-:Y:S02]  /*1cee0*/  VIADD R9, R8.reuse, UR12 ;  /* 0x0000000c08097c36 */ /* 0x040fe40008000000 */
[----:B------:R-:W-:Y:S01]  /*1cef0*/  IMAD.X R27, R23, 0x1, R29, P3 ;  /* 0x00000001171b7824 */ /* 0x000fe200018e061d */
[----:B------:R0:W-:Y:S02]  /*1cf00*/  STL.64 [R1+0x4e0], R34 ;  /* 0x0004e02201007387 */ /* 0x0001e40000100a00 */
[----:B------:R-:W-:Y:S02]  /*1cf10*/  SHF.R.S32.HI R22, RZ, 0x1f, R9 ;  /* 0x0000001fff167819 */ /* 0x000fe40000011409 */
[----:B------:R1:W-:Y:S04]  /*1cf20*/  STL.64 [R1+0x4d8], R32 ;  /* 0x0004d82001007387 */ /* 0x0003e80000100a00 */
[----:B------:R4:W-:Y:S01]  /*1cf30*/  STL.64 [R1+0x4b8], R26 ;  /* 0x0004b81a01007387 */ /* 0x0009e20000100a00 */
[----:B0-----:R-:W-:-:S02]  /*1cf40*/  IADD3 R34, P2, R8, R24, RZ ;  /* 0x0000001808227210 */ /* 0x001fc40007f5e0ff */
[----:B-1----:R-:W-:-:S03]  /*1cf50*/  IADD3 R32, P4, R9, R30, RZ ;  /* 0x0000001e09207210 */ /* 0x002fc60007f9e0ff */
[----:B------:R-:W-:Y:S01]  /*1cf60*/  IMAD.X R35, R23, 0x1, R69, P2 ;  /* 0x0000000117237824 */ /* 0x000fe200010e0645 */
[C---:B----4-:R-:W-:Y:S01]  /*1cf70*/  IADD3 R26, P3, R9.reuse, R74, RZ ;  /* 0x0000004a091a7210 */ /* 0x050fe20007f7e0ff */
[C---:B------:R-:W-:Y:S02]  /*1cf80*/  IMAD.X R33, R22.reuse, 0x1, R20, P4 ;  /* 0x0000000116217824 */ /* 0x040fe400020e0614 */
[----:B------:R-:W-:Y:S01]  /*1cf90*/  VIADD R8, R9, UR45 ;  /* 0x0000002d09087c36 */ /* 0x000fe20008000000 */
[----:B------:R0:W-:Y:S01]  /*1cfa0*/  STL.64 [R1+0x4c0], R34 ;  /* 0x0004c02201007387 */ /* 0x0001e20000100a00 */
[C---:B------:R-:W-:Y:S01]  /*1cfb0*/  IMAD.X R27, R22.reuse, 0x1, R21, P3 ;  /* 0x00000001161b7824 */ /* 0x040fe200018e0615 */
[----:B------:R-:W-:Y:S01]  /*1cfc0*/  LOP3.LUT R139, R139, 0xffff, RZ, 0xc0, !PT ;  /* 0x0000ffff8b8b7812 */ /* 0x000fe200078ec0ff */
[----:B------:R-:W-:Y:S01]  /*1cfd0*/  IMAD.MOV.U32 R106, RZ, RZ, R110 ;  /* 0x000000ffff6a7224 */ /* 0x000fe200078e006e */
[----:B------:R1:W-:Y:S01]  /*1cfe0*/  STL.64 [R1+0x4d0], R32 ;  /* 0x0004d02001007387 */ /* 0x0003e20000100a00 */
[----:B------:R-:W-:Y:S01]  /*1cff0*/  SHF.R.S32.HI R23, RZ, 0x1f, R8 ;  /* 0x0000001fff177819 */ /* 0x000fe20000011408 */
[----:B------:R-:W-:Y:S01]  /*1d000*/  IMAD.MOV.U32 R102, RZ, RZ, R105 ;  /* 0x000000ffff667224 */ /* 0x000fe200078e0069 */
[----:B------:R-:W-:Y:S01]  /*1d010*/  LOP3.LUT R127, R127, 0xffff, RZ, 0xc0, !PT ;  /* 0x0000ffff7f7f7812 */ /* 0x000fe200078ec0ff */
[----:B------:R4:W-:Y:S01]  /*1d020*/  STL.64 [R1+0x508], R26 ;  /* 0x0005081a01007387 */ /* 0x0009e20000100a00 */
[----:B------:R-:W-:Y:S01]  /*1d030*/  IMAD.MOV.U32 R97, RZ, RZ, R204 ;  /* 0x000000ffff617224 */ /* 0x000fe200078e00cc */
[----:B------:R-:W-:Y:S01]  /*1d040*/  LOP3.LUT R143, R143, 0xffff, RZ, 0xc0, !PT ;  /* 0x0000ffff8f8f7812 */ /* 0x000fe200078ec0ff */
[----:B------:R-:W-:Y:S01]  /*1d050*/  IMAD.MOV.U32 R116, RZ, RZ, R207 ;  /* 0x000000ffff747224 */ /* 0x000fe200078e00cf */
[----:B0-----:R-:W-:Y:S01]  /*1d060*/  IADD3 R34, P2, R9, R28, RZ ;  /* 0x0000001c09227210 */ /* 0x001fe20007f5e0ff */
[----:B------:R-:W-:Y:S01]  /*1d070*/  IMAD.MOV.U32 R100, RZ, RZ, R107 ;  /* 0x000000ffff647224 */ /* 0x000fe200078e006b */
[----:B------:R-:W-:Y:S01]  /*1d080*/  PRMT R163, R163, 0x3340, R0 ;  /* 0x00003340a3a37816 */ /* 0x000fe20000000000 */
[----:B------:R-:W-:Y:S01]  /*1d090*/  IMAD.MOV.U32 R98, RZ, RZ, R122 ;  /* 0x000000ffff627224 */ /* 0x000fe200078e007a */
[----:B-1----:R-:W-:Y:S01]  /*1d0a0*/  IADD3 R32, P4, R9, R24, RZ ;  /* 0x0000001809207210 */ /* 0x002fe20007f9e0ff */
[----:B------:R-:W-:Y:S01]  /*1d0b0*/  IMAD.X R35, R22, 0x1, R29, P2 ;  /* 0x0000000116237824 */ /* 0x000fe200010e061d */
[----:B------:R-:W-:Y:S01]  /*1d0c0*/  PRMT R157, R157, 0x3340, R0 ;  /* 0x000033409d9d7816 */ /* 0x000fe20000000000 */
[----:B------:R-:W-:Y:S01]  /*1d0d0*/  ULDC UR45, c[0x0][0x228] ;  /* 0x00008a00002d7ab9 */ /* 0x000fe20000000800 */
[----:B----4-:R-:W-:Y:S01]  /*1d0e0*/  IADD3 R26, P3, R8, R30, RZ ;  /* 0x0000001e081a7210 */ /* 0x010fe20007f7e0ff */
[----:B------:R-:W-:Y:S01]  /*1d0f0*/  IMAD.X R33, R22, 0x1, R69, P4 ;  /* 0x0000000116217824 */ /* 0x000fe200020e0645 */
[----:B------:R0:W-:Y:S03]  /*1d100*/  STL.64 [R1+0x500], R34 ;  /* 0x0005002201007387 */ /* 0x0001e60000100a00 */
[----:B------:R-:W-:Y:S01]  /*1d110*/  IMAD.X R27, R23, 0x1, R20, P3 ;  /* 0x00000001171b7824 */ /* 0x000fe200018e0614 */
        /* <DEDUP_REMOVED lines=13> */
[----:B------:R-:W-:-:S02]  /*1d1f0*/  IMAD.MOV.U32 R101, RZ, RZ, R106 ;  /* 0x000000ffff657224 */ /* 0x000fc400078e006a */
[----:B------:R-:W-:Y:S01]  /*1d200*/  IMAD.MOV.U32 R105, RZ, RZ, R209 ;  /* 0x000000ffff697224 */ /* 0x000fe200078e00d1 */
[----:B------:R4:W-:Y:S01]  /*1d210*/  STL.64 [R1+0x538], R26 ;  /* 0x0005381a01007387 */ /* 0x0009e20000100a00 */
[----:B------:R-:W-:Y:S01]  /*1d220*/  IMAD.MOV.U32 R122, RZ, RZ, R205 ;  /* 0x000000ffff7a7224 */ /* 0x000fe200078e00cd */
[----:B------:R-:W-:Y:S01]  /*1d230*/  PRMT R140, R140, 0x3340, R0 ;  /* 0x000033408c8c7816 */ /* 0x000fe20000000000 */
[----:B------:R-:W-:Y:S01]  /*1d240*/  IMAD.MOV.U32 R107, RZ, RZ, R203 ;  /* 0x000000ffff6b7224 */ /* 0x000fe200078e00cb */
[C---:B0-----:R-:W-:Y:S01]  /*1d250*/  IADD3 R34, P2, R9.reuse, R30, RZ ;  /* 0x0000001e09227210 */ /* 0x041fe20007f5e0ff */
[----:B------:R-:W-:Y:S01]  /*1d260*/  ULDC UR44, c[0x0][0x228] ;  /* 0x00008a00002c7ab9 */ /* 0x000fe20000000800 */
[----:B-1----:R-:W-:-:S03]  /*1d270*/  IADD3 R32, P4, R9, R74, RZ ;  /* 0x0000004a09207210 */ /* 0x002fc60007f9e0ff */
[C---:B------:R-:W-:Y:S01]  /*1d280*/  IMAD.X R35, R22.reuse, 0x1, R20, P2 ;  /* 0x0000000116237824 */ /* 0x040fe200010e0614 */
[C---:B----4-:R-:W-:Y:S01]  /*1d290*/  IADD3 R26, P3, R9.reuse, R28, RZ ;  /* 0x0000001c091a7210 */ /* 0x050fe20007f7e0ff */
[C---:B------:R-:W-:Y:S02]  /*1d2a0*/  IMAD.X R33, R22.reuse, 0x1, R21, P4 ;  /* 0x0000000116217824 */ /* 0x040fe400020e0615 */
[----:B------:R-:W-:Y:S01]  /*1d2b0*/  VIADD R8, R9, UR43 ;  /* 0x0000002b09087c36 */ /* 0x000fe20008000000 */
[----:B------:R0:W-:Y:S01]  /*1d2c0*/  STL.64 [R1+0x570], R34 ;  /* 0x0005702201007387 */ /* 0x0001e20000100a00 */
[----:B------:R-:W-:Y:S01]  /*1d2d0*/  IMAD.X R27, R22, 0x1, R29, P3 ;  /* 0x00000001161b7824 */ /* 0x000fe200018e061d */
[----:B------:R-:W-:Y:S01]  /*1d2e0*/  PRMT R141, R141, 0x3340, R0 ;  /* 0x000033408d8d7816 */ /* 0x000fe20000000000 */
[----:B------:R-:W-:Y:S01]  /*1d2f0*/  IMAD.MOV.U32 R118, RZ, RZ, R120 ;  /* 0x000000ffff767224 */ /* 0x000fe200078e0078 */
[----:B------:R1:W-:Y:S01]  /*1d300*/  STL.64 [R1+0x588], R32 ;  /* 0x0005882001007387 */ /* 0x0003e20000100a00 */
[----:B------:R-:W-:Y:S01]  /*1d310*/  SHF.R.S32.HI R23, RZ, 0x1f, R8 ;  /* 0x0000001fff177819 */ /* 0x000fe20000011408 */
[----:B------:R-:W-:Y:S01]  /*1d320*/  IMAD.MOV.U32 R106, RZ, RZ, R206 ;  /* 0x000000ffff6a7224 */ /* 0x000fe200078e00ce */
[--C-:B------:R-:W-:Y:S01]  /*1d330*/  PRMT R154, R154, 0x3340, R0.reuse ;  /* 0x000033409a9a7816 */ /* 0x100fe20000000000 */
[----:B------:R4:W-:Y:S01]  /*1d340*/  STL.64 [R1+0x580], R26 ;  /* 0x0005801a01007387 */ /* 0x0009e20000100a00 */
[----:B------:R-:W-:Y:S01]  /*1d350*/  PRMT R119, R119, 0x3340, R0 ;  /* 0x0000334077777816 */ /* 0x000fe20000000000 */
[----:B------:R-:W-:Y:S01]  /*1d360*/  ULDC UR43, c[0x0][0x228] ;  /* 0x00008a00002b7ab9 */ /* 0x000fe20000000800 */
[----:B0-----:R-:W-:-:S02]  /*1d370*/  IADD3 R34, P2, R9, R24, RZ ;  /* 0x0000001809227210 */ /* 0x001fc40007f5e0ff */
[----:B-1----:R-:W-:-:S03]  /*1d380*/  IADD3 R32, P4, R8, R30, RZ ;  /* 0x0000001e08207210 */ /* 0x002fc60007f9e0ff */
[----:B------:R-:W-:Y:S01]  /*1d390*/  IMAD.X R35, R22, 0x1, R69, P2 ;  /* 0x0000000116237824 */ /* 0x000fe200010e0645 */
        /* <DEDUP_REMOVED lines=9> */
[----:B------:R-:W-:-:S02]  /*1d430*/  ULDC UR42, c[0x0][0x228] ;  /* 0x00008a00002a7ab9 */ /* 0x000fc40000000800 */
        /* <DEDUP_REMOVED lines=31> */
[----:B------:R-:W-:Y:S01]  /*1d630*/  ULDC UR40, c[0x0][0x228] ;  /* 0x00008a0000287ab9 */ /* 0x000fe20000000800 */
        /* <DEDUP_REMOVED lines=92> */
[----:B------:R-:W-:Y:S01]  /*1dc00*/  LOP3.LUT R0, R0, 0x7fffffff, RZ, 0xc0, !PT ;  /* 0x7fffffff00007812 */ /* 0x000fe200078ec0ff */
        /* <DEDUP_REMOVED lines=57> */
[----:B------:R-:W-:Y:S02]  /*1dfa0*/  ULDC.64 UR28, c[0x0][0x228] ;  /* 0x00008a00001c7ab9 */ /* 0x000fe40000000a00 */
        /* <DEDUP_REMOVED lines=64> */
[----:B------:R-:W-:Y:S01]  /*1e3b0*/  ULDC.64 UR24, c[0x0][0x228] ;  /* 0x00008a0000187ab9 */ /* 0x000fe20000000a00 */
        /* <DEDUP_REMOVED lines=173> */
[----:B------:R-:W-:Y:S02]  /*1ee90*/  SHF.R.S32.HI R22, RZ, 0x1f, R9 ;  /* 0x0000001fff167819 */ /* 0x000fe40000011409 */
[----:B------:R-:W-:Y:S01]  /*1eea0*/  LOP3.LUT R68, R68, 0xffffdfff, RZ, 0xc0, !PT ;  /* 0xffffdfff44447812 */ /* 0x000fe200078ec0ff */
[----:B------:R1:W-:Y:S01]  /*1eeb0*/  STL.64 [R1+0x360], R32 ;  /* 0x0003602001007387 */ /* 0x0003e20000100a00 */
[----:B------:R-:W-:-:S02]  /*1eec0*/  LOP3.LUT R193, R193, 0x7fffffff, RZ, 0xc0, !PT ;  /* 0x7fffffffc1c17812 */ /* 0x000fc400078ec0ff */
[----:B------:R-:W-:Y:S01]  /*1eed0*/  LOP3.LUT R192, R192, 0x7fffffff, RZ, 0xc0, !PT ;  /* 0x7fffffffc0c07812 */ /* 0x000fe200078ec0ff */
[----:B------:R4:W-:Y:S01]  /*1eee0*/  STL.64 [R1+0x358], R26 ;  /* 0x0003581a01007387 */ /* 0x0009e20000100a00 */
[----:B------:R-:W-:Y:S02]  /*1eef0*/  LOP3.LUT R19, R19, 0x7fffffff, RZ, 0xc0, !PT ;  /* 0x7fffffff13137812 */ /* 0x000fe400078ec0ff */
[----:B------:R-:W-:Y:S02]  /*1ef00*/  LOP3.LUT R18, R18, 0x7fffffff, RZ, 0xc0, !PT ;  /* 0x7fffffff12127812 */ /* 0x000fe400078ec0ff */
[----:B--2---:R-:W-:Y:S02]  /*1ef10*/  LOP3.LUT R17, R17, 0xdfffffff, RZ, 0xc0, !PT ;  /* 0xdfffffff11117812 */ /* 0x004fe400078ec0ff */
[----:B------:R-:W-:Y:S02]  /*1ef20*/  LOP3.LUT R16, R16, 0x7fffffff, RZ, 0xc0, !PT ;  /* 0x7fffffff10107812 */ /* 0x000fe400078ec0ff */
[----:B---3--:R-:W-:-:S02]  /*1ef30*/  LOP3.LUT R15, R15, 0x7fffffff, RZ, 0xc0, !PT ;  /* 0x7fffffff0f0f7812 */ /* 0x008fc400078ec0ff */
[----:B------:R-:W-:Y:S02]  /*1ef40*/  LOP3.LUT R14, R14, 0x7fffffff, RZ, 0xc0, !PT ;  /* 0x7fffffff0e0e7812 */ /* 0x000fe400078ec0ff */
[----:B------:R-:W-:Y:S02]  /*1ef50*/  LOP3.LUT R13, R13, 0x7fffffff, RZ, 0xc0, !PT ;  /* 0x7fffffff0d0d7812 */ /* 0x000fe400078ec0ff */
[----:B------:R-:W-:Y:S02]  /*1ef60*/  LOP3.LUT R12, R12, 0xbfffffff, RZ, 0xc0, !PT ;  /* 0xbfffffff0c0c7812 */ /* 0x000fe400078ec0ff */
[----:B------:R-:W-:Y:S01]  /*1ef70*/  LOP3.LUT R70, R70, 0xffffefff, RZ, 0xc0, !PT ;  /* 0xffffefff46467812 */ /* 0x000fe200078ec0ff */
[----:B------:R-:W-:Y:S01]  /*1ef80*/  IMAD.MOV.U32 R96, RZ, RZ, R11 ;  /* 0x000000ffff607224 */ /* 0x000fe200078e000b */
[C---:B0-----:R-:W-:Y:S01]  /*1ef90*/  IADD3 R34, P2, R9.reuse, R30, RZ ;  /* 0x0000001e09227210 */ /* 0x041fe20007f5e0ff */
[----:B------:R-:W-:Y:S01]  /*1efa0*/  ULDC UR48, c[0x0][0x228] ;  /* 0x00008a0000307ab9 */ /* 0x000fe20000000800 */
[----:B-1----:R-:W-:-:S02]  /*1efb0*/  IADD3 R32, P4, R9, R74, RZ ;  /* 0x0000004a09207210 */ /* 0x002fc40007f9e0ff */
[C---:B----4-:R-:W-:Y:S01]  /*1efc0*/  IADD3 R26, P3, R9.reuse, R28, RZ ;  /* 0x0000001c091a7210 */ /* 0x050fe20007f7e0ff */
[C---:B------:R-:W-:Y:S02]  /*1efd0*/  IMAD.X R35, R22.reuse, 0x1, R20, P2 ;  /* 0x0000000116237824 */ /* 0x040fe400010e0614 */
[C---:B------:R-:W-:Y:S02]  /*1efe0*/  IMAD.X R33, R22.reuse, 0x1, R21, P4 ;  /* 0x0000000116217824 */ /* 0x040fe400020e0615 */
[----:B------:R-:W-:Y:S02]  /*1eff0*/  VIADD R8, R9, UR47 ;  /* 0x0000002f09087c36 */ /* 0x000fe40008000000 */
[----:B------:R-:W-:Y:S01]  /*1f000*/  IMAD.X R27, R22, 0x1, R29, P3 ;  /* 0x00000001161b7824 */ /* 0x000fe200018e061d */
[----:B------:R0:W-:Y:S01]  /*1f010*/  STL.64 [R1+0x350], R34 ;  /* 0x0003502201007387 */ /* 0x0001e20000100a00 */
[----:B------:R-:W-:Y:S01]  /*1f020*/  LOP3.LUT R10, R10, 0xdfffffff, RZ, 0xc0, !PT ;  /* 0xdfffffff0a0a7812 */ /* 0x000fe200078ec0ff */
[----:B------:R-:W-:-:S02]  /*1f030*/  ULDC UR47, c[0x0][0x228] ;  /* 0x00008a00002f7ab9 */ /* 0x000fc40000000800 */
[----:B------:R1:W-:Y:S04]  /*1f040*/  STL.64 [R1+0x348], R32 ;  /* 0x0003482001007387 */ /* 0x0003e80000100a00 */
[----:B------:R2:W-:Y:S01]  /*1f050*/  STL.64 [R1+0x340], R26 ;  /* 0x0003401a01007387 */ /* 0x0005e20000100a00 */
[----:B0-----:R-:W-:Y:S02]  /*1f060*/  IADD3 R34, P2, R9, R24, RZ ;  /* 0x0000001809227210 */ /* 0x001fe40007f5e0ff */
[----:B------:R-:W-:Y:S02]  /*1f070*/  SHF.R.S32.HI R9, RZ, 0x1f, R8 ;  /* 0x0000001fff097819 */ /* 0x000fe40000011408 */
[----:B-1----:R-:W-:Y:S01]  /*1f080*/  IADD3 R32, P4, R8, R30, RZ ;  /* 0x0000001e08207210 */ /* 0x002fe20007f9e0ff */
[----:B------:R-:W-:Y:S01]  /*1f090*/  IMAD.X R35, R22, 0x1, R69, P2 ;  /* 0x0000000116237824 */ /* 0x000fe200010e0645 */
[----:B--2---:R-:W-:-:S03]  /*1f0a0*/  IADD3 R26, P3, R8, R74, RZ ;  /* 0x0000004a081a7210 */ /* 0x004fc60007f7e0ff */
        /* <DEDUP_REMOVED lines=8> */
[----:B-1----:R-:W-:Y:S02]  /*1f130*/  IADD3 R32, P4, R8, R24, RZ ;  /* 0x0000001808207210 */ /* 0x002fe40007f9e0ff */
[----:B------:R-:W-:Y:S02]  /*1f140*/  SHF.R.S32.HI R8, RZ, 0x1f, R23 ;  /* 0x0000001fff087819 */ /* 0x000fe40000011417 */
[----:B--2---:R-:W-:Y:S01]  /*1f150*/  IADD3 R26, P3, R23, R30, RZ ;  /* 0x0000001e171a7210 */ /* 0x004fe20007f7e0ff */
        /* <DEDUP_REMOVED lines=9> */
[C---:B--2---:R-:W-:Y:S01]  /*1f1f0*/  IADD3 R26, P3, R23.reuse, R24, RZ ;  /* 0x00000018171a7210 */ /* 0x044fe20007f7e0ff */
[C---:B------:R-:W-:Y:S02]  /*1f200*/  IMAD.X R33, R8.reuse, 0x1, R29, P4 ;  /* 0x0000000108217824 */ /* 0x040fe400020e061d */
[----:B------:R-:W-:Y:S01]  /*1f210*/  VIADD R23, R23, UR53 ;  /* 0x0000003517177c36 */ /* 0x000fe20008000000 */
[----:B------:R-:W-:Y:S01]  /*1f220*/  STL.64 [R1+0x308], R34 ;  /* 0x0003082201007387 */ /* 0x000fe20000100a00 */
[----:B------:R-:W-:Y:S01]  /*1f230*/  IMAD.X R27, R8, 0x1, R69, P3 ;  /* 0x00000001081b7824 */ /* 0x000fe200018e0645 */
[----:B------:R-:W-:Y:S02]  /*1f240*/  ULDC UR53, c[0x0][0x228] ;  /* 0x00008a0000357ab9 */ /* 0x000fe40000000800 */
[----:B------:R-:W-:Y:S01]  /*1f250*/  STL.64 [R1+0x300], R32 ;  /* 0x0003002001007387 */ /* 0x000fe20000100a00 */
[----:B------:R-:W-:-:S03]  /*1f260*/  SHF.R.S32.HI R8, RZ, 0x1f, R23 ;  /* 0x0000001fff087819 */ /* 0x000fc60000011417 */
[----:B------:R0:W-:Y:S02]  /*1f270*/  STL.64 [R1+0x2f8], R26 ;  /* 0x0002f81a01007387 */ /* 0x0001e40000100a00 */
[----:B0-----:R-:W-:-:S05]  /*1f280*/  IADD3 R26, P4, R23, R30, RZ ;  /* 0x0000001e171a7210 */ /* 0x001fca0007f9e0ff */
[C---:B------:R-:W-:Y:S01]  /*1f290*/  IMAD.X R27, R8.reuse, 0x1, R20, P4 ;  /* 0x00000001081b7824 */ /* 0x040fe200020e0614 */
[C---:B------:R-:W-:Y:S02]  /*1f2a0*/  IADD3 R34, P3, R23.reuse, R74, RZ ;  /* 0x0000004a17227210 */ /* 0x040fe40007f7e0ff */
[C---:B------:R-:W-:Y:S02]  /*1f2b0*/  IADD3 R32, P2, R23.reuse, R28, RZ ;  /* 0x0000001c17207210 */ /* 0x040fe40007f5e0ff */
[----:B------:R0:W-:Y:S01]  /*1f2c0*/  STL.64 [R1+0x2f0], R26 ;  /* 0x0002f01a01007387 */ /* 0x0001e20000100a00 */
[C---:B------:R-:W-:Y:S02]  /*1f2d0*/  IMAD.X R35, R8.reuse, 0x1, R21, P3 ;  /* 0x0000000108237824 */ /* 0x040fe400018e0615 */
[----:B------:R-:W-:Y:S01]  /*1f2e0*/  IMAD.X R33, R8, 0x1, R29, P2 ;  /* 0x0000000108217824 */ /* 0x000fe200010e061d */
[C---:B0-----:R-:W-:Y:S01]  /*1f2f0*/  IADD3 R26, P4, R23.reuse, R24, RZ ;  /* 0x00000018171a7210 */ /* 0x041fe20007f9e0ff */
[----:B------:R-:W-:Y:S01]  /*1f300*/  VIADD R23, R23, UR52 ;  /* 0x0000003417177c36 */ /* 0x000fe20008000000 */
[----:B------:R-:W-:Y:S01]  /*1f310*/  STL.64 [R1+0x2e8], R34 ;  /* 0x0002e82201007387 */ /* 0x000fe20000100a00 */
[----:B------:R-:W-:Y:S01]  /*1f320*/  LOP3.LUT R72, R72, 0xfffff7ff, RZ, 0xc0, !PT ;  /* 0xfffff7ff48487812 */ /* 0x000fe200078ec0ff */
[----:B------:R-:W-:Y:S01]  /*1f330*/  ULDC UR52, c[0x0][0x228] ;  /* 0x00008a0000347ab9 */ /* 0x000fe20000000800 */
[----:B------:R-:W-:Y:S01]  /*1f340*/  IMAD.X R27, R8, 0x1, R69, P4 ;  /* 0x00000001081b7824 */ /* 0x000fe200020e0645 */
        /* <DEDUP_REMOVED lines=9> */
[C---:B------:R-:W-:Y:S01]  /*1f3e0*/  IMAD.X R33, R8.reuse, 0x1, R29, P2 ;  /* 0x0000000108217824 */ /* 0x040fe200010e061d */
        /* <DEDUP_REMOVED lines=18> */
[----:B------:R0:W-:Y:S01]  /*1f510*/  STL.64 [R1+0x2a8], R34 ;  /* 0x0002a82201007387 */ /* 0x0001e20000100a00 */
[----:B------:R-:W-:-:S02]  /*1f520*/  ULDC UR55, c[0x0][0x228] ;  /* 0x00008a0000377ab9 */ /* 0x000fc40000000800 */
[----:B------:R-:W-:Y:S01]  /*1f530*/  IMAD.X R27, R8, 0x1, R69, P4 ;  /* 0x00000001081b7824 */ /* 0x000fe200020e0645 */
[----:B------:R-:W-:Y:S01]  /*1f540*/  STL.64 [R1+0x2a0], R32 ;  /* 0x0002a02001007387 */ /* 0x000fe20000100a00 */
[----:B------:R-:W-:-:S03]  /*1f550*/  SHF.R.S32.HI R8, RZ, 0x1f, R23 ;  /* 0x0000001fff087819 */ /* 0x000fc60000011417 */
[----:B------:R1:W-:Y:S01]  /*1f560*/  STL.64 [R1+0x298], R26 ;  /* 0x0002981a01007387 */ /* 0x0003e20000100a00 */
[C---:B0-----:R-:W-:Y:S02]  /*1f570*/  IADD3 R34, P3, R23.reuse, R74, RZ ;  /* 0x0000004a17227210 */ /* 0x041fe40007f7e0ff */
[----:B-1----:R-:W-:-:S05]  /*1f580*/  IADD3 R26, P4, R23, R30, RZ ;  /* 0x0000001e171a7210 */ /* 0x002fca0007f9e0ff */
[C---:B------:R-:W-:Y:S01]  /*1f590*/  IMAD.X R27, R8.reuse, 0x1, R20, P4 ;  /* 0x00000001081b7824 */ /* 0x040fe200020e0614 */
[----:B------:R-:W-:Y:S01]  /*1f5a0*/  IADD3 R32, P2, R23, R28, RZ ;  /* 0x0000001c17207210 */ /* 0x000fe20007f5e0ff */
[----:B------:R-:W-:-:S03]  /*1f5b0*/  IMAD.X R35, R8, 0x1, R21, P3 ;  /* 0x0000000108237824 */ /* 0x000fc600018e0615 */
[----:B------:R0:W-:Y:S01]  /*1f5c0*/  STL.64 [R1+0x290], R26 ;  /* 0x0002901a01007387 */ /* 0x0001e20000100a00 */
[C---:B------:R-:W-:Y:S01]  /*1f5d0*/  VIADD R22, R23.reuse, UR54 ;  /* 0x0000003617167c36 */ /* 0x040fe20008000000 */
[----:B------:R-:W-:Y:S01]  /*1f5e0*/  ULDC UR54, c[0x0][0x228] ;  /* 0x00008a0000367ab9 */ /* 0x000fe20000000800 */
[----:B------:R-:W-:Y:S01]  /*1f5f0*/  IMAD.X R33, R8, 0x1, R29, P2 ;  /* 0x0000000108217824 */ /* 0x000fe200010e061d */
[----:B------:R1:W-:Y:S01]  /*1f600*/  STL.64 [R1+0x288], R34 ;  /* 0x0002882201007387 */ /* 0x0003e20000100a00 */
[----:B0-----:R-:W-:-:S03]  /*1f610*/  IADD3 R26, P4, R23, R24, RZ ;  /* 0x00000018171a7210 */ /* 0x001fc60007f9e0ff */
[----:B------:R0:W-:Y:S02]  /*1f620*/  STL.64 [R1+0x280], R32 ;  /* 0x0002802001007387 */ /* 0x0001e40000100a00 */
[----:B------:R-:W-:Y:S01]  /*1f630*/  IMAD.X R27, R8, 0x1, R69, P4 ;  /* 0x00000001081b7824 */ /* 0x000fe200020e0645 */
[----:B------:R-:W-:Y:S02]  /*1f640*/  SHF.R.S32.HI R8, RZ, 0x1f, R22 ;  /* 0x0000001fff087819 */ /* 0x000fe40000011416 */
[C---:B-1----:R-:W-:Y:S01]  /*1f650*/  IADD3 R34, P4, R22.reuse, R30, RZ ;  /* 0x0000001e16227210 */ /* 0x042fe20007f9e0ff */
[C---:B------:R-:W-:Y:S01]  /*1f660*/  VIADD R9, R22.reuse, UR50 ;  /* 0x0000003216097c36 */ /* 0x040fe20008000000 */
[----:B------:R1:W-:Y:S01]  /*1f670*/  STL.64 [R1+0x278], R26 ;  /* 0x0002781a01007387 */ /* 0x0003e20000100a00 */
[----:B------:R-:W-:Y:S01]  /*1f680*/  ULDC UR50, c[0x0][0x228] ;  /* 0x00008a0000327ab9 */ /* 0x000fe20000000800 */
[----:B0-----:R-:W-:Y:S01]  /*1f690*/  IADD3 R32, P3, R22, R74, RZ ;  /* 0x0000004a16207210 */ /* 0x001fe20007f7e0ff */
[----:B------:R-:W-:-:S02]  /*1f6a0*/  IMAD.X R35, R8, 0x1, R20, P4 ;  /* 0x0000000108237824 */ /* 0x000fc400020e0614 */
[----:B------:R-:W-:Y:S01]  /*1f6b0*/  VIADD R31, R9, UR57 ;  /* 0x00000039091f7c36 */ /* 0x000fe20008000000 */
[----:B------:R-:W-:Y:S01]  /*1f6c0*/  ULDC UR57, c[0x0][0x228] ;  /* 0x00008a0000397ab9 */ /* 0x000fe20000000800 */
[----:B------:R-:W-:Y:S01]  /*1f6d0*/  IMAD.X R33, R8, 0x1, R21, P3 ;  /* 0x0000000108217824 */ /* 0x000fe200018e0615 */
[C---:B-1----:R-:W-:Y:S02]  /*1f6e0*/  IADD3 R26, P2, R22.reuse, R28, RZ ;  /* 0x0000001c161a7210 */ /* 0x042fe40007f5e0ff */
[----:B------:R-:W-:-:S03]  /*1f6f0*/  IADD3 R22, P4, R22, R24, RZ ;  /* 0x0000001816167210 */ /* 0x000fc60007f9e0ff */
[C---:B------:R-:W-:Y:S02]  /*1f700*/  IMAD.X R27, R8.reuse, 0x1, R29, P2 ;  /* 0x00000001081b7824 */ /* 0x040fe400010e061d */
[----:B------:R-:W-:Y:S01]  /*1f710*/  IMAD.X R23, R8, 0x1, R69, P4 ;  /* 0x0000000108177824 */ /* 0x000fe200020e0645 */
[----:B------:R0:W-:Y:S01]  /*1f720*/  STL.64 [R1+0x270], R34 ;  /* 0x0002702201007387 */ /* 0x0001e20000100a00 */
[----:B------:R-:W-:Y:S01]  /*1f730*/  VIADD R202, R31, UR56 ;  /* 0x000000381fca7c36 */ /* 0x000fe20008000000 */
[C---:B------:R-:W-:Y:S01]  /*1f740*/  IADD3 R36, P3, R9.reuse, R28, RZ ;  /* 0x0000001c09247210 */ /* 0x040fe20007f7e0ff */
[----:B------:R-:W-:Y:S01]  /*1f750*/  ULDC UR56, c[0x0][0x228] ;  /* 0x00008a0000387ab9 */ /* 0x000fe20000000800 */
[----:B------:R1:W-:Y:S01]  /*1f760*/  STL.64 [R1+0x268], R32 ;  /* 0x0002682001007387 */ /* 0x0003e20000100a00 */
[----:B------:R-:W-:Y:S01]  /*1f770*/  VIADD R40, R202, UR49 ;  /* 0x00000031ca287c36 */ /* 0x000fe20008000000 */
[----:B------:R-:W-:Y:S01]  /*1f780*/  SHF.R.S32.HI R25, RZ, 0x1f, R31 ;  /* 0x0000001fff197819 */ /* 0x000fe2000001141f */
[----:B------:R-:W-:Y:S01]  /*1f790*/  ULDC UR49, c[0x0][0x228] ;  /* 0x00008a0000317ab9 */ /* 0x000fe20000000800 */
[----:B------:R2:W-:Y:S04]  /*1f7a0*/  STL.64 [R1+0x260], R26 ;  /* 0x0002601a01007387 */ /* 0x0005e80000100a00 */
[----:B------:R3:W-:Y:S01]  /*1f7b0*/  STL.64 [R1+0x250], R22 ;  /* 0x0002501601007387 */ /* 0x0007e20000100a00 */
[C---:B0-----:R-:W-:Y:S01]  /*1f7c0*/  IADD3 R34, P4, R9.reuse, R74, RZ ;  /* 0x0000004a09227210 */ /* 0x041fe20007f9e0ff */
[----:B-1----:R-:W-:Y:S01]  /*1f7d0*/  VIADD R32, R40, UR58 ;  /* 0x0000003a28207c36 */ /* 0x002fe20008000000 */
[----:B------:R-:W-:Y:S01]  /*1f7e0*/  ULDC UR58, c[0x0][0x228] ;  /* 0x00008a00003a7ab9 */ /* 0x000fe20000000800 */
[----:B--2---:R-:W-:-:S02]  /*1f7f0*/  IADD3 R26, P2, R9, R30, RZ ;  /* 0x0000001e091a7210 */ /* 0x004fc40007f5e0ff */
[----:B---3--:R-:W-:Y:S01]  /*1f800*/  SHF.R.S32.HI R22, RZ, 0x1f, R9 ;  /* 0x0000001fff167819 */ /* 0x008fe20000011409 */
[----:B------:R-:W-:Y:S01]  /*1f810*/  VIADD R71, R32, UR59 ;  /* 0x0000003b20477c36 */ /* 0x000fe20008000000 */
[----:B------:R-:W-:-:S03]  /*1f820*/  ULDC UR59, c[0x0][0x228] ;  /* 0x00008a00003b7ab9 */ /* 0x000fc60000000800 */
[C---:B------:R-:W-:Y:S02]  /*1f830*/  IMAD.X R27, R22.reuse, 0x1, R20, P2 ;  /* 0x00000001161b7824 */ /* 0x040fe400010e0614 */
[----:B------:R-:W-:-:S03]  /*1f840*/  IMAD.X R35, R22, 0x1, R21, P4 ;  /* 0x0000000116237824 */ /* 0x000fc600020e0615 */
[----:B------:R0:W-:Y:S01]  /*1f850*/  STL.64 [R1+0x248], R26 ;  /* 0x0002481a01007387 */ /* 0x0001e20000100a00 */
[----:B------:R-:W-:Y:S01]  /*1f860*/  VIADD R8, R71, UR60 ;  /* 0x0000003c47087c36 */ /* 0x000fe20008000000 */
[----:B------:R-:W-:Y:S01]  /*1f870*/  LOP3.LUT R194, R194, 0xfeffffff, RZ, 0xc0, !PT ;  /* 0xfeffffffc2c27812 */ /* 0x000fe200078ec0ff */
[----:B------:R-:W-:Y:S01]  /*1f880*/  IMAD.X R37, R22, 0x1, R29, P3 ;  /* 0x0000000116257824 */ /* 0x000fe200018e061d */
[----:B------:R1:W-:Y:S01]  /*1f890*/  STL.64 [R1+0x240], R34 ;  /* 0x0002402201007387 */ /* 0x0003e20000100a00 */
[----:B------:R-:W-:Y:S01]  /*1f8a0*/  LOP3.LUT R81, R118, 0xffff, RZ, 0xc0, !PT ;  /* 0x0000ffff76517812 */ /* 0x000fe200078ec0ff */
[----:B------:R-:W-:Y:S01]  /*1f8b0*/  ULDC UR60, c[0x0][0x228] ;  /* 0x00008a00003c7ab9 */ /* 0x000fe20000000800 */
[----:B0-----:R-:W-:Y:S02]  /*1f8c0*/  IADD3 R26, P2, R9, R24, RZ ;  /* 0x00000018091a7210 */ /* 0x001fe40007f5e0ff */
[----:B------:R-:W-:Y:S02]  /*1f8d0*/  SHF.R.S32.HI R9, RZ, 0x1f, R8 ;  /* 0x0000001fff097819 */ /* 0x000fe40000011408 */
[----:B-1----:R-:W-:Y:S01]  /*1f8e0*/  IADD3 R34, P4, R8, R30, RZ ;  /* 0x0000001e08227210 */ /* 0x002fe20007f9e0ff */
[----:B------:R-:W-:-:S04]  /*1f8f0*/  IMAD.X R27, R22, 0x1, R69, P2 ;  /* 0x00000001161b7824 */ /* 0x000fc800010e0645 */
[----:B------:R-:W-:Y:S01]  /*1f900*/  IMAD.X R35, R9, 0x1, R20, P4 ;  /* 0x0000000109237824 */ /* 0x000fe200020e0614 */
[----:B------:R0:W-:Y:S01]  /*1f910*/  STL.64 [R1+0x228], R26 ;  /* 0x0002281a01007387 */ /* 0x0001e20000100a00 */
[----:B------:R-:W-:-:S03]  /*1f920*/  IADD3 R22, P3, R8, R28, RZ ;  /* 0x0000001c08167210 */ /* 0x000fc60007f7e0ff */
[----:B------:R-:W-:Y:S01]  /*1f930*/  STL.64 [R1+0x238], R36 ;  /* 0x0002382401007387 */ /* 0x000fe20000100a00 */
[----:B0-----:R-:W-:-:S03]  /*1f940*/  IADD3 R26, P2, R8, R74, RZ ;  /* 0x0000004a081a7210 */ /* 0x001fc60007f5e0ff */
[----:B------:R0:W-:Y:S02]  /*1f950*/  STL.64 [R1+0x220], R34 ;  /* 0x0002202201007387 */ /* 0x0001e40000100a00 */
[C---:B------:R-:W-:Y:S02]  /*1f960*/  IMAD.X R27, R9.reuse, 0x1, R21, P2 ;  /* 0x00000001091b7824 */ /* 0x040fe400010e0615 */
[----:B------:R-:W-:Y:S01]  /*1f970*/  IMAD.X R23, R9, 0x1, R29, P3 ;  /* 0x0000000109177824 */ /* 0x000fe200018e061d */
[C---:B0-----:R-:W-:Y:S02]  /*1f980*/  IADD3 R34, P2, R31.reuse, R30, RZ ;  /* 0x0000001e1f227210 */ /* 0x041fe40007f5e0ff */
[----:B------:R-:W-:-:S03]  /*1f990*/  IADD3 R38, P3, R31, R74, RZ ;  /* 0x0000004a1f267210 */ /* 0x000fc60007f7e0ff */
[----:B------:R-:W-:Y:S01]  /*1f9a0*/  IMAD.X R35, R25, 0x1, R20, P2 ;  /* 0x0000000119237824 */ /* 0x000fe200010e0614 */
[----:B------:R-:W-:Y:S01]  /*1f9b0*/  IADD3 R36, P4, R31, R28, RZ ;  /* 0x0000001c1f247210 */ /* 0x000fe20007f9e0ff */
[C---:B------:R-:W-:Y:S01]  /*1f9c0*/  IMAD.X R39, R25.reuse, 0x1, R21, P3 ;  /* 0x0000000119277824 */ /* 0x040fe200018e0615 */
[----:B------:R-:W-:Y:S02]  /*1f9d0*/  IADD3 R8, P3, R8, R24, RZ ;  /* 0x0000001808087210 */ /* 0x000fe40007f7e0ff */
[----:B------:R0:W-:Y:S01]  /*1f9e0*/  STL.64 [R1+0x218], R34 ;  /* 0x0002182201007387 */ /* 0x0001e20000100a00 */
[----:B------:R-:W-:Y:S02]  /*1f9f0*/  IMAD.X R37, R25, 0x1, R29, P4 ;  /* 0x0000000119257824 */ /* 0x000fe400020e061d */
[----:B------:R-:W-:Y:S01]  /*1fa00*/  IMAD.X R9, R9, 0x1, R69, P3 ;  /* 0x0000000109097824 */ /* 0x000fe200018e0645 */
[----:B------:R-:W-:Y:S02]  /*1fa10*/  IADD3 R206, P3, R202, R74, RZ ;  /* 0x0000004acace7210 */ /* 0x000fe40007f7e0ff */
[----:B0-----:R-:W-:-:S05]  /*1fa20*/  IADD3 R34, P2, R31, R24, RZ ;  /* 0x000000181f227210 */ /* 0x001fca0007f5e0ff */
[----:B------:R-:W-:Y:S01]  /*1fa30*/  IMAD.X R35, R25, 0x1, R69, P2 ;  /* 0x0000000119237824 */ /* 0x000fe200010e0645 */
[----:B------:R-:W-:Y:S02]  /*1fa40*/  SHF.R.S32.HI R25, RZ, 0x1f, R202 ;  /* 0x0000001fff197819 */ /* 0x000fe400000114ca */
[----:B------:R-:W-:-:S03]  /*1fa50*/  IADD3 R208, P2, R202, R30, RZ ;  /* 0x0000001ecad07210 */ /* 0x000fc60007f5e0ff */
[C---:B------:R-:W-:Y:S02]  /*1fa60*/  IMAD.X R207, R25.reuse, 0x1, R21, P3 ;  /* 0x0000000119cf7824 */ /* 0x040fe400018e0615 */
[----:B------:R-:W-:Y:S01]  /*1fa70*/  IMAD.X R209, R25, 0x1, R20, P2 ;  /* 0x0000000119d17824 */ /* 0x000fe200010e0614 */
[C---:B------:R-:W-:Y:S02]  /*1fa80*/  IADD3 R204, P2, R202.reuse, R28, RZ ;  /* 0x0000001ccacc7210 */ /* 0x040fe40007f5e0ff */
[----:B------:R-:W-:-:S03]  /*1fa90*/  IADD3 R202, P3, R202, R24, RZ ;  /* 0x00000018caca7210 */ /* 0x000fc60007f7e0ff */
[C---:B------:R-:W-:Y:S02]  /*1faa0*/  IMAD.X R205, R25.reuse, 0x1, R29, P2 ;  /* 0x0000000119cd7824 */ /* 0x040fe400010e061d */
[----:B------:R-:W-:Y:S01]  /*1fab0*/  IMAD.X R203, R25, 0x1, R69, P3 ;  /* 0x0000000119cb7824 */ /* 0x000fe200018e0645 */
[----:B------:R-:W-:Y:S02]  /*1fac0*/  SHF.R.S32.HI R25, RZ, 0x1f, R40 ;  /* 0x0000001fff197819 */ /* 0x000fe40000011428 */
[----:B------:R-:W-:Y:S01]  /*1fad0*/  IADD3 R46, P3, R40, R30, RZ ;  /* 0x0000001e282e7210 */ /* 0x000fe20007f7e0ff */
[----:B------:R-:W-:-:S04]  /*1fae0*/  VIADD R31, R216, 0x7c ;  /* 0x0000007cd81f7836 */ /* 0x000fc80000000000 */
[----:B------:R-:W-:Y:S01]  /*1faf0*/  IMAD.X R47, R25, 0x1, R20, P3 ;  /* 0x00000001192f7824 */ /* 0x000fe200018e0614 */
[----:B------:R-:W-:Y:S02]  /*1fb00*/  IADD3 R44, P3, R40, R74, RZ ;  /* 0x0000004a282c7210 */ /* 0x000fe40007f7e0ff */
[----:B------:R-:W-:Y:S01]  /*1fb10*/  ISETP.GE.AND P4, PT, R31, UR9, PT ;  /* 0x000000091f007c0c */ /* 0x000fe2000bf86270 */
[----:B------:R-:W-:Y:S01]  /*1fb20*/  VIADD R31, R216, 0x1 ;  /* 0x00000001d81f7836 */ /* 0x000fe20000000000 */
[----:B------:R0:W-:Y:S01]  /*1fb30*/  STL.64 [R1+0x1e0], R38 ;  /* 0x0001e02601007387 */ /* 0x0001e20000100a00 */
[----:B------:R-:W-:Y:S01]  /*1fb40*/  IMAD.X R45, R25, 0x1, R21, P3 ;  /* 0x00000001192d7824 */ /* 0x000fe200018e0615 */
[----:B------:R-:W-:Y:S01]  /*1fb50*/  IADD3 R42, P3, R40, R28, RZ ;  /* 0x0000001c282a7210 */ /* 0x000fe20007f7e0ff */
[----:B------:R-:W-:Y:S01]  /*1fb60*/  ULDC UR9, c[0x0][0x228] ;  /* 0x00008a0000097ab9 */ /* 0x000fe20000000800 */
[----:B------:R-:W-:Y:S01]  /*1fb70*/  ISETP.GE.AND P2, PT, R31, UR5, PT ;  /* 0x000000051f007c0c */ /* 0x000fe2000bf46270 */
[----:B------:R-:W-:-:S06]  /*1fb80*/  VIADD R31, R216, 0x79 ;  /* 0x00000079d81f7836 */ /* 0x000fcc0000000000 */
[----:B------:R-:W-:Y:S01]  /*1fb90*/  @P4 LOP3.LUT R6, R6, 0x40000, RZ, 0xfc, !PT ;  /* 0x0004000006064812 */ /* 0x000fe200078efcff */
[----:B------:R-:W-:Y:S01]  /*1fba0*/  IMAD.X R43, R25, 0x1, R29, P3 ;  /* 0x00000001192b7824 */ /* 0x000fe200018e061d */
[----:B------:R-:W-:Y:S01]  /*1fbb0*/  IADD3 R40, P3, R40, R24, RZ ;  /* 0x0000001828287210 */ /* 0x000fe20007f7e0ff */
[----:B------:R1:W-:Y:S01]  /*1fbc0*/  STL.64 [R1+0x190], R36 ;  /* 0x0001902401007387 */ /* 0x0003e20000100a00 */
[----:B------:R-:W-:-:S03]  /*1fbd0*/  ULDC UR5, c[0x0][0x228] ;  /* 0x00008a0000057ab9 */ /* 0x000fc60000000800 */
[----:B------:R-:W-:Y:S01]  /*1fbe0*/  IMAD.X R41, R25, 0x1, R69, P3 ;  /* 0x0000000119297824 */ /* 0x000fe200018e0645 */
[----:B------:R-:W-:Y:S01]  /*1fbf0*/  ISETP.GE.AND P3, PT, R31, UR25, PT ;  /* 0x000000191f007c0c */ /* 0x000fe2000bf66270 */
[----:B------:R-:W-:Y:S01]  /*1fc00*/  VIADD R25, R216, 0x7a ;  /* 0x0000007ad8197836 */ /* 0x000fe20000000000 */
[----:B------:R-:W-:Y:S01]  /*1fc10*/  LOP3.LUT R6, R6, 0xffff7fff, RZ, 0xc0, !PT ;  /* 0xffff7fff06067812 */ /* 0x000fe200078ec0ff */
[----:B------:R2:W-:Y:S01]  /*1fc20*/  STL.64 [R1+0x128], R34 ;  /* 0x0001282201007387 */ /* 0x0005e20000100a00 */
[----:B------:R-:W-:Y:S01]  /*1fc30*/  ISETP.LT.AND P5, PT, R217, UR5, !P0 ;  /* 0x00000005d9007c0c */ /* 0x000fe2000c7a1270 */
[----:B------:R-:W-:Y:S01]  /*1fc40*/  ULDC UR5, c[0x0][0x228] ;  /* 0x00008a0000057ab9 */ /* 0x000fe20000000800 */
[----:B------:R-:W-:Y:S01]  /*1fc50*/  ULDC UR25, c[0x0][0x228] ;  /* 0x00008a0000197ab9 */ /* 0x000fe20000000800 */
[----:B------:R-:W3:Y:S06]  /*1fc60*/  LDL.LU R11, [R1+0x1118] ;  /* 0x00111800010b7983 */ /* 0x000eec0000300800 */
[----:B------:R-:W-:-:S02]  /*1fc70*/  @P3 LOP3.LUT R6, R6, 0x8000, RZ, 0xfc, !PT ;  /* 0x0000800006063812 */ /* 0x000fc400078efcff */
[----:B------:R-:W-:Y:S01]  /*1fc80*/  ISETP.GE.AND P3, PT, R25, UR27, PT ;  /* 0x0000001b19007c0c */ /* 0x000fe2000bf66270 */
[----:B------:R-:W-:Y:S01]  /*1fc90*/  VIADD R25, R216, 0x7b ;  /* 0x0000007bd8197836 */ /* 0x000fe20000000000 */
[----:B------:R-:W-:Y:S01]  /*1fca0*/  LOP3.LUT R6, R6, 0xfffeffff, RZ, 0xc0, !PT ;  /* 0xfffeffff06067812 */ /* 0x000fe200078ec0ff */
[----:B------:R-:W-:-:S10]  /*1fcb0*/  ULDC UR27, c[0x0][0x228] ;  /* 0x00008a00001b7ab9 */ /* 0x000fd40000000800 */
[----:B------:R-:W-:Y:S02]  /*1fcc0*/  @P3 LOP3.LUT R6, R6, 0x10000, RZ, 0xfc, !PT ;  /* 0x0001000006063812 */ /* 0x000fe400078efcff */
        /* <DEDUP_REMOVED lines=18> */
[----:B------:R-:W-:-:S03]  /*1fdf0*/  ULDC UR21, c[0x0][0x228] ;  /* 0x00008a0000157ab9 */ /* 0x000fc60000000800 */
[----:B------:R-:W-:Y:S01]  /*1fe00*/  ISETP.GE.AND P4, PT, R25, UR17, PT ;  /* 0x0000001119007c0c */ /* 0x000fe2000bf86270 */
[----:B------:R-:W-:Y:S01]  /*1fe10*/  ULDC UR17, c[0x0][0x228] ;  /* 0x00008a0000117ab9 */ /* 0x000fe20000000800 */
[----:B------:R-:W-:-:S05]  /*1fe20*/  SHF.R.S32.HI R25, RZ, 0x1f, R32 ;  /* 0x0000001fff197819 */ /* 0x000fca0000011420 */
[----:B------:R-:W-:Y:S02]  /*1fe30*/  @P3 LOP3.LUT R6, R6, 0x2000, RZ, 0xfc, !PT ;  /* 0x0000200006063812 */ /* 0x000fe400078efcff */
[----:B0-----:R-:W-:-:S05]  /*1fe40*/  IADD3 R38, P3, R32, R30, RZ ;  /* 0x0000001e20267210 */ /* 0x001fca0007f7e0ff */
[----:B------:R-:W-:Y:S01]  /*1fe50*/  IMAD.X R39, R25, 0x1, R20, P3 ;  /* 0x0000000119277824 */ /* 0x000fe200018e0614 */
[----:B-1----:R-:W-:-:S05]  /*1fe60*/  IADD3 R36, P3, R32, R74, RZ ;  /* 0x0000004a20247210 */ /* 0x002fca0007f7e0ff */
[----:B------:R-:W-:Y:S01]  /*1fe70*/  IMAD.X R37, R25, 0x1, R21, P3 ;  /* 0x0000000119257824 */ /* 0x000fe200018e0615 */
[----:B--2---:R-:W-:-:S05]  /*1fe80*/  IADD3 R34, P3, R32, R28, RZ ;  /* 0x0000001c20227210 */ /* 0x004fca0007f7e0ff */
[----:B------:R-:W-:Y:S01]  /*1fe90*/  IMAD.X R35, R25, 0x1, R29, P3 ;  /* 0x0000000119237824 */ /* 0x000fe200018e061d */
[----:B------:R-:W-:-:S05]  /*1fea0*/  IADD3 R32, P3, R32, R24, RZ ;  /* 0x0000001820207210 */ /* 0x000fca0007f7e0ff */
[----:B------:R-:W-:Y:S01]  /*1feb0*/  IMAD.X R33, R25, 0x1, R69, P3 ;  /* 0x0000000119217824 */ /* 0x000fe200018e0645 */
[----:B------:R-:W-:Y:S02]  /*1fec0*/  SHF.R.S32.HI R25, RZ, 0x1f, R71 ;  /* 0x0000001fff197819 */ /* 0x000fe40000011447 */
[----:B------:R-:W-:-:S05]  /*1fed0*/  IADD3 R30, P3, R71, R30, RZ ;  /* 0x0000001e471e7210 */ /* 0x000fca0007f7e0ff */
[----:B------:R-:W-:Y:S01]  /*1fee0*/  IMAD.X R31, R25, 0x1, R20, P3 ;  /* 0x00000001191f7824 */ /* 0x000fe200018e0614 */
[----:B------:R-:W-:Y:S02]  /*1fef0*/  IADD3 R20, P3, R71, R74, RZ ;  /* 0x0000004a47147210 */ /* 0x000fe40007f7e0ff */
[----:B------:R-:W-:-:S03]  /*1ff00*/  LOP3.LUT R6, R6, 0xfffff7ff, RZ, 0xc0, !PT ;  /* 0xfffff7ff06067812 */ /* 0x000fc600078ec0ff */
[----:B------:R-:W-:Y:S01]  /*1ff10*/  IMAD.X R21, R25, 0x1, R21, P3 ;  /* 0x0000000119157824 */ /* 0x000fe200018e0615 */
[----:B------:R-:W-:Y:S02]  /*1ff20*/  IADD3 R28, P3, R71, R28, RZ ;  /* 0x0000001c471c7210 */ /* 0x000fe40007f7e0ff */
[----:B------:R-:W-:Y:S02]  /*1ff30*/  @P4 LOP3.LUT R6, R6, 0x800, RZ, 0xfc, !PT ;  /* 0x0000080006064812 */ /* 0x000fe400078efcff */
[----:B------:R-:W-:Y:S01]  /*1ff40*/  ISETP.LT.AND P4, PT, R220, UR7, !P0 ;  /* 0x00000007dc007c0c */ /* 0x000fe2000c781270 */
[----:B------:R-:W-:Y:S01]  /*1ff50*/  IMAD.X R29, R25, 0x1, R29, P3 ;  /* 0x00000001191d7824 */ /* 0x000fe200018e061d */
[----:B------:R-:W-:Y:S01]  /*1ff60*/  IADD3 R24, P3, R71, R24, RZ ;  /* 0x0000001847187210 */ /* 0x000fe20007f7e0ff */
[----:B------:R-:W-:Y:S01]  /*1ff70*/  ULDC UR7, c[0x0][0x228] ;  /* 0x00008a0000077ab9 */ /* 0x000fe20000000800 */
[----:B------:R-:W-:-:S03]  /*1ff80*/  @P5 LOP3.LUT R7, R7, 0x800000, RZ, 0xfc, !PT ;  /* 0x0080000007075812 */ /* 0x000fc600078efcff */
[----:B------:R-:W-:Y:S01]  /*1ff90*/  IMAD.X R25, R25, 0x1, R69, P3 ;  /* 0x0000000119197824 */ /* 0x000fe200018e0645 */
[----:B------:R-:W-:Y:S02]  /*1ffa0*/  ISETP.LT.AND P3, PT, R219, UR9, !P0 ;  /* 0x00000009db007c0c */ /* 0x000fe4000c761270 */
[----:B------:R-:W-:Y:S01]  /*1ffb0*/  LOP3.LUT R7, R7, 0xffbfffff, RZ, 0xc0, !PT ;  /* 0xffbfffff07077812 */ /* 0x000fe200078ec0ff */
[----:B------:R-:W-:Y:S01]  /*1ffc0*/  VIADD R69, R216, 0x3 ;  /* 0x00000003d8457836 */ /* 0x000fe20000000000 */
[----:B------:R-:W-:Y:S01]  /*1ffd0*/  LOP3.LUT R6, R6, 0xfffffffe, RZ, 0xc0, !PT ;  /* 0xfffffffe06067812 */ /* 0x000fe200078ec0ff */
[----:B------:R-:W-:Y:S01]  /*1ffe0*/  ULDC UR9, c[0x0][0x228] ;  /* 0x00008a0000097ab9 */ /* 0x000fe20000000800 */
[----:B------:R-:W-:Y:S02]  /*1fff0*/  @P4 LOP3.LUT R7, R7, 0x400000, RZ, 0xfc, !PT ;  /* 0x0040000007074812 */ /* 0x000fe400078efcff */
[----:B------:R-:W-:Y:S01]  /*20000*/  ISETP.LT.AND P0, PT, R218, UR11, !P0 ;  /* 0x0000000bda007c0c */ /* 0x000fe2000c701270 */
[----:B------:R-:W-:Y:S01]  /*20010*/  ULDC UR11, c[0x0][0x228] ;  /* 0x00008a00000b7ab9 */ /* 0x000fe20000000800 */
[----:B------:R-:W-:-:S04]  /*20020*/  LOP3.LUT R7, R7, 0xffdfffff, RZ, 0xc0, !PT ;  /* 0xffdfffff07077812 */ /* 0x000fc800078ec0ff */
[----:B------:R-:W-:-:S04]  /*20030*/  @P3 LOP3.LUT R7, R7, 0x200000, RZ, 0xfc, !PT ;  /* 0x0020000007073812 */ /* 0x000fc800078efcff */
[----:B------:R-:W-:-:S04]  /*20040*/  LOP3.LUT R7, R7, 0xffefffff, RZ, 0xc0, !PT ;  /* 0xffefffff07077812 */ /* 0x000fc800078ec0ff */
[----:B------:R-:W-:Y:S02]  /*20050*/  @P0 LOP3.LUT R7, R7, 0x100000, RZ, 0xfc, !PT ;  /* 0x0010000007070812 */ /* 0x000fe400078efcff */
[----:B------:R-:W-:Y:S01]  /*20060*/  ISETP.GE.AND P0, PT, R217, UR14, PT ;  /* 0x0000000ed9007c0c */ /* 0x000fe2000bf06270 */
[----:B------:R-:W-:-:S03]  /*20070*/  ULDC UR14, c[0x0][0x228] ;  /* 0x00008a00000e7ab9 */ /* 0x000fc60000000800 */
[----:B------:R-:W-:Y:S01]  /*20080*/  ISETP.LT.AND P0, PT, R216, UR13, !P0 ;  /* 0x0000000dd8007c0c */ /* 0x000fe2000c701270 */
[----:B------:R-:W-:Y:S01]  /*20090*/  ULDC UR13, c[0x0][0x228] ;  /* 0x00008a00000d7ab9 */ /* 0x000fe20000000800 */
[----:B------:R-:W-:Y:S01]  /*200a0*/  ISETP.LT.AND P3, PT, R220, UR4, !P1 ;  /* 0x00000004dc007c0c */ /* 0x000fe2000cf61270 */
[----:B------:R-:W-:Y:S01]  /*200b0*/  ULDC UR4, c[0x0][0x22c] ;  /* 0x00008b0000047ab9 */ /* 0x000fe20000000800 */
[----:B------:R-:W-:Y:S02]  /*200c0*/  LOP3.LUT R7, R7, 0xfff7ffff, RZ, 0xc0, !PT ;  /* 0xfff7ffff07077812 */ /* 0x000fe400078ec0ff */
[----:B------:R-:W-:Y:S01]  /*200d0*/  ISETP.LT.AND P4, PT, R219, UR10, !P1 ;  /* 0x0000000adb007c0c */ /* 0x000fe2000cf81270 */
[----:B------:R-:W-:-:S06]  /*200e0*/  ULDC UR10, c[0x0][0x228] ;  /* 0x00008a00000a7ab9 */ /* 0x000fcc0000000800 */
[----:B------:R-:W-:-:S04]  /*200f0*/  @P0 LOP3.LUT R7, R7, 0x80000, RZ, 0xfc, !PT ;  /* 0x0008000007070812 */ /* 0x000fc800078efcff */
[----:B------:R-:W-:-:S04]  /*20100*/  LOP3.LUT R7, R7, 0xfffdffff, RZ, 0xc0, !PT ;  /* 0xfffdffff07077812 */ /* 0x000fc800078ec0ff */
[----:B------:R-:W-:Y:S02]  /*20110*/  @P3 LOP3.LUT R7, R7, 0x20000, RZ, 0xfc, !PT ;  /* 0x0002000007073812 */ /* 0x000fe400078efcff */
[----:B------:R-:W-:Y:S01]  /*20120*/  ISETP.LT.AND P0, PT, R217, UR8, !P1 ;  /* 0x00000008d9007c0c */ /* 0x000fe2000cf01270 */
[----:B------:R-:W-:Y:S01]  /*20130*/  ULDC UR8, c[0x0][0x228] ;  /* 0x00008a0000087ab9 */ /* 0x000fe20000000800 */
        /* <DEDUP_REMOVED lines=20> */
[----:B------:R-:W-:Y:S02]  /*20280*/  LOP3.LUT R7, R7, 0xffff7fff, RZ, 0xc0, !PT ;  /* 0xffff7fff07077812 */ /* 0x000fe400078ec0ff */
[----:B------:R-:W-:Y:S01]  /*20290*/  ISETP.GE.AND P0, PT, R216, UR15, PT ;  /* 0x0000000fd8007c0c */ /* 0x000fe2000bf06270 */
[----:B------:R-:W-:Y:S01]  /*202a0*/  ULDC UR15, c[0x0][0x228] ;  /* 0x00008a00000f7ab9 */ /* 0x000fe20000000800 */
        /* <DEDUP_REMOVED lines=16> */
[----:B------:R-:W-:Y:S01]  /*203b0*/  VIADD R69, R216, 0x4 ;  /* 0x00000004d8457836 */ /* 0x000fe20000000000 */
[----:B------:R-:W-:-:S11]  /*203c0*/  ULDC UR4, c[0x0][0x22c] ;  /* 0x00008b0000047ab9 */ /* 0x000fd60000000800 */
        /* <DEDUP_REMOVED lines=426> */
[----:B------:R-:W-:-:S04]  /*21e70*/  ULDC UR4, c[0x0][0x22c] ;  /* 0x00008b0000047ab9 */ /* 0x000fc80000000800 */
        /* <DEDUP_REMOVED lines=17> */
[----:B------:R-:W-:Y:S01]  /*21f90*/  ULDC UR4, c[0x0][0x22c] ;  /* 0x00008b0000047ab9 */ /* 0x000fe20000000800 */
[----:B------:R-:W-:-:S03]  /*21fa0*/  @P0 LOP3.LUT R68, R68, 0x2000, RZ, 0xfc, !PT ;  /* 0x0000200044440812 */ /* 0x000fc600078efcff */
        /* <DEDUP_REMOVED lines=82> */
[----:B------:R-:W-:Y:S01]  /*224d0*/  ULDC UR4, c[0x0][0x22c] ;  /* 0x00008b0000047ab9 */ /* 0x000fe20000000800 */
[----:B------:R-:W-:-:S09]  /*224e0*/  LOP3.LUT R68, R68, 0xffffefff, RZ, 0xc0, !PT ;  /* 0xffffefff44447812 */ /* 0x000fd200078ec0ff */
[----:B------:R-:W-:Y:S02]  /*224f0*/  @P0 LOP3.LUT R6, R6, 0x40, RZ, 0xfc, !PT ;  /* 0x0000004006060812 */ /* 0x000fe400078efcff */
[----:B------:R-:W-:Y:S01]  /*22500*/  ISETP.GE.AND P0, PT, R69, UR4, PT ;  /* 0x0000000445007c0c */ /* 0x000fe2000bf06270 */
[----:B------:R-:W-:Y:S01]  /*22510*/  VIADD R69, R216, 0x72 ;  /* 0x00000072d8457836 */ /* 0x000fe20000000000 */
[----:B------:R-:W-:Y:S01]  /*22520*/  LOP3.LUT R6, R6, 0xffffff7f, RZ, 0xc0, !PT ;  /* 0xffffff7f06067812 */ /* 0x000fe200078ec0ff */
[----:B------:R-:W-:Y:S01]  /*22530*/  ULDC UR4, c[0x0][0x22c] ;  /* 0x00008b0000047ab9 */ /* 0x000fe20000000800 */
[----:B------:R-:W-:-:S04]  /*22540*/  @P1 LOP3.LUT R68, R68, 0x1000, RZ, 0xfc, !PT ;  /* 0x0000100044441812 */ /* 0x000fc800078efcff */
[----:B------:R-:W-:-:S05]  /*22550*/  LOP3.LUT R68, R68, 0xffffbfff, RZ, 0xc0, !PT ;  /* 0xffffbfff44447812 */ /* 0x000fca00078ec0ff */
[----:B------:R-:W-:Y:S02]  /*22560*/  @P0 LOP3.LUT R6, R6, 0x80, RZ, 0xfc, !PT ;  /* 0x0000008006060812 */ /* 0x000fe400078efcff */
[----:B------:R-:W-:Y:S02]  /*22570*/  ISETP.GE.AND P0, PT, R69, UR4, PT ;  /* 0x0000000445007c0c */ /* 0x000fe4000bf06270 */
[----:B------:R-:W-:Y:S01]  /*22580*/  @P2 LOP3.LUT R68, R68, 0x4000, RZ, 0xfc, !PT ;  /* 0x0000400044442812 */ /* 0x000fe200078efcff */
[----:B------:R-:W-:Y:S01]  /*22590*/  VIADD R69, R216, 0x73 ;  /* 0x00000073d8457836 */ /* 0x000fe20000000000 */
[----:B------:R-:W-:Y:S01]  /*225a0*/  LOP3.LUT R6, R6, 0xfffffeff, RZ, 0xc0, !PT ;  /* 0xfffffeff06067812 */ /* 0x000fe200078ec0ff */
[----:B------:R-:W-:Y:S01]  /*225b0*/  ULDC UR4, c[0x0][0x22c] ;  /* 0x00008b0000047ab9 */ /* 0x000fe20000000800 */
[----:B------:R-:W-:-:S04]  /*225c0*/  LOP3.LUT R68, R68, 0xffff7fff, RZ, 0xc0, !PT ;  /* 0xffff7fff44447812 */ /* 0x000fc800078ec0ff */
[----:B------:R-:W-:-:S03]  /*225d0*/  @P3 LOP3.LUT R68, R68, 0x8000, RZ, 0xfc, !PT ;  /* 0x0000800044443812 */ /* 0x000fc600078efcff */
[----:B------:R-:W-:Y:S02]  /*225e0*/  @P0 LOP3.LUT R6, R6, 0x100, RZ, 0xfc, !PT ;  /* 0x0000010006060812 */ /* 0x000fe400078efcff */
[----:B------:R-:W-:Y:S01]  /*225f0*/  ISETP.GE.AND P0, PT, R69, UR4, PT ;  /* 0x0000000445007c0c */ /* 0x000fe2000bf06270 */
[----:B------:R-:W-:Y:S01]  /*22600*/  VIADD R216, R216, 0x74 ;  /* 0x00000074d8d87836 */ /* 0x000fe20000000000 */
[----:B------:R-:W-:Y:S01]  /*22610*/  LOP3.LUT R68, R68, 0xfffeffff, RZ, 0xc0, !PT ;  /* 0xfffeffff44447812 */ /* 0x000fe200078ec0ff */
[----:B------:R-:W-:Y:S01]  /*22620*/  ULDC UR4, c[0x0][0x22c] ;  /* 0x00008b0000047ab9 */ /* 0x000fe20000000800 */
[----:B------:R-:W-:Y:S02]  /*22630*/  LOP3.LUT R6, R6, 0xfffffdff, RZ, 0xc0, !PT ;  /* 0xfffffdff06067812 */ /* 0x000fe400078ec0ff */
[----:B------:R-:W-:Y:S02]  /*22640*/  @P4 LOP3.LUT R68, R68, 0x10000, RZ, 0xfc, !PT ;  /* 0x0001000044444812 */ /* 0x000fe400078efcff */
[----:B------:R-:W-:Y:S01]  /*22650*/  ISETP.GE.AND P4, PT, R216, UR4, PT ;  /* 0x00000004d8007c0c */ /* 0x000fe2000bf86270 */
[----:B------:R-:W-:-:S04]  /*22660*/  ULDC UR4, c[0x0][0x228] ;  /* 0x00008a0000047ab9 */ /* 0x000fc80000000800 */
[----:B------:R-:W-:Y:S02]  /*22670*/  @P0 LOP3.LUT R6, R6, 0x200, RZ, 0xfc, !PT ;  /* 0x0000020006060812 */ /* 0x000fe400078efcff */
[----:B------:R-:W-:Y:S02]  /*22680*/  LOP3.LUT R68, R68, 0xfffdffff, RZ, 0xc0, !PT ;  /* 0xfffdffff44447812 */ /* 0x000fe400078ec0ff */
[----:B------:R-:W-:Y:S02]  /*22690*/  LOP3.LUT R6, R6, 0xfffffbff, RZ, 0xc0, !PT ;  /* 0xfffffbff06067812 */ /* 0x000fe400078ec0ff */
[----:B------:R-:W-:Y:S02]  /*226a0*/  LOP3.LUT P3, RZ, R3, 0x200000, RZ, 0xc0, !PT ;  /* 0x0020000003ff7812 */ /* 0x000fe4000786c0ff */
[----:B------:R-:W-:Y:S02]  /*226b0*/  @P5 LOP3.LUT R68, R68, 0x20000, RZ, 0xfc, !PT ;  /* 0x0002000044445812 */ /* 0x000fe400078efcff */
[----:B------:R-:W-:-:S02]  /*226c0*/  @P4 LOP3.LUT R6, R6, 0x400, RZ, 0xfc, !PT ;  /* 0x0000040006064812 */ /* 0x000fc400078efcff */
[----:B------:R-:W-:Y:S01]  /*226d0*/  ISETP.LT.AND P4, PT, R217, UR12, !P3 ;  /* 0x0000000cd9007c0c */ /* 0x000fe2000df81270 */
[----:B------:R-:W-:Y:S01]  /*226e0*/  ULDC UR12, c[0x0][0x228] ;  /* 0x00008a00000c7ab9 */ /* 0x000fe20000000800 */
[----:B------:R-:W-:Y:S02]  /*226f0*/  LOP3.LUT R68, R68, 0xfffbffff, RZ, 0xc0, !PT ;  /* 0xfffbffff44447812 */ /* 0x000fe400078ec0ff */
[----:B------:R-:W-:Y:S02]  /*22700*/  LOP3.LUT R7, R7, 0xffffff7f, RZ, 0xc0, !PT ;  /* 0xffffff7f07077812 */ /* 0x000fe400078ec0ff */
[----:B------:R-:W-:Y:S02]  /*22710*/  @P6 LOP3.LUT R68, R68, 0x40000, RZ, 0xfc, !PT ;  /* 0x0004000044446812 */ /* 0x000fe400078efcff */
[----:B------:R-:W-:Y:S01]  /*22720*/  ISETP.LT.AND P6, PT, R220, UR4, !P3 ;  /* 0x00000004dc007c0c */ /* 0x000fe2000dfc1270 */
[----:B------:R-:W-:Y:S01]  /*22730*/  ULDC UR4, c[0x0][0x228] ;  /* 0x00008a0000047ab9 */ /* 0x000fe20000000800 */
[----:B------:R-:W-:Y:S01]  /*22740*/  ISETP.LT.AND P5, PT, R219, UR5, !P3 ;  /* 0x00000005db007c0c */ /* 0x000fe2000dfa1270 */
[----:B------:R-:W-:-:S02]  /*22750*/  ULDC UR5, c[0x0][0x228] ;  /* 0x00008a0000057ab9 */ /* 0x000fc40000000800 */
[----:B------:R-:W-:-:S04]  /*22760*/  @P4 LOP3.LUT R7, R7, 0x80, RZ, 0xfc, !PT ;  /* 0x0000008007074812 */ /* 0x000fc800078efcff */
[----:B------:R-:W-:-:S04]  /*22770*/  LOP3.LUT R7, R7, 0xffffffbf, RZ, 0xc0, !PT ;  /* 0xffffffbf07077812 */ /* 0x000fc800078ec0ff */
[----:B------:R-:W-:Y:S02]  /*22780*/  @P6 LOP3.LUT R7, R7, 0x40, RZ, 0xfc, !PT ;  /* 0x0000004007076812 */ /* 0x000fe400078efcff */
[----:B------:R-:W-:Y:S01]  /*22790*/  ISETP.LT.AND P4, PT, R218, UR6, !P3 ;  /* 0x00000006da007c0c */ /* 0x000fe2000df81270 */
[----:B------:R-:W-:Y:S01]  /*227a0*/  ULDC UR6, c[0x0][0x228] ;  /* 0x00008a0000067ab9 */ /* 0x000fe20000000800 */
[----:B------:R-:W-:-:S04]  /*227b0*/  LOP3.LUT R7, R7, 0xffffffdf, RZ, 0xc0, !PT ;  /* 0xffffffdf07077812 */ /* 0x000fc800078ec0ff */
[----:B------:R-:W-:Y:S02]  /*227c0*/  @P5 LOP3.LUT R7, R7, 0x20, RZ, 0xfc, !PT ;  /* 0x0000002007075812 */ /* 0x000fe400078efcff */
[----:B------:R-:W-:Y:S02]  /*227d0*/  LOP3.LUT P2, RZ, R3, 0x100000, RZ, 0xc0, !PT ;  /* 0x0010000003ff7812 */ /* 0x000fe4000784c0ff */
[----:B------:R-:W-:-:S04]  /*227e0*/  LOP3.LUT R7, R7, 0xffffffef, RZ, 0xc0, !PT ;  /* 0xffffffef07077812 */ /* 0x000fc800078ec0ff */
[----:B------:R-:W-:Y:S02]  /*227f0*/  @P4 LOP3.LUT R7, R7, 0x10, RZ, 0xfc, !PT ;  /* 0x0000001007074812 */ /* 0x000fe400078efcff */
        /* <DEDUP_REMOVED lines=21> */
[----:B------:R-:W-:Y:S01]  /*22950*/  ISETP.LT.AND P5, PT, R219, UR6, !P1 ;  /* 0x00000006db007c0c */ /* 0x000fe2000cfa1270 */
[----:B------:R-:W-:-:S08]  /*22960*/  ULDC UR6, c[0x0][0x228] ;  /* 0x00008a0000067ab9 */ /* 0x000fd00000000800 */
        /* <DEDUP_REMOVED lines=519> */
[----:B------:R-:W-:Y:S02]  /*249e0*/  LOP3.LUT R18, R18, 0xfffffff7, RZ, 0xc0, !PT ;  /* 0xfffffff712127812 */ /* 0x000fe400078ec0ff */
[----:B------:R-:W-:Y:S01]  /*249f0*/  ISETP.LT.AND P6, PT, R219, UR5, !P2 ;  /* 0x00000005db007c0c */ /* 0x000fe2000d7c1270 */
[----:B------:R-:W-:Y:S01]  /*24a00*/  ULDC UR5, c[0x0][0x228] ;  /* 0x00008a0000057ab9 */ /* 0x000fe20000000800 */
[----:B------:R-:W-:Y:S01]  /*24a10*/  ISETP.LT.AND P5, PT, R220, UR6, !P2 ;  /* 0x00000006dc007c0c */ /* 0x000fe2000d7a1270 */
[----:B------:R-:W-:-:S06]  /*24a20*/  ULDC UR6, c[0x0][0x228] ;  /* 0x00008a0000067ab9 */ /* 0x000fcc0000000800 */
[----:B------:R-:W-:Y:S02]  /*24a30*/  @P4 LOP3.LUT R18, R18, 0x8, RZ, 0xfc, !PT ;  /* 0x0000000812124812 */ /* 0x000fe400078efcff */
[----:B------:R-:W-:Y:S01]  /*24a40*/  ISETP.LT.AND P4, PT, R217, UR7, !P2 ;  /* 0x00000007d9007c0c */ /* 0x000fe2000d781270 */
[----:B------:R-:W-:Y:S01]  /*24a50*/  ULDC UR7, c[0x0][0x228] ;  /* 0x00008a0000077ab9 */ /* 0x000fe20000000800 */
[----:B------:R-:W-:Y:S02]  /*24a60*/  LOP3.LUT R18, R18, 0xfffffffb, RZ, 0xc0, !PT ;  /* 0xfffffffb12127812 */ /* 0x000fe400078ec0ff */
[----:B------:R-:W-:Y:S02]  /*24a70*/  LOP3.LUT P1, RZ, R0, 0x200000, RZ, 0xc0, !PT ;  /* 0x0020000000ff7812 */ /* 0x000fe4000782c0ff */
[----:B------:R-:W-:Y:S02]  /*24a80*/  @P6 LOP3.LUT R18, R18, 0x4, RZ, 0xfc, !PT ;  /* 0x0000000412126812 */ /* 0x000fe400078efcff */
[----:B------:R-:W-:Y:S01]  /*24a90*/  ISETP.LT.AND P6, PT, R220, UR5, !P1 ;  /* 0x00000005dc007c0c */ /* 0x000fe2000cfc1270 */
[----:B------:R-:W-:Y:S01]  /*24aa0*/  ULDC UR5, c[0x0][0x228] ;  /* 0x00008a0000057ab9 */ /* 0x000fe20000000800 */
[----:B------:R-:W-:-:S03]  /*24ab0*/  LOP3.LUT R18, R18, 0xfffffffd, RZ, 0xc0, !PT ;  /* 0xfffffffd12127812 */ /* 0x000fc600078ec0ff */
[----:B------:R-:W-:Y:S02]  /*24ac0*/  @P4 LOP3.LUT R17, R17, 0x20000000, RZ, 0xfc, !PT ;  /* 0x2000000011114812 */ /* 0x000fe400078efcff */
[----:B------:R-:W-:Y:S01]  /*24ad0*/  ISETP.LT.AND P4, PT, R217, UR4, !P1 ;  /* 0x00000004d9007c0c */ /* 0x000fe2000cf81270 */
[----:B------:R-:W-:Y:S01]  /*24ae0*/  ULDC UR4, c[0x0][0x228] ;  /* 0x00008a0000047ab9 */ /* 0x000fe20000000800 */
[----:B------:R-:W-:Y:S02]  /*24af0*/  @P5 LOP3.LUT R18, R18, 0x2, RZ, 0xfc, !PT ;  /* 0x0000000212125812 */ /* 0x000fe400078efcff */
[----:B------:R-:W-:Y:S01]  /*24b00*/  ISETP.LT.AND P5, PT, R219, UR6, !P1 ;  /* 0x00000006db007c0c */ /* 0x000fe2000cfa1270 */
[----:B------:R-:W-:Y:S01]  /*24b10*/  ULDC UR6, c[0x0][0x228] ;  /* 0x00008a0000067ab9 */ /* 0x000fe20000000800 */
[----:B------:R-:W-:Y:S02]  /*24b20*/  LOP3.LUT R17, R17, 0x7fffffff, RZ, 0xc0, !PT ;  /* 0x7fffffff11117812 */ /* 0x000fe400078ec0ff */
[----:B------:R-:W-:-:S02]  /*24b30*/  LOP3.LUT R18, R18, 0xfffffffe, RZ, 0xc0, !PT ;  /* 0xfffffffe12127812 */ /* 0x000fc400078ec0ff */
[----:B------:R-:W-:-:S03]  /*24b40*/  @P6 LOP3.LUT R17, R17, 0x80000000, RZ, 0xfc, !PT ;  /* 0x8000000011116812 */ /* 0x000fc600078efcff */
        /* <DEDUP_REMOVED lines=516> */
[----:B------:R-:W-:-:S04]  /*26b90*/  @P4 LOP3.LUT R14, R14, 0x10, RZ, 0xfc, !PT ;  /* 0x000000100e0e4812 */ /* 0x000fc800078efcff */
[----:B------:R-:W-:Y:S02]  /*26ba0*/  LOP3.LUT R14, R14, 0xfffffff7, RZ, 0xc0, !PT ;  /* 0xfffffff70e0e7812 */ /* 0x000fe400078ec0ff */
[----:B------:R-:W-:Y:S01]  /*26bb0*/  ISETP.LT.AND P5, PT, R220, UR5, !P3 ;  /* 0x00000005dc007c0c */ /* 0x000fe2000dfa1270 */
[----:B------:R-:W-:Y:S01]  /*26bc0*/  ULDC UR5, c[0x0][0x228] ;  /* 0x00008a0000057ab9 */ /* 0x000fe20000000800 */
[----:B------:R-:W-:Y:S02]  /*26bd0*/  @P6 LOP3.LUT R14, R14, 0x8, RZ, 0xfc, !PT ;  /* 0x000000080e0e6812 */ /* 0x000fe400078efcff */
[----:B------:R-:W-:Y:S02]  /*26be0*/  LOP3.LUT P6, RZ, R5, 0x40, RZ, 0xc0, !PT ;  /* 0x0000004005ff7812 */ /* 0x000fe400078cc0ff */
[----:B------:R-:W-:Y:S01]  /*26bf0*/  ISETP.LT.AND P4, PT, R219, UR6, !P3 ;  /* 0x00000006db007c0c */ /* 0x000fe2000df81270 */
[----:B------:R-:W-:Y:S01]  /*26c00*/  ULDC UR6, c[0x0][0x228] ;  /* 0x00008a0000067ab9 */ /* 0x000fe20000000800 */
[----:B------:R-:W-:-:S02]  /*26c10*/  LOP3.LUT R14, R14, 0xfffffffb, RZ, 0xc0, !PT ;  /* 0xfffffffb0e0e7812 */ /* 0x000fc400078ec0ff */
[----:B------:R-:W-:Y:S02]  /*26c20*/  LOP3.LUT R68, R68, 0xfff7ffff, RZ, 0xc0, !PT ;  /* 0xfff7ffff44447812 */ /* 0x000fe400078ec0ff */
[----:B------:R-:W-:Y:S02]  /*26c30*/  LOP3.LUT P2, RZ, R5, 0x80000, RZ, 0xc0, !PT ;  /* 0x0008000005ff7812 */ /* 0x000fe4000784c0ff */
[----:B------:R-:W-:Y:S02]  /*26c40*/  @P5 LOP3.LUT R14, R14, 0x4, RZ, 0xfc, !PT ;  /* 0x000000040e0e5812 */ /* 0x000fe400078efcff */
[----:B------:R-:W-:Y:S01]  /*26c50*/  ISETP.LT.AND P5, PT, R217, UR4, !P2 ;  /* 0x00000004d9007c0c */ /* 0x000fe2000d7a1270 */
[----:B------:R-:W-:Y:S01]  /*26c60*/  ULDC UR4, c[0x0][0x228] ;  /* 0x00008a0000047ab9 */ /* 0x000fe20000000800 */
[----:B------:R-:W-:Y:S02]  /*26c70*/  @P6 LOP3.LUT R68, R68, 0x80000, RZ, 0xfc, !PT ;  /* 0x0008000044446812 */ /* 0x000fe400078efcff */
[----:B------:R-:W-:-:S02]  /*26c80*/  LOP3.LUT P6, RZ, R5, 0x80, RZ, 0xc0, !PT ;  /* 0x0000008005ff7812 */ /* 0x000fc400078cc0ff */
[----:B------:R-:W-:Y:S01]  /*26c90*/  ISETP.LT.AND P3, PT, R218, UR7, !P3 ;  /* 0x00000007da007c0c */ /* 0x000fe2000df61270 */
[----:B------:R-:W-:Y:S01]  /*26ca0*/  ULDC UR7, c[0x0][0x228] ;  /* 0x00008a0000077ab9 */ /* 0x000fe20000000800 */
[----:B------:R-:W-:Y:S02]  /*26cb0*/  LOP3.LUT R14, R14, 0xfffffffd, RZ, 0xc0, !PT ;  /* 0xfffffffd0e0e7812 */ /* 0x000fe400078ec0ff */
[----:B------:R-:W-:Y:S02]  /*26cc0*/  LOP3.LUT R68, R68, 0xffefffff, RZ, 0xc0, !PT ;  /* 0xffefffff44447812 */ /* 0x000fe400078ec0ff */
[----:B------:R-:W-:Y:S02]  /*26cd0*/  @P4 LOP3.LUT R14, R14, 0x2, RZ, 0xfc, !PT ;  /* 0x000000020e0e4812 */ /* 0x000fe400078efcff */
[----:B------:R-:W-:Y:S01]  /*26ce0*/  ISETP.LT.AND P4, PT, R220, UR5, !P2 ;  /* 0x00000005dc007c0c */ /* 0x000fe2000d781270 */
[----:B------:R-:W-:Y:S01]  /*26cf0*/  ULDC UR5, c[0x0][0x228] ;  /* 0x00008a0000057ab9 */ /* 0x000fe20000000800 */
[----:B------:R-:W-:-:S02]  /*26d00*/  LOP3.LUT R14, R14, 0xfffffffe, RZ, 0xc0, !PT ;  /* 0xfffffffe0e0e7812 */ /* 0x000fc400078ec0ff */
[----:B------:R-:W-:Y:S02]  /*26d10*/  @P5 LOP3.LUT R13, R13, 0x80000000, RZ, 0xfc, !PT ;  /* 0x800000000d0d5812 */ /* 0x000fe400078efcff */
[----:B------:R-:W-:Y:S02]  /*26d20*/  @P6 LOP3.LUT R68, R68, 0x100000, RZ, 0xfc, !PT ;  /* 0x0010000044446812 */ /* 0x000fe400078efcff */
[----:B------:R-:W-:Y:S02]  /*26d30*/  LOP3.LUT P6, RZ, R5, 0x100, RZ, 0xc0, !PT ;  /* 0x0000010005ff7812 */ /* 0x000fe400078cc0ff */
[----:B------:R-:W-:Y:S02]  /*26d40*/  @P3 LOP3.LUT R14, R14, 0x1, RZ, 0xfc, !PT ;  /* 0x000000010e0e3812 */ /* 0x000fe400078efcff */
[----:B------:R-:W-:Y:S01]  /*26d50*/  ISETP.LT.AND P3, PT, R219, UR6, !P2 ;  /* 0x00000006db007c0c */ /* 0x000fe2000d761270 */
[----:B------:R-:W-:Y:S01]  /*26d60*/  ULDC UR6, c[0x0][0x228] ;  /* 0x00008a0000067ab9 */ /* 0x000fe20000000800 */
[----:B------:R-:W-:-:S02]  /*26d70*/  LOP3.LUT R13, R13, 0xbfffffff, RZ, 0xc0, !PT ;  /* 0xbfffffff0d0d7812 */ /* 0x000fc400078ec0ff */
[----:B------:R-:W-:Y:S02]  /*26d80*/  LOP3.LUT R68, R68, 0xffdfffff, RZ, 0xc0, !PT ;  /* 0xffdfffff44447812 */ /* 0x000fe400078ec0ff */
[----:B------:R-:W-:Y:S02]  /*26d90*/  @P4 LOP3.LUT R13, R13, 0x40000000, RZ, 0xfc, !PT ;  /* 0x400000000d0d4812 */ /* 0x000fe400078efcff */
[----:B------:R-:W-:Y:S01]  /*26da0*/  ISETP.LT.AND P2, PT, R218, UR7, !P2 ;  /* 0x00000007da007c0c */ /* 0x000fe2000d741270 */
[----:B------:R-:W-:Y:S01]  /*26db0*/  ULDC UR7, c[0x0][0x228] ;  /* 0x00008a0000077ab9 */ /* 0x000fe20000000800 */
[----:B------:R-:W-:Y:S02]  /*26dc0*/  LOP3.LUT R13, R13, 0xdfffffff, RZ, 0xc0, !PT ;  /* 0xdfffffff0d0d7812 */ /* 0x000fe400078ec0ff */
[----:B------:R-:W-:Y:S02]  /*26dd0*/  @P6 LOP3.LUT R68, R68, 0x200000, RZ, 0xfc, !PT ;  /* 0x0020000044446812 */ /* 0x000fe400078efcff */
[----:B------:R-:W-:-:S02]  /*26de0*/  LOP3.LUT P1, RZ, R5, 0x40000, RZ, 0xc0, !PT ;  /* 0x0004000005ff7812 */ /* 0x000fc4000782c0ff */
[----:B------:R-:W-:Y:S02]  /*26df0*/  LOP3.LUT P6, RZ, R5, 0x200, RZ, 0xc0, !PT ;  /* 0x0000020005ff7812 */ /* 0x000fe400078cc0ff */
[----:B------:R-:W-:Y:S02]  /*26e00*/  @P3 LOP3.LUT R13, R13, 0x20000000, RZ, 0xfc, !PT ;  /* 0x200000000d0d3812 */ /* 0x000fe400078efcff */
[----:B------:R-:W-:Y:S01]  /*26e10*/  ISETP.LT.AND P4, PT, R217, UR4, !P1 ;  /* 0x00000004d9007c0c */ /* 0x000fe2000cf81270 */
[----:B------:R-:W-:Y:S01]  /*26e20*/  ULDC UR4, c[0x0][0x228] ;  /* 0x00008a0000047ab9 */ /* 0x000fe20000000800 */
[----:B------:R-:W-:Y:S02]  /*26e30*/  LOP3.LUT R13, R13, 0xefffffff, RZ, 0xc0, !PT ;  /* 0xefffffff0d0d7812 */ /* 0x000fe400078ec0ff */
[----:B------:R-:W-:Y:S02]  /*26e40*/  LOP3.LUT R68, R68, 0xffbfffff, RZ, 0xc0, !PT ;  /* 0xffbfffff44447812 */ /* 0x000fe400078ec0ff */
[----:B------:R-:W-:-:S02]  /*26e50*/  @P2 LOP3.LUT R13, R13, 0x10000000, RZ, 0xfc, !PT ;  /* 0x100000000d0d2812 */ /* 0x000fc400078efcff */
[----:B------:R-:W-:Y:S01]  /*26e60*/  ISETP.LT.AND P3, PT, R220, UR5, !P1 ;  /* 0x00000005dc007c0c */ /* 0x000fe2000cf61270 */
[----:B------:R-:W-:Y:S01]  /*26e70*/  ULDC UR5, c[0x0][0x228] ;  /* 0x00008a0000057ab9 */ /* 0x000fe20000000800 */
[----:B------:R-:W-:Y:S02]  /*26e80*/  LOP3.LUT R13, R13, 0xf7ffffff, RZ, 0xc0, !PT ;  /* 0xf7ffffff0d0d7812 */ /* 0x000fe400078ec0ff */
        /* <DEDUP_REMOVED lines=10> */
[----:B------:R-:W-:Y:S02]  /*26f30*/  @P6 LOP3.LUT R68, R68, 0x800000, RZ, 0xfc, !PT ;  /* 0x0080000044446812 */ /* 0x000fe400078efcff */
[----:B------:R-:W-:Y:S02]  /*26f40*/  LOP3.LUT P6, RZ, R5, 0x800, RZ, 0xc0, !PT ;  /* 0x0000080005ff7812 */ /* 0x000fe400078cc0ff */
[----:B------:R-:W-:-:S04]  /*26f50*/  LOP3.LUT R13, R13, 0xfdffffff, RZ, 0xc0, !PT ;  /* 0xfdffffff0d0d7812 */ /* 0x000fc800078ec0ff */
        /* <DEDUP_REMOVED lines=8> */
[----:B------:R-:W-:Y:S02]  /*26fe0*/  LOP3.LUT P6, RZ, R5, 0x1000, RZ, 0xc0, !PT ;  /* 0x0000100005ff7812 */ /* 0x000fe400078cc0ff */
[----:B------:R-:W-:Y:S01]  /*26ff0*/  ISETP.LT.AND P3, PT, R220, UR5, !P0 ;  /* 0x00000005dc007c0c */ /* 0x000fe2000c761270 */
[----:B------:R-:W-:Y:S01]  /*27000*/  ULDC UR5, c[0x0][0x228] ;  /* 0x00008a0000057ab9 */ /* 0x000fe20000000800 */
[----:B------:R-:W-:Y:S02]  /*27010*/  LOP3.LUT R13, R13, 0xff7fffff, RZ, 0xc0, !PT ;  /* 0xff7fffff0d0d7812 */ /* 0x000fe400078ec0ff */
[----:B------:R-:W-:Y:S02]  /*27020*/  LOP3.LUT R68, R68, 0xfdffffff, RZ, 0xc0, !PT ;  /* 0xfdffffff44447812 */ /* 0x000fe400078ec0ff */
[----:B------:R-:W-:Y:S01]  /*27030*/  ISETP.LT.AND P2, PT, R219, UR6, !P0 ;  /* 0x00000006db007c0c */ /* 0x000fe2000c741270 */
[----:B------:R-:W-:-:S02]  /*27040*/  ULDC UR6, c[0x0][0x228] ;  /* 0x00008a0000067ab9 */ /* 0x000fc40000000800 */
[----:B------:R-:W-:Y:S02]  /*27050*/  @P1 LOP3.LUT R13, R13, 0x800000, RZ, 0xfc, !PT ;  /* 0x008000000d0d1812 */ /* 0x000fe400078efcff */
[----:B------:R-:W-:Y:S02]  /*27060*/  @P6 LOP3.LUT R68, R68, 0x2000000, RZ, 0xfc, !PT ;  /* 0x0200000044446812 */ /* 0x000fe400078efcff */
[----:B------:R-:W-:Y:S02]  /*27070*/  LOP3.LUT P6, RZ, R5, 0x2000, RZ, 0xc0, !PT ;  /* 0x0000200005ff7812 */ /* 0x000fe400078cc0ff */
[----:B------:R-:W-:Y:S02]  /*27080*/  LOP3.LUT R13, R13, 0xffbfffff, RZ, 0xc0, !PT ;  /* 0xffbfffff0d0d7812 */ /* 0x000fe400078ec0ff */
[----:B------:R-:W-:Y:S02]  /*27090*/  LOP3.LUT R68, R68, 0xfbffffff, RZ, 0xc0, !PT ;  /* 0xfbffffff44447812 */ /* 0x000fe400078ec0ff */
[----:B------:R-:W-:-:S02]  /*270a0*/  @P3 LOP3.LUT R13, R13, 0x400000, RZ, 0xfc, !PT ;  /* 0x004000000d0d3812 */ /* 0x000fc400078efcff */
[----:B------:R-:W-:Y:S01]  /*270b0*/  ISETP.LT.AND P1, PT, R218, UR7, !P0 ;  /* 0x00000007da007c0c */ /* 0x000fe2000c721270 */
[----:B------:R-:W-:Y:S01]  /*270c0*/  ULDC UR7, c[0x0][0x228] ;  /* 0x00008a0000077ab9 */ /* 0x000fe20000000800 */
[----:B------:R-:W-:-:S03]  /*270d0*/  LOP3.LUT R13, R13, 0xffdfffff, RZ, 0xc0, !PT ;  /* 0xffdfffff0d0d7812 */ /* 0x000fc600078ec0ff */
[----:B------:R-:W-:Y:S02]  /*270e0*/  @P6 LOP3.LUT R68, R68, 0x4000000, RZ, 0xfc, !PT ;  /* 0x0400000044446812 */ /* 0x000fe400078efcff */
[----:B------:R-:W-:Y:S02]  /*270f0*/  LOP3.LUT P6, RZ, R5, 0x4000, RZ, 0xc0, !PT ;  /* 0x0000400005ff7812 */ /* 0x000fe400078cc0ff */
[----:B------:R-:W-:Y:S02]  /*27100*/  @P2 LOP3.LUT R13, R13, 0x200000, RZ, 0xfc, !PT ;  /* 0x002000000d0d2812 */ /* 0x000fe400078efcff */
[----:B------:R-:W-:Y:S02]  /*27110*/  LOP3.LUT P0, RZ, R5, 0x10000, RZ, 0xc0, !PT ;  /* 0x0001000005ff7812 */ /* 0x000fe4000780c0ff */
[----:B------:R-:W-:Y:S02]  /*27120*/  LOP3.LUT R13, R13, 0xffefffff, RZ, 0xc0, !PT ;  /* 0xffefffff0d0d7812 */ /* 0x000fe400078ec0ff */
[----:B------:R-:W-:-:S02]  /*27130*/  LOP3.LUT R68, R68, 0xf7ffffff, RZ, 0xc0, !PT ;  /* 0xf7ffffff44447812 */ /* 0x000fc400078ec0ff */
[----:B------:R-:W-:Y:S02]  /*27140*/  @P1 LOP3.LUT R13, R13, 0x100000, RZ, 0xfc, !PT ;  /* 0x001000000d0d1812 */ /* 0x000fe400078efcff */
[----:B------:R-:W-:Y:S01]  /*27150*/  ISETP.LT.AND P1, PT, R217, UR46, !P0 ;  /* 0x0000002ed9007c0c */ /* 0x000fe2000c721270 */
[----:B------:R-:W-:Y:S01]  /*27160*/  ULDC UR46, c[0x0][0x228] ;  /* 0x00008a00002e7ab9 */ /* 0x000fe20000000800 */
[----:B------:R-:W-:Y:S02]  /*27170*/  @P6 LOP3.LUT R68, R68, 0x8000000, RZ, 0xfc, !PT ;  /* 0x0800000044446812 */ /* 0x000fe400078efcff */
[----:B------:R-:W-:Y:S02]  /*27180*/  LOP3.LUT P6, RZ, R5, 0x8000, RZ, 0xc0, !PT ;  /* 0x0000800005ff7812 */ /* 0x000fe400078cc0ff */
[----:B------:R-:W-:Y:S02]  /*27190*/  LOP3.LUT R13, R13, 0xfff7ffff, RZ, 0xc0, !PT ;  /* 0xfff7ffff0d0d7812 */ /* 0x000fe400078ec0ff */
[----:B------:R-:W-:Y:S01]  /*271a0*/  ISETP.LT.AND P6, PT, R217, UR45, !P6 ;  /* 0x0000002dd9007c0c */ /* 0x000fe2000f7c1270 */
[----:B------:R-:W-:-:S04]  /*271b0*/  ULDC UR45, c[0x0][0x228] ;  /* 0x00008a00002d7ab9 */ /* 0x000fc80000000800 */
[----:B------:R-:W-:-:S04]  /*271c0*/  @P1 LOP3.LUT R13, R13, 0x80000, RZ, 0xfc, !PT ;  /* 0x000800000d0d1812 */ /* 0x000fc800078efcff */
[----:B------:R-:W-:-:S04]  /*271d0*/  LOP3.LUT R13, R13, 0xfffeffff, RZ, 0xc0, !PT ;  /* 0xfffeffff0d0d7812 */ /* 0x000fc800078ec0ff */
[----:B------:R-:W-:Y:S02]  /*271e0*/  @P6 LOP3.LUT R13, R13, 0x10000, RZ, 0xfc, !PT ;  /* 0x000100000d0d6812 */ /* 0x000fe400078efcff */
[----:B------:R-:W-:-:S04]  /*271f0*/  LOP3.LUT P6, RZ, R68, 0x8000000, RZ, 0xc0, !PT ;  /* 0x0800000044ff7812 */ /* 0x000fc800078cc0ff */
[----:B------:R-:W-:Y:S01]  /*27200*/  ISETP.LT.AND P6, PT, R217, UR44, !P6 ;  /* 0x0000002cd9007c0c */ /* 0x000fe2000f7c1270 */
[----:B------:R-:W-:Y:S01]  /*27210*/  ULDC UR44, c[0x0][0x228] ;  /* 0x00008a00002c7ab9 */ /* 0x000fe20000000800 */
[----:B------:R-:W-:-:S11]  /*27220*/  LOP3.LUT R13, R13, 0xffffdfff, RZ, 0xc0, !PT ;  /* 0xffffdfff0d0d7812 */ /* 0x000fd600078ec0ff */
        /* <DEDUP_REMOVED lines=23> */
[----:B------:R-:W-:-:S12]  /*273a0*/  ULDC UR39, c[0x0][0x228] ;  /* 0x00008a0000277ab9 */ /* 0x000fd80000000800 */
        /* <DEDUP_REMOVED lines=9> */
[----:B------:R-:W-:Y:S02]  /*27440*/  LOP3.LUT R12, R12, 0xfeffffff, RZ, 0xc0, !PT ;  /* 0xfeffffff0c0c7812 */ /* 0x000fe400078ec0ff */
[----:B------:R-:W-:-:S09]  /*27450*/  LOP3.LUT P5, RZ, R5, 0x20, RZ, 0xc0, !PT ;  /* 0x0000002005ff7812 */ /* 0x000fd200078ac0ff */
[----:B------:R-:W-:Y:S02]  /*27460*/  @P6 LOP3.LUT R12, R12, 0x1000000, RZ, 0xfc, !PT ;  /* 0x010000000c0c6812 */ /* 0x000fe400078efcff */
[----:B------:R-:W-:-:S04]  /*27470*/  LOP3.LUT P6, RZ, R68, 0x80000, RZ, 0xc0, !PT ;  /* 0x0008000044ff7812 */ /* 0x000fc800078cc0ff */
[C---:B------:R-:W-:Y:S01]  /*27480*/  ISETP.LT.AND P6, PT, R217.reuse, UR36, !P6 ;  /* 0x00000024d9007c0c */ /* 0x040fe2000f7c1270 */
[----:B------:R-:W-:Y:S01]  /*27490*/  ULDC UR36, c[0x0][0x228] ;  /* 0x00008a0000247ab9 */ /* 0x000fe20000000800 */
[----:B------:R-:W-:Y:S01]  /*274a0*/  ISETP.LT.AND P5, PT, R217, UR35, !P5 ;  /* 0x00000023d9007c0c */ /* 0x000fe2000efa1270 */
[----:B------:R-:W-:Y:S01]  /*274b0*/  ULDC UR35, c[0x0][0x228] ;  /* 0x00008a0000237ab9 */ /* 0x000fe20000000800 */
[----:B------:R-:W-:Y:S02]  /*274c0*/  LOP3.LUT R12, R12, 0xffdfffff, RZ, 0xc0, !PT ;  /* 0xffdfffff0c0c7812 */ /* 0x000fe400078ec0ff */
[----:B------:R-:W-:-:S04]  /*274d0*/  LOP3.LUT P4, RZ, R5, 0x10, RZ, 0xc0, !PT ;  /* 0x0000001005ff7812 */ /* 0x000fc8000788c0ff */
[----:B------:R-:W-:Y:S01]  /*274e0*/  ISETP.LT.AND P4, PT, R217, UR34, !P4 ;  /* 0x00000022d9007c0c */ /* 0x000fe2000e781270 */
[----:B------:R-:W-:Y:S02]  /*274f0*/  ULDC UR34, c[0x0][0x228] ;  /* 0x00008a0000227ab9 */ /* 0x000fe40000000800 */
[----:B------:R-:W-:-:S04]  /*27500*/  @P6 LOP3.LUT R12, R12, 0x200000, RZ, 0xfc, !PT ;  /* 0x002000000c0c6812 */ /* 0x000fc800078efcff */
[----:B------:R-:W-:Y:S02]  /*27510*/  LOP3.LUT R12, R12, 0xfffbffff, RZ, 0xc0, !PT ;  /* 0xfffbffff0c0c7812 */ /* 0x000fe400078ec0ff */
[----:B------:R-:W-:Y:S02]  /*27520*/  LOP3.LUT P3, RZ, R5, 0x8, RZ, 0xc0, !PT ;  /* 0x0000000805ff7812 */ /* 0x000fe4000786c0ff */
[----:B------:R-:W-:Y:S02]  /*27530*/  @P5 LOP3.LUT R12, R12, 0x40000, RZ, 0xfc, !PT ;  /* 0x000400000c0c5812 */ /* 0x000fe400078efcff */
[----:B------:R-:W-:Y:S01]  /*27540*/  ISETP.LT.AND P3, PT, R217, UR31, !P3 ;  /* 0x0000001fd9007c0c */ /* 0x000fe2000df61270 */
[----:B------:R-:W-:Y:S01]  /*27550*/  ULDC UR31, c[0x0][0x228] ;  /* 0x00008a00001f7ab9 */ /* 0x000fe20000000800 */
[----:B------:R-:W-:Y:S02]  /*27560*/  LOP3.LUT R12, R12, 0xffff7fff, RZ, 0xc0, !PT ;  /* 0xffff7fff0c0c7812 */ /* 0x000fe400078ec0ff */
[----:B------:R-:W-:-:S02]  /*27570*/  LOP3.LUT P2, RZ, R5, 0x4, RZ, 0xc0, !PT ;  /* 0x0000000405ff7812 */ /* 0x000fc4000784c0ff */
        /* <DEDUP_REMOVED lines=8> */
[----:B------:R-:W-:-:S02]  /*27600*/  LOP3.LUT R12, R12, 0xfffffdff, RZ, 0xc0, !PT ;  /* 0xfffffdff0c0c7812 */ /* 0x000fc400078ec0ff */
[----:B------:R-:W-:Y:S02]  /*27610*/  LOP3.LUT P1, RZ, R5, 0x1, RZ, 0xc0, !PT ;  /* 0x0000000105ff7812 */ /* 0x000fe4000782c0ff */
        /* <DEDUP_REMOVED lines=10> */
[----:B------:R-:W-:-:S03]  /*276c0*/  LOP3.LUT R12, R12, 0xfffffffe, RZ, 0xc0, !PT ;  /* 0xfffffffe0c0c7812 */ /* 0x000fc600078ec0ff */
[----:B------:R-:W-:-:S08]  /*276d0*/  @P0 LOP3.LUT R70, R70, 0x1000, RZ, 0xfc, !PT ;  /* 0x0000100046460812 */ /* 0x000fd000078efcff */
[----:B------:R-:W-:Y:S02]  /*276e0*/  @P1 LOP3.LUT R12, R12, 0x1, RZ, 0xfc, !PT ;  /* 0x000000010c0c1812 */ /* 0x000fe400078efcff */
[----:B------:R-:W-:Y:S02]  /*276f0*/  LOP3.LUT P1, RZ, R68, 0x1000, RZ, 0xc0, !PT ;  /* 0x0000100044ff7812 */ /* 0x000fe4000782c0ff */
[----:B------:R-:W-:Y:S02]  /*27700*/  LOP3.LUT R70, R70, 0xfffff7ff, RZ, 0xc0, !PT ;  /* 0xfffff7ff46467812 */ /* 0x000fe400078ec0ff */
[----:B------:R-:W-:Y:S01]  /*27710*/  ISETP.LT.AND P0, PT, R217, UR26, !P1 ;  /* 0x0000001ad9007c0c */ /* 0x000fe2000cf01270 */
[----:B------:R-:W-:-:S08]  /*27720*/  ULDC UR26, c[0x0][0x228] ;  /* 0x00008a00001a7ab9 */ /* 0x000fd00000000800 */
[----:B------:R-:W-:Y:S02]  /*27730*/  @P1 LOP3.LUT R70, R70, 0x800, RZ, 0xfc, !PT ;  /* 0x0000080046461812 */ /* 0x000fe400078efcff */
[----:B------:R-:W-:Y:S02]  /*27740*/  LOP3.LUT P1, RZ, R3, 0x10000000, RZ, 0xc0, !PT ;  /* 0x1000000003ff7812 */ /* 0x000fe4000782c0ff */
[C---:B------:R-:W-:Y:S02]  /*27750*/  LOP3.LUT P6, RZ, R68.reuse, 0x40000, RZ, 0xc0, !PT ;  /* 0x0004000044ff7812 */ /* 0x040fe400078cc0ff */
[C---:B------:R-:W-:Y:S02]  /*27760*/  LOP3.LUT P5, RZ, R68.reuse, 0x20000, RZ, 0xc0, !PT ;  /* 0x0002000044ff7812 */ /* 0x040fe400078ac0ff */
[C---:B------:R-:W-:Y:S02]  /*27770*/  LOP3.LUT P4, RZ, R68.reuse, 0x10000, RZ, 0xc0, !PT ;  /* 0x0001000044ff7812 */ /* 0x040fe4000788c0ff */
[----:B------:R-:W-:-:S02]  /*27780*/  LOP3.LUT P3, RZ, R68, 0x8000, RZ, 0xc0, !PT ;  /* 0x0000800044ff7812 */ /* 0x000fc4000786c0ff */
[C---:B------:R-:W-:Y:S02]  /*27790*/  LOP3.LUT P2, RZ, R68.reuse, 0x4000, RZ, 0xc0, !PT ;  /* 0x0000400044ff7812 */ /* 0x040fe4000784c0ff */
[----:B------:R-:W-:-:S04]  /*277a0*/  LOP3.LUT R68, R68, 0xfffffbff, RZ, 0xc0, !PT ;  /* 0xfffffbff44447812 */ /* 0x000fc800078ec0ff */
[----:B------:R-:W-:Y:S02]  /*277b0*/  @P1 LOP3.LUT R68, R68, 0x400, RZ, 0xfc, !PT ;  /* 0x0000040044441812 */ /* 0x000fe400078efcff */
[----:B------:R-:W-:Y:S02]  /*277c0*/  LOP3.LUT P1, RZ, R3, 0x400000, RZ, 0xc0, !PT ;  /* 0x0040000003ff7812 */ /* 0x000fe4000782c0ff */
[----:B------:R-:W-:Y:S02]  /*277d0*/  @P0 LOP3.LUT R10, R10, 0x20000000, RZ, 0xfc, !PT ;  /* 0x200000000a0a0812 */ /* 0x000fe400078efcff */
[----:B------:R-:W-:Y:S01]  /*277e0*/  ISETP.LT.AND P0, PT, R217, UR25, !P2 ;  /* 0x00000019d9007c0c */ /* 0x000fe2000d701270 */
[----:B------:R-:W-:Y:S01]  /*277f0*/  ULDC UR25, c[0x0][0x228] ;  /* 0x00008a0000197ab9 */ /* 0x000fe20000000800 */
[----:B------:R-:W-:Y:S02]  /*27800*/  LOP3.LUT R68, R68, 0xfffff7ff, RZ, 0xc0, !PT ;  /* 0xfffff7ff44447812 */ /* 0x000fe400078ec0ff */
[----:B------:R-:W-:-:S05]  /*27810*/  LOP3.LUT R10, R10, 0xfbffffff, RZ, 0xc0, !PT ;  /* 0xfbffffff0a0a7812 */ /* 0x000fca00078ec0ff */
[----:B------:R-:W-:Y:S02]  /*27820*/  @P1 LOP3.LUT R68, R68, 0x800, RZ, 0xfc, !PT ;  /* 0x0000080044441812 */ /* 0x000fe400078efcff */
[----:B------:R-:W-:Y:S01]  /*27830*/  ISETP.LT.AND P1, PT, R217, UR24, !P3 ;  /* 0x00000018d9007c0c */ /* 0x000fe2000df21270 */
[----:B------:R-:W-:Y:S01]  /*27840*/  ULDC UR24, c[0x0][0x228] ;  /* 0x00008a0000187ab9 */ /* 0x000fe20000000800 */
[----:B------:R-:W-:-:S04]  /*27850*/  @P0 LOP3.LUT R10, R10, 0x4000000, RZ, 0xfc, !PT ;  /* 0x040000000a0a0812 */ /* 0x000fc800078efcff */
[----:B------:R-:W-:-:S07]  /*27860*/  LOP3.LUT R10, R10, 0xff7fffff, RZ, 0xc0, !PT ;  /* 0xff7fffff0a0a7812 */ /* 0x000fce00078ec0ff */
[----:B------:R-:W-:Y:S02]  /*27870*/  @P1 LOP3.LUT R10, R10, 0x800000, RZ, 0xfc, !PT ;  /* 0x008000000a0a1812 */ /* 0x000fe400078efcff */
[----:B------:R-:W-:Y:S01]  /*27880*/  ISETP.LT.AND P1, PT, R217, UR23, !P4 ;  /* 0x00000017d9007c0c */ /* 0x000fe2000e721270 */
[----:B------:R-:W-:Y:S01]  /*27890*/  ULDC UR23, c[0x0][0x228] ;  /* 0x00008a0000177ab9 */ /* 0x000fe20000000800 */
[----:B------:R-:W-:Y:S02]  /*278a0*/  LOP3.LUT R10, R10, 0xffefffff, RZ, 0xc0, !PT ;  /* 0xffefffff0a0a7812 */ /* 0x000fe400078ec0ff */
[----:B------:R-:W-:-:S04]  /*278b0*/  LOP3.LUT R70, R70, 0xffffdfff, RZ, 0xc0, !PT ;  /* 0xffffdfff46467812 */ /* 0x000fc800078ec0ff */
[----:B------:R-:W-:-:S05]  /*278c0*/  @P2 LOP3.LUT R70, R70, 0x2000, RZ, 0xfc, !PT ;  /* 0x0000200046462812 */ /* 0x000fca00078efcff */
[----:B------:R-:W-:Y:S02]  /*278d0*/  @P1 LOP3.LUT R10, R10, 0x100000, RZ, 0xfc, !PT ;  /* 0x001000000a0a1812 */ /* 0x000fe400078efcff */
[----:B------:R-:W-:Y:S01]  /*278e0*/  ISETP.LT.AND P1, PT, R217, UR22, !P5 ;  /* 0x00000016d9007c0c */ /* 0x000fe2000ef21270 */
[----:B------:R-:W-:Y:S01]  /*278f0*/  ULDC UR22, c[0x0][0x228] ;  /* 0x00008a0000167ab9 */ /* 0x000fe20000000800 */
[----:B------:R-:W-:Y:S02]  /*27900*/  LOP3.LUT R70, R70, 0xffffbfff, RZ, 0xc0, !PT ;  /* 0xffffbfff46467812 */ /* 0x000fe400078ec0ff */
[----:B------:R-:W-:Y:S02]  /*27910*/  LOP3.LUT R10, R10, 0xfffdffff, RZ, 0xc0, !PT ;  /* 0xfffdffff0a0a7812 */ /* 0x000fe400078ec0ff */
[----:B------:R-:W-:-:S04]  /*27920*/  @P3 LOP3.LUT R70, R70, 0x4000, RZ, 0xfc, !PT ;  /* 0x0000400046463812 */ /* 0x000fc800078efcff */
[----:B------:R-:W-:-:S03]  /*27930*/  LOP3.LUT R70, R70, 0xffff7fff, RZ, 0xc0, !PT ;  /* 0xffff7fff46467812 */ /* 0x000fc600078ec0ff */
[----:B------:R-:W-:Y:S02]  /*27940*/  @P1 LOP3.LUT R10, R10, 0x20000, RZ, 0xfc, !PT ;  /* 0x000200000a0a1812 */ /* 0x000fe400078efcff */
[----:B------:R-:W-:Y:S01]  /*27950*/  ISETP.LT.AND P1, PT, R217, UR21, !P6 ;  /* 0x00000015d9007c0c */ /* 0x000fe2000f721270 */
[----:B------:R-:W-:Y:S01]  /*27960*/  ULDC UR21, c[0x0][0x228] ;  /* 0x00008a0000157ab9 */ /* 0x000fe20000000800 */
[----:B------:R-:W-:Y:S02]  /*27970*/  @P4 LOP3.LUT R70, R70, 0x8000, RZ, 0xfc, !PT ;  /* 0x0000800046464812 */ /* 0x000fe400078efcff */
[----:B------:R-:W-:Y:S02]  /*27980*/  LOP3.LUT R10, R10, 0xffffbfff, RZ, 0xc0, !PT ;  /* 0xffffbfff0a0a7812 */ /* 0x000fe400078ec0ff */
[----:B------:R-:W-:-:S04]  /*27990*/  LOP3.LUT R70, R70, 0xfffeffff, RZ, 0xc0, !PT ;  /* 0xfffeffff46467812 */ /* 0x000fc800078ec0ff */
[----:B------:R-:W-:-:S03]  /*279a0*/  @P5 LOP3.LUT R70, R70, 0x10000, RZ, 0xfc, !PT ;  /* 0x0001000046465812 */ /* 0x000fc600078efcff */
[----:B------:R-:W-:Y:S02]  /*279b0*/  @P1 LOP3.LUT R10, R10, 0x4000, RZ, 0xfc, !PT ;  /* 0x000040000a0a1812 */ /* 0x000fe400078efcff */
[----:B------:R-:W-:Y:S02]  /*279c0*/  LOP3.LUT P1, RZ, R68, 0x800, RZ, 0xc0, !PT ;  /* 0x0000080044ff7812 */ /* 0x000fe4000782c0ff */
[----:B------:R-:W-:Y:S02]  /*279d0*/  LOP3.LUT R70, R70, 0xfffdffff, RZ, 0xc0, !PT ;  /* 0xfffdffff46467812 */ /* 0x000fe400078ec0ff */
[----:B------:R-:W-:Y:S01]  /*279e0*/  ISETP.LT.AND P1, PT, R217, UR20, !P1 ;  /* 0x00000014d9007c0c */ /* 0x000fe2000cf21270 */
[----:B------:R-:W-:Y:S01]  /*279f0*/  ULDC UR20, c[0x0][0x228] ;  /* 0x00008a0000147ab9 */ /* 0x000fe20000000800 */
[----:B------:R-:W-:Y:S02]  /*27a00*/  @P6 LOP3.LUT R70, R70, 0x20000, RZ, 0xfc, !PT ;  /* 0x0002000046466812 */ /* 0x000fe400078efcff */
[----:B------:R-:W-:-:S02]  /*27a10*/  LOP3.LUT P6, RZ, R3, 0x800000, RZ, 0xc0, !PT ;  /* 0x0080000003ff7812 */ /* 0x000fc400078cc0ff */
[----:B------:R-:W-:Y:S02]  /*27a20*/  LOP3.LUT R10, R10, 0xfffff7ff, RZ, 0xc0, !PT ;  /* 0xfffff7ff0a0a7812 */ /* 0x000fe400078ec0ff */
[----:B------:R-:W-:Y:S01]  /*27a30*/  ISETP.LT.AND P6, PT, R217, UR19, !P6 ;  /* 0x00000013d9007c0c */ /* 0x000fe2000f7c1270 */
[----:B------:R-:W-:-:S04]  /*27a40*/  ULDC UR19, c[0x0][0x228] ;  /* 0x00008a0000137ab9 */ /* 0x000fc80000000800 */
[----:B------:R-:W-:-:S04]  /*27a50*/  @P1 LOP3.LUT R10, R10, 0x800, RZ, 0xfc, !PT ;  /* 0x000008000a0a1812 */ /* 0x000fc800078efcff */
[----:B------:R-:W-:-:S04]  /*27a60*/  LOP3.LUT R10, R10, 0xfffffeff, RZ, 0xc0, !PT ;  /* 0xfffffeff0a0a7812 */ /* 0x000fc800078ec0ff */
[----:B------:R-:W-:Y:S02]  /*27a70*/  @P6 LOP3.LUT R10, R10, 0x100, RZ, 0xfc, !PT ;  /* 0x000001000a0a6812 */ /* 0x000fe400078efcff */
[----:B------:R-:W-:Y:S02]  /*27a80*/  LOP3.LUT P6, RZ, R6, 0x2000, RZ, 0xc0, !PT ;  /* 0x0000200006ff7812 */ /* 0x000fe400078cc0ff */
[----:B------:R-:W-:-:S11]  /*27a90*/  LOP3.LUT R70, R70, 0xf7ffffff, RZ, 0xc0, !PT ;  /* 0xf7ffffff46467812 */ /* 0x000fd600078ec0ff */
        /* <DEDUP_REMOVED lines=11> */
[----:B------:R-:W-:Y:S02]  /*27b50*/  LOP3.LUT R70, R70, 0x7fffffff, RZ, 0xc0, !PT ;  /* 0x7fffffff46467812 */ /* 0x000fe400078ec0ff */
[----:B------:R-:W-:-:S09]  /*27b60*/  LOP3.LUT P1, RZ, R68, 0x400, RZ, 0xc0, !PT ;  /* 0x0000040044ff7812 */ /* 0x000fd2000782c0ff */
        /* <DEDUP_REMOVED lines=24> */
[----:B------:R-:W-:-:S04]  /*27cf0*/  LOP3.LUT P3, RZ, R3, 0x4000000, RZ, 0xc0, !PT ;  /* 0x0400000003ff7812 */ /* 0x000fc8000786c0ff */
[----:B------:R-:W-:Y:S01]  /*27d00*/  ISETP.LT.AND P3, PT, R217, UR16, !P3 ;  /* 0x00000010d9007c0c */ /* 0x000fe2000df61270 */
[----:B------:R-:W-:-:S04]  /*27d10*/  ULDC UR16, c[0x0][0x228] ;  /* 0x00008a0000107ab9 */ /* 0x000fc80000000800 */
[----:B------:R-:W-:Y:S02]  /*27d20*/  @P6 LOP3.LUT R68, R68, 0x80, RZ, 0xfc, !PT ;  /* 0x0000008044446812 */ /* 0x000fe400078efcff */
[----:B------:R-:W-:Y:S02]  /*27d30*/  LOP3.LUT P6, RZ, R6, 0x1, RZ, 0xc0, !PT ;  /* 0x0000000106ff7812 */ /* 0x000fe400078cc0ff */
[----:B------:R-:W-:Y:S02]  /*27d40*/  LOP3.LUT P2, RZ, R3, 0x8000000, RZ, 0xc0, !PT ;  /* 0x0800000003ff7812 */ /* 0x000fe4000784c0ff */
[----:B---3--:R-:W-:Y:S02]  /*27d50*/  LOP3.LUT R11, R11, 0x7fffffff, RZ, 0xc0, !PT ;  /* 0x7fffffff0b0b7812 */ /* 0x008fe400078ec0ff */
[----:B------:R-:W-:Y:S01]  /*27d60*/  ISETP.LT.AND P2, PT, R217, UR15, !P2 ;  /* 0x0000000fd9007c0c */ /* 0x000fe2000d741270 */
[----:B------:R-:W-:Y:S01]  /*27d70*/  ULDC UR15, c[0x0][0x228] ;  /* 0x00008a00000f7ab9 */ /* 0x000fe20000000800 */
[----:B------:R-:W-:-:S02]  /*27d80*/  LOP3.LUT R68, R68, 0xfffffeff, RZ, 0xc0, !PT ;  /* 0xfffffeff44447812 */ /* 0x000fc400078ec0ff */
[----:B------:R-:W-:-:S03]  /*27d90*/  @P3 LOP3.LUT R11, R11, 0x80000000, RZ, 0xfc, !PT ;  /* 0x800000000b0b3812 */ /* 0x000fc600078efcff */
[----:B------:R-:W-:Y:S02]  /*27da0*/  @P6 LOP3.LUT R68, R68, 0x100, RZ, 0xfc, !PT ;  /* 0x0000010044446812 */ /* 0x000fe400078efcff */
[----:B------:R-:W-:Y:S02]  /*27db0*/  LOP3.LUT P6, RZ, R3, 0x80000000, RZ, 0xc0, !PT ;  /* 0x8000000003ff7812 */ /* 0x000fe400078cc0ff */
[----:B------:R-:W-:Y:S01]  /*27dc0*/  ISETP.LT.AND P1, PT, R217, UR14, !P1 ;  /* 0x0000000ed9007c0c */ /* 0x000fe2000cf21270 */
[----:B------:R-:W-:Y:S01]  /*27dd0*/  ULDC UR14, c[0x0][0x228] ;  /* 0x00008a00000e7ab9 */ /* 0x000fe20000000800 */
[----:B------:R-:W-:Y:S02]  /*27de0*/  LOP3.LUT R11, R11, 0xefffffff, RZ, 0xc0, !PT ;  /* 0xefffffff0b0b7812 */ /* 0x000fe400078ec0ff */
[----:B------:R-:W-:Y:S02]  /*27df0*/  LOP3.LUT P0, RZ, R3, 0x20000000, RZ, 0xc0, !PT ;  /* 0x2000000003ff7812 */ /* 0x000fe4000780c0ff */
[----:B------:R-:W-:-:S02]  /*27e00*/  @P2 LOP3.LUT R11, R11, 0x10000000, RZ, 0xfc, !PT ;  /* 0x100000000b0b2812 */ /* 0x000fc400078efcff */
[----:B------:R-:W-:Y:S02]  /*27e10*/  LOP3.LUT R68, R68, 0xfffffdff, RZ, 0xc0, !PT ;  /* 0xfffffdff44447812 */ /* 0x000fe400078ec0ff */
[----:B------:R-:W-:Y:S01]  /*27e20*/  ISETP.LT.AND P0, PT, R217, UR13, !P0 ;  /* 0x0000000dd9007c0c */ /* 0x000fe2000c701270 */
[----:B------:R-:W-:Y:S01]  /*27e30*/  ULDC UR13, c[0x0][0x228] ;  /* 0x00008a00000d7ab9 */ /* 0x000fe20000000800 */
[----:B------:R-:W-:Y:S02]  /*27e40*/  LOP3.LUT R11, R11, 0xfdffffff, RZ, 0xc0, !PT ;  /* 0xfdffffff0b0b7812 */ /* 0x000fe400078ec0ff */
[----:B------:R-:W-:Y:S02]  /*27e50*/  @P6 LOP3.LUT R68, R68, 0x200, RZ, 0xfc, !PT ;  /* 0x0000020044446812 */ /* 0x000fe400078efcff */
[----:B------:R-:W-:Y:S02]  /*27e60*/  LOP3.LUT P6, RZ, R3, 0x40000000, RZ, 0xc0, !PT ;  /* 0x4000000003ff7812 */ /* 0x000fe400078cc0ff */
[----:B------:R-:W-:-:S02]  /*27e70*/  @P1 LOP3.LUT R11, R11, 0x2000000, RZ, 0xfc, !PT ;  /* 0x020000000b0b1812 */ /* 0x000fc400078efcff */
[----:B------:R-:W-:Y:S01]  /*27e80*/  ISETP.LT.AND P6, PT, R217, UR12, !P6 ;  /* 0x0000000cd9007c0c */ /* 0x000fe2000f7c1270 */
[----:B------:R-:W-:Y:S01]  /*27e90*/  ULDC UR12, c[0x0][0x228] ;  /* 0x00008a00000c7ab9 */ /* 0x000fe20000000800 */
[----:B------:R-:W-:-:S04]  /*27ea0*/  LOP3.LUT R11, R11, 0xffbfffff, RZ, 0xc0, !PT ;  /* 0xffbfffff0b0b7812 */ /* 0x000fc800078ec0ff */
        /* <DEDUP_REMOVED lines=34> */
[----:B------:R-:W-:Y:S02]  /*280d0*/  LOP3.LUT P4, RZ, R3, 0x2000000, RZ, 0xc0, !PT ;  /* 0x0200000003ff7812 */ /* 0x000fe4000788c0ff */
[----:B------:R-:W-:Y:S02]  /*280e0*/  LOP3.LUT R11, R11, 0xfffffffd, RZ, 0xc0, !PT ;  /* 0xfffffffd0b0b7812 */ /* 0x000fe400078ec0ff */
[----:B------:R-:W-:Y:S01]  /*280f0*/  ISETP.LT.AND P4, PT, R217, UR17, !P4 ;  /* 0x00000011d9007c0c */ /* 0x000fe2000e781270 */
[----:B------:R-:W-:Y:S01]  /*28100*/  ULDC UR17, c[0x0][0x228] ;  /* 0x00008a0000117ab9 */ /* 0x000fe20000000800 */
[----:B------:R-:W-:-:S03]  /*28110*/  LOP3.LUT R10, R10, 0xffffffdf, RZ, 0xc0, !PT ;  /* 0xffffffdf0a0a7812 */ /* 0x000fc600078ec0ff */
[----:B------:R-:W-:Y:S02]  /*28120*/  @P6 LOP3.LUT R11, R11, 0x2, RZ, 0xfc, !PT ;  /* 0x000000020b0b6812 */ /* 0x000fe400078efcff */
[----:B------:R-:W-:Y:S02]  /*28130*/  LOP3.LUT P6, RZ, R68, 0x8, RZ, 0xc0, !PT ;  /* 0x0000000844ff7812 */ /* 0x000fe400078cc0ff */
[----:B------:R-:W-:Y:S02]  /*28140*/  @P5 LOP3.LUT R10, R10, 0x20, RZ, 0xfc, !PT ;  /* 0x000000200a0a5812 */ /* 0x000fe400078efcff */
[----:B------:R-:W-:Y:S01]  /*28150*/  ISETP.LT.AND P6, PT, R217, UR5, !P6 ;  /* 0x00000005d9007c0c */ /* 0x000fe2000f7c1270 */
[----:B------:R-:W-:Y:S01]  /*28160*/  ULDC UR5, c[0x0][0x228] ;  /* 0x00008a0000057ab9 */ /* 0x000fe20000000800 */
[----:B------:R-:W-:Y:S02]  /*28170*/  LOP3.LUT R10, R10, 0xfffffffb, RZ, 0xc0, !PT ;  /* 0xfffffffb0a0a7812 */ /* 0x000fe400078ec0ff */
[----:B------:R-:W-:-:S02]  /*28180*/  LOP3.LUT P5, RZ, R6, 0x4000, RZ, 0xc0, !PT ;  /* 0x0000400006ff7812 */ /* 0x000fc400078ac0ff */
[----:B------:R-:W-:Y:S02]  /*28190*/  @P4 LOP3.LUT R10, R10, 0x4, RZ, 0xfc, !PT ;  /* 0x000000040a0a4812 */ /* 0x000fe400078efcff */
[C---:B------:R-:W-:Y:S02]  /*281a0*/  LOP3.LUT P4, RZ, R6.reuse, 0x8000, RZ, 0xc0, !PT ;  /* 0x0000800006ff7812 */ /* 0x040fe4000788c0ff */
[C---:B------:R-:W-:Y:S02]  /*281b0*/  LOP3.LUT P3, RZ, R6.reuse, 0x10000, RZ, 0xc0, !PT ;  /* 0x0001000006ff7812 */ /* 0x040fe4000786c0ff */
[C---:B------:R-:W-:Y:S02]  /*281c0*/  LOP3.LUT P2, RZ, R6.reuse, 0x20000, RZ, 0xc0, !PT ;  /* 0x0002000006ff7812 */ /* 0x040fe4000784c0ff */
[C---:B------:R-:W-:Y:S02]  /*281d0*/  LOP3.LUT P1, RZ, R6.reuse, 0x40000, RZ, 0xc0, !PT ;  /* 0x0004000006ff7812 */ /* 0x040fe4000782c0ff */
[----:B------:R-:W-:-:S02]  /*281e0*/  LOP3.LUT P0, RZ, R6, 0x80000, RZ, 0xc0, !PT ;  /* 0x0008000006ff7812 */ /* 0x000fc4000780c0ff */
        /* <DEDUP_REMOVED lines=33> */
[----:B------:R-:W-:Y:S02]  /*28400*/  ISETP.LT.AND P6, PT, R217, UR27, !P6 ;  /* 0x0000001bd9007c0c */ /* 0x000fe4000f7c1270 */
[----:B------:R-:W-:-:S11]  /*28410*/  LOP3.LUT R3, R3, 0xfffffbff, RZ, 0xc0, !PT ;  /* 0xfffffbff03037812 */ /* 0x000fd600078ec0ff */
[----:B------:R-:W-:Y:S02]  /*28420*/  @P6 LOP3.LUT R3, R3, 0x400, RZ, 0xfc, !PT ;  /* 0x0000040003036812 */ /* 0x000fe400078efcff */
[----:B------:R-:W-:-:S04]  /*28430*/  LOP3.LUT P6, RZ, R70, 0x8000000, RZ, 0xc0, !PT ;  /* 0x0800000046ff7812 */ /* 0x000fc800078cc0ff */
[----:B------:R-:W-:Y:S02]  /*28440*/  ISETP.LT.AND P6, PT, R217, UR31, !P6 ;  /* 0x0000001fd9007c0c */ /* 0x000fe4000f7c1270 */
[----:B------:R-:W-:-:S11]  /*28450*/  LOP3.LUT R3, R3, 0xffffff7f, RZ, 0xc0, !PT ;  /* 0xffffff7f03037812 */ /* 0x000fd600078ec0ff */
[----:B------:R-:W-:Y:S02]  /*28460*/  @P6 LOP3.LUT R3, R3, 0x80, RZ, 0xfc, !PT ;  /* 0x0000008003036812 */ /* 0x000fe400078efcff */
[C---:B------:R-:W-:Y:S02]  /*28470*/  ISETP.LT.AND P6, PT, R217.reuse, UR37, !P5 ;  /* 0x00000025d9007c0c */ /* 0x040fe4000efc1270 */
[C---:B------:R-:W-:Y:S02]  /*28480*/  ISETP.LT.AND P5, PT, R217.reuse, UR41, !P4 ;  /* 0x00000029d9007c0c */ /* 0x040fe4000e7a1270 */
[C---:B------:R-:W-:Y:S02]  /*28490*/  ISETP.LT.AND P4, PT, R217.reuse, UR45, !P3 ;  /* 0x0000002dd9007c0c */ /* 0x040fe4000df81270 */
[----:B------:R-:W-:Y:S02]  /*284a0*/  ISETP.LT.AND P3, PT, R217, UR49, !P2 ;  /* 0x00000031d9007c0c */ /* 0x000fe4000d761270 */
[----:B------:R-:W-:-:S02]  /*284b0*/  LOP3.LUT R0, R0, 0xbfffffff, RZ, 0xc0, !PT ;  /* 0xbfffffff00007812 */ /* 0x000fc400078ec0ff */
[----:B------:R-:W-:-:S07]  /*284c0*/  ISETP.LT.AND P1, PT, R217, UR53, !P1 ;  /* 0x00000035d9007c0c */ /* 0x000fce000cf21270 */
[----:B------:R-:W-:-:S04]  /*284d0*/  @P4 LOP3.LUT R0, R0, 0x40000000, RZ, 0xfc, !PT ;  /* 0x4000000000004812 */ /* 0x000fc800078efcff */
[----:B------:R-:W-:-:S04]  /*284e0*/  LOP3.LUT R0, R0, 0xf7ffffff, RZ, 0xc0, !PT ;  /* 0xf7ffffff00007812 */ /* 0x000fc800078ec0ff */
[----:B------:R-:W-:-:S04]  /*284f0*/  @P3 LOP3.LUT R0, R0, 0x8000000, RZ, 0xfc, !PT ;  /* 0x0800000000003812 */ /* 0x000fc800078efcff */
[----:B------:R-:W-:-:S04]  /*28500*/  LOP3.LUT R0, R0, 0xfeffffff, RZ, 0xc0, !PT ;  /* 0xfeffffff00007812 */ /* 0x000fc800078ec0ff */
[----:B------:R-:W-:Y:S02]  /*28510*/  @P1 LOP3.LUT R0, R0, 0x1000000, RZ, 0xfc, !PT ;  /* 0x0100000000001812 */ /* 0x000fe400078efcff */
[----:B------:R-:W-:Y:S02]  /*28520*/  LOP3.LUT P1, RZ, R5, 0x8000, RZ, 0xc0, !PT ;  /* 0x0000800005ff7812 */ /* 0x000fe4000782c0ff */
[----:B------:R-:W-:Y:S02]  /*28530*/  LOP3.LUT R3, R3, 0xffffffef, RZ, 0xc0, !PT ;  /* 0xffffffef03037812 */ /* 0x000fe400078ec0ff */
[----:B------:R-:W-:Y:S02]  /*28540*/  LOP3.LUT R70, R70, 0xfbffffff, RZ, 0xc0, !PT ;  /* 0xfbffffff46467812 */ /* 0x000fe400078ec0ff */
[----:B------:R-:W-:Y:S02]  /*28550*/  @P6 LOP3.LUT R3, R3, 0x10, RZ, 0xfc, !PT ;  /* 0x0000001003036812 */ /* 0x000fe400078efcff */
[----:B------:R-:W-:-:S05]  /*28560*/  LOP3.LUT P6, RZ, R5, 0x40, RZ, 0xc0, !PT ;  /* 0x0000004005ff7812 */ /* 0x000fca00078cc0ff */
        /* <DEDUP_REMOVED lines=18> */
[C---:B------:R-:W-:Y:S02]  /*28690*/  LOP3.LUT P6, RZ, R5.reuse, 0x1000, RZ, 0xc0, !PT ;  /* 0x0000100005ff7812 */ /* 0x040fe400078cc0ff */
[----:B------:R-:W-:Y:S02]  /*286a0*/  LOP3.LUT R70, R70, 0xfeffffff, RZ, 0xc0, !PT ;  /* 0xfeffffff46467812 */ /* 0x000fe400078ec0ff */
[----:B------:R-:W-:-:S04]  /*286b0*/  LOP3.LUT P1, RZ, R5, 0x10000, RZ, 0xc0, !PT ;  /* 0x0001000005ff7812 */ /* 0x000fc8000782c0ff */
[----:B------:R-:W-:Y:S01]  /*286c0*/  ISETP.LT.AND P1, PT, R220, UR23, !P1 ;  /* 0x00000017dc007c0c */ /* 0x000fe2000cf21270 */
[----:B------:R-:W-:-:S04]  /*286d0*/  ULDC UR23, c[0x0][0x228] ;  /* 0x00008a0000177ab9 */ /* 0x000fc80000000800 */
[----:B------:R-:W-:Y:S02]  /*286e0*/  @P6 LOP3.LUT R70, R70, 0x1000000, RZ, 0xfc, !PT ;  /* 0x0100000046466812 */ /* 0x000fe400078efcff */
[----:B------:R-:W-:Y:S02]  /*286f0*/  LOP3.LUT P6, RZ, R5, 0x2000, RZ, 0xc0, !PT ;  /* 0x0000200005ff7812 */ /* 0x000fe400078cc0ff */
[----:B------:R-:W-:Y:S02]  /*28700*/  LOP3.LUT R70, R70, 0xfdffffff, RZ, 0xc0, !PT ;  /* 0xfdffffff46467812 */ /* 0x000fe400078ec0ff */
[----:B------:R-:W-:-:S04]  /*28710*/  LOP3.LUT R13, R13, 0xfffbffff, RZ, 0xc0, !PT ;  /* 0xfffbffff0d0d7812 */ /* 0x000fc800078ec0ff */
[----:B------:R-:W-:-:S05]  /*28720*/  @P1 LOP3.LUT R13, R13, 0x40000, RZ, 0xfc, !PT ;  /* 0x000400000d0d1812 */ /* 0x000fca00078efcff */
[----:B------:R-:W-:-:S04]  /*28730*/  @P6 LOP3.LUT R70, R70, 0x2000000, RZ, 0xfc, !PT ;  /* 0x0200000046466812 */ /* 0x000fc800078efcff */
[----:B------:R-:W-:-:S04]  /*28740*/  LOP3.LUT P1, RZ, R70, 0x4000000, RZ, 0xc0, !PT ;  /* 0x0400000046ff7812 */ /* 0x000fc8000782c0ff */
[C---:B------:R-:W-:Y:S01]  /*28750*/  ISETP.LT.AND P1, PT, R220.reuse, UR19, !P1 ;  /* 0x00000013dc007c0c */ /* 0x040fe2000cf21270 */
[----:B------:R-:W-:Y:S01]  /*28760*/  ULDC UR19, c[0x0][0x228] ;  /* 0x00008a0000137ab9 */ /* 0x000fe20000000800 */
[----:B------:R-:W-:Y:S02]  /*28770*/  LOP3.LUT P6, RZ, R5, 0x4000, RZ, 0xc0, !PT ;  /* 0x0000400005ff7812 */ /* 0x000fe400078cc0ff */
[----:B------:R-:W-:Y:S02]  /*28780*/  LOP3.LUT R13, R13, 0xffff7fff, RZ, 0xc0, !PT ;  /* 0xffff7fff0d0d7812 */ /* 0x000fe400078ec0ff */
[----:B------:R-:W-:Y:S01]  /*28790*/  ISETP.LT.AND P6, PT, R220, UR15, !P6 ;  /* 0x0000000fdc007c0c */ /* 0x000fe2000f7c1270 */
[----:B------:R-:W-:-:S06]  /*287a0*/  ULDC UR15, c[0x0][0x228] ;  /* 0x00008a00000f7ab9 */ /* 0x000fcc0000000800 */
        /* <DEDUP_REMOVED lines=37> */
[----:B------:R-:W-:-:S09]  /*28a00*/  LOP3.LUT R3, R3, 0xfffffffd, RZ, 0xc0, !PT ;  /* 0xfffffffd03037812 */ /* 0x000fd200078ec0ff */
[----:B------:R-:W-:Y:S02]  /*28a10*/  @P6 LOP3.LUT R12, R12, 0x800000, RZ, 0xfc, !PT ;  /* 0x008000000c0c6812 */ /* 0x000fe400078efcff */
[----:B------:R-:W-:-:S04]  /*28a20*/  LOP3.LUT P6, RZ, R70, 0x40000, RZ, 0xc0, !PT ;  /* 0x0004000046ff7812 */ /* 0x000fc800078cc0ff */
[----:B------:R-:W-:Y:S01]  /*28a30*/  ISETP.LT.AND P6, PT, R220, UR15, !P6 ;  /* 0x0000000fdc007c0c */ /* 0x000fe2000f7c1270 */
[----:B------:R-:W-:Y:S01]  /*28a40*/  ULDC UR15, c[0x0][0x228] ;  /* 0x00008a00000f7ab9 */ /* 0x000fe20000000800 */
[----:B------:R-:W-:Y:S02]  /*28a50*/  @P5 LOP3.LUT R3, R3, 0x2, RZ, 0xfc, !PT ;  /* 0x0000000203035812 */ /* 0x000fe400078efcff */
[C---:B------:R-:W-:Y:S02]  /*28a60*/  LOP3.LUT P5, RZ, R5.reuse, 0x20, RZ, 0xc0, !PT ;  /* 0x0000002005ff7812 */ /* 0x040fe400078ac0ff */
[----:B------:R-:W-:Y:S02]  /*28a70*/  LOP3.LUT R12, R12, 0xffefffff, RZ, 0xc0, !PT ;  /* 0xffefffff0c0c7812 */ /* 0x000fe400078ec0ff */
[----:B------:R-:W-:Y:S01]  /*28a80*/  ISETP.LT.AND P5, PT, R220, UR11, !P5 ;  /* 0x0000000bdc007c0c */ /* 0x000fe2000efa1270 */
[----:B------:R-:W-:Y:S01]  /*28a90*/  ULDC UR11, c[0x0][0x228] ;  /* 0x00008a00000b7ab9 */ /* 0x000fe20000000800 */
[----:B------:R-:W-:-:S02]  /*28aa0*/  LOP3.LUT P4, RZ, R5, 0x10, RZ, 0xc0, !PT ;  /* 0x0000001005ff7812 */ /* 0x000fc4000788c0ff */
[----:B------:R-:W-:Y:S02]  /*28ab0*/  ISETP.LT.AND P2, PT, R217, UR57, !P0 ;  /* 0x00000039d9007c0c */ /* 0x000fe4000c741270 */
[----:B------:R-:W-:Y:S02]  /*28ac0*/  @P6 LOP3.LUT R12, R12, 0x100000, RZ, 0xfc, !PT ;  /* 0x001000000c0c6812 */ /* 0x000fe400078efcff */
[----:B------:R-:W-:Y:S01]  /*28ad0*/  ISETP.LT.AND P4, PT, R220, UR23, !P4 ;  /* 0x00000017dc007c0c */ /* 0x000fe2000e781270 */
[----:B------:R-:W-:Y:S01]  /*28ae0*/  ULDC UR23, c[0x0][0x228] ;  /* 0x00008a0000177ab9 */ /* 0x000fe20000000800 */
[----:B------:R-:W-:Y:S02]  /*28af0*/  LOP3.LUT R12, R12, 0xfffdffff, RZ, 0xc0, !PT ;  /* 0xfffdffff0c0c7812 */ /* 0x000fe400078ec0ff */
[----:B------:R-:W-:Y:S02]  /*28b00*/  LOP3.LUT P0, RZ, R6, 0x100000, RZ, 0xc0, !PT ;  /* 0x0010000006ff7812 */ /* 0x000fe4000780c0ff */
[----:B------:R-:W-:-:S02]  /*28b10*/  LOP3.LUT P3, RZ, R5, 0x8, RZ, 0xc0, !PT ;  /* 0x0000000805ff7812 */ /* 0x000fc4000786c0ff */
[----:B------:R-:W-:Y:S02]  /*28b20*/  @P5 LOP3.LUT R12, R12, 0x20000, RZ, 0xfc, !PT ;  /* 0x000200000c0c5812 */ /* 0x000fe400078efcff */
[----:B------:R-:W-:Y:S02]  /*28b30*/  ISETP.LT.AND P0, PT, R217, UR61, !P0 ;  /* 0x0000003dd9007c0c */ /* 0x000fe4000c701270 */
[----:B------:R-:W-:Y:S02]  /*28b40*/  LOP3.LUT R0, R0, 0xffdfffff, RZ, 0xc0, !PT ;  /* 0xffdfffff00007812 */ /* 0x000fe400078ec0ff */
[----:B------:R-:W-:Y:S01]  /*28b50*/  ISETP.LT.AND P3, PT, R220, UR19, !P3 ;  /* 0x00000013dc007c0c */ /* 0x000fe2000df61270 */
[----:B------:R-:W-:Y:S01]  /*28b60*/  ULDC UR19, c[0x0][0x228] ;  /* 0x00008a0000137ab9 */ /* 0x000fe20000000800 */
[----:B------:R-:W-:Y:S02]  /*28b70*/  LOP3.LUT R12, R12, 0xffffbfff, RZ, 0xc0, !PT ;  /* 0xffffbfff0c0c7812 */ /* 0x000fe400078ec0ff */
[----:B------:R-:W-:-:S02]  /*28b80*/  @P2 LOP3.LUT R0, R0, 0x200000, RZ, 0xfc, !PT ;  /* 0x0020000000002812 */ /* 0x000fc400078efcff */
[----:B------:R-:W-:Y:S02]  /*28b90*/  LOP3.LUT P2, RZ, R5, 0x4, RZ, 0xc0, !PT ;  /* 0x0000000405ff7812 */ /* 0x000fe4000784c0ff */
[----:B------:R-:W-:Y:S02]  /*28ba0*/  @P4 LOP3.LUT R12, R12, 0x4000, RZ, 0xfc, !PT ;  /* 0x000040000c0c4812 */ /* 0x000fe400078efcff */
[----:B------:R-:W-:Y:S02]  /*28bb0*/  LOP3.LUT R0, R0, 0xfffbffff, RZ, 0xc0, !PT ;  /* 0xfffbffff00007812 */ /* 0x000fe400078ec0ff */
[----:B------:R-:W-:Y:S01]  /*28bc0*/  ISETP.LT.AND P2, PT, R220, UR15, !P2 ;  /* 0x0000000fdc007c0c */ /* 0x000fe2000d741270 */
[----:B------:R-:W-:Y:S01]  /*28bd0*/  ULDC UR15, c[0x0][0x228] ;  /* 0x00008a00000f7ab9 */ /* 0x000fe20000000800 */
[----:B------:R-:W-:Y:S02]  /*28be0*/  LOP3.LUT R12, R12, 0xfffff7ff, RZ, 0xc0, !PT ;  /* 0xfffff7ff0c0c7812 */ /* 0x000fe400078ec0ff */
[----:B------:R-:W-:-:S02]  /*28bf0*/  @P0 LOP3.LUT R0, R0, 0x40000, RZ, 0xfc, !PT ;  /* 0x0004000000000812 */ /* 0x000fc400078efcff */
[C---:B------:R-:W-:Y:S02]  /*28c00*/  LOP3.LUT P0, RZ, R5.reuse, 0x2, RZ, 0xc0, !PT ;  /* 0x0000000205ff7812 */ /* 0x040fe4000780c0ff */
[----:B------:R-:W-:Y:S02]  /*28c10*/  @P3 LOP3.LUT R12, R12, 0x800, RZ, 0xfc, !PT ;  /* 0x000008000c0c3812 */ /* 0x000fe400078efcff */
[----:B------:R-:W-:Y:S01]  /*28c20*/  ISETP.LT.AND P0, PT, R220, UR11, !P0 ;  /* 0x0000000bdc007c0c */ /* 0x000fe2000c701270 */
[----:B------:R-:W-:Y:S01]  /*28c30*/  ULDC UR11, c[0x0][0x228] ;  /* 0x00008a00000b7ab9 */ /* 0x000fe20000000800 */
[----:B------:R-:W-:Y:S02]  /*28c40*/  LOP3.LUT R12, R12, 0xfffffeff, RZ, 0xc0, !PT ;  /* 0xfffffeff0c0c7812 */ /* 0x000fe400078ec0ff */
[----:B------:R-:W-:Y:S02]  /*28c50*/  LOP3.LUT P1, RZ, R5, 0x1, RZ, 0xc0, !PT ;  /* 0x0000000105ff7812 */ /* 0x000fe4000782c0ff */
[----:B------:R-:W-:-:S02]  /*28c60*/  @P2 LOP3.LUT R12, R12, 0x100, RZ, 0xfc, !PT ;  /* 0x000001000c0c2812 */ /* 0x000fc400078efcff */
        /* <DEDUP_REMOVED lines=12> */
[----:B------:R-:W-:-:S04]  /*28d30*/  LOP3.LUT P1, RZ, R70, 0x800, RZ, 0xc0, !PT ;  /* 0x0000080046ff7812 */ /* 0x000fc8000782c0ff */
[----:B------:R-:W-:Y:S01]  /*28d40*/  ISETP.LT.AND P0, PT, R220, UR15, !P1 ;  /* 0x0000000fdc007c0c */ /* 0x000fe2000cf01270 */
[----:B------:R-:W-:Y:S01]  /*28d50*/  ULDC UR15, c[0x0][0x228] ;  /* 0x00008a00000f7ab9 */ /* 0x000fe20000000800 */
[----:B------:R-:W-:Y:S02]  /*28d60*/  LOP3.LUT R72, R72, 0xfffffbff, RZ, 0xc0, !PT ;  /* 0xfffffbff48487812 */ /* 0x000fe400078ec0ff */
[----:B------:R-:W-:Y:S02]  /*28d70*/  LOP3.LUT R10, R10, 0xefffffff, RZ, 0xc0, !PT ;  /* 0xefffffff0a0a7812 */ /* 0x000fe400078ec0ff */
[----:B------:R-:W-:-:S03]  /*28d80*/  LOP3.LUT P2, RZ, R70, 0x2000, RZ, 0xc0, !PT ;  /* 0x0000200046ff7812 */ /* 0x000fc6000784c0ff */
[----:B------:R-:W-:Y:S02]  /*28d90*/  @P1 LOP3.LUT R72, R72, 0x400, RZ, 0xfc, !PT ;  /* 0x0000040048481812 */ /* 0x000fe400078efcff */
[----:B------:R-:W-:Y:S02]  /*28da0*/  LOP3.LUT P1, RZ, R3, 0x8000000, RZ, 0xc0, !PT ;  /* 0x0800000003ff7812 */ /* 0x000fe4000782c0ff */
[----:B------:R-:W-:Y:S02]  /*28db0*/  @P0 LOP3.LUT R10, R10, 0x10000000, RZ, 0xfc, !PT ;  /* 0x100000000a0a0812 */ /* 0x000fe400078efcff */
[----:B------:R-:W-:Y:S01]  /*28dc0*/  ISETP.LT.AND P0, PT, R220, UR11, !P2 ;  /* 0x0000000bdc007c0c */ /* 0x000fe2000d701270 */
[----:B------:R-:W-:Y:S01]  /*28dd0*/  ULDC UR11, c[0x0][0x228] ;  /* 0x00008a00000b7ab9 */ /* 0x000fe20000000800 */
[C---:B------:R-:W-:Y:S02]  /*28de0*/  LOP3.LUT P6, RZ, R70.reuse, 0x20000, RZ, 0xc0, !PT ;  /* 0x0002000046ff7812 */ /* 0x040fe400078cc0ff */
[----:B------:R-:W-:-:S02]  /*28df0*/  LOP3.LUT P5, RZ, R70, 0x10000, RZ, 0xc0, !PT ;  /* 0x0001000046ff7812 */ /* 0x000fc400078ac0ff */
[C---:B------:R-:W-:Y:S02]  /*28e00*/  LOP3.LUT P4, RZ, R70.reuse, 0x8000, RZ, 0xc0, !PT ;  /* 0x0000800046ff7812 */ /* 0x040fe4000788c0ff */
[C---:B------:R-:W-:Y:S02]  /*28e10*/  LOP3.LUT P3, RZ, R70.reuse, 0x4000, RZ, 0xc0, !PT ;  /* 0x0000400046ff7812 */ /* 0x040fe4000786c0ff */
[----:B------:R-:W-:Y:S02]  /*28e20*/  LOP3.LUT R70, R70, 0xfffffbff, RZ, 0xc0, !PT ;  /* 0xfffffbff46467812 */ /* 0x000fe400078ec0ff */
[----:B------:R-:W-:Y:S02]  /*28e30*/  LOP3.LUT R10, R10, 0xfdffffff, RZ, 0xc0, !PT ;  /* 0xfdffffff0a0a7812 */ /* 0x000fe400078ec0ff */
[----:B------:R-:W-:Y:S02]  /*28e40*/  @P1 LOP3.LUT R70, R70, 0x400, RZ, 0xfc, !PT ;  /* 0x0000040046461812 */ /* 0x000fe400078efcff */
[----:B------:R-:W-:Y:S01]  /*28e50*/  ISETP.LT.AND P1, PT, R220, UR23, !P3 ;  /* 0x00000017dc007c0c */ /* 0x000fe2000df21270 */
[----:B------:R-:W-:Y:S01]  /*28e60*/  ULDC UR23, c[0x0][0x228] ;  /* 0x00008a0000177ab9 */ /* 0x000fe20000000800 */
[----:B------:R-:W-:-:S02]  /*28e70*/  @P0 LOP3.LUT R10, R10, 0x2000000, RZ, 0xfc, !PT ;  /* 0x020000000a0a0812 */ /* 0x000fc400078efcff */
[----:B------:R-:W-:Y:S02]  /*28e80*/  LOP3.LUT R72, R72, 0xffffefff, RZ, 0xc0, !PT ;  /* 0xffffefff48487812 */ /* 0x000fe400078ec0ff */
[----:B------:R-:W-:Y:S02]  /*28e90*/  LOP3.LUT R10, R10, 0xffbfffff, RZ, 0xc0, !PT ;  /* 0xffbfffff0a0a7812 */ /* 0x000fe400078ec0ff */
        /* <DEDUP_REMOVED lines=11> */
[----:B------:R-:W-:-:S04]  /*28f50*/  @P4 LOP3.LUT R72, R72, 0x4000, RZ, 0xfc, !PT ;  /* 0x0000400048484812 */ /* 0x000fc800078efcff */
[----:B------:R-:W-:Y:S02]  /*28f60*/  LOP3.LUT R72, R72, 0xffff7fff, RZ, 0xc0, !PT ;  /* 0xffff7fff48487812 */ /* 0x000fe400078ec0ff */
[----:B------:R-:W-:Y:S02]  /*28f70*/  LOP3.LUT R10, R10, 0xfffeffff, RZ, 0xc0, !PT ;  /* 0xfffeffff0a0a7812 */ /* 0x000fe400078ec0ff */
[----:B------:R-:W-:-:S03]  /*28f80*/  @P5 LOP3.LUT R72, R72, 0x8000, RZ, 0xfc, !PT ;  /* 0x0000800048485812 */ /* 0x000fc600078efcff */
[----:B------:R-:W-:Y:S02]  /*28f90*/  @P1 LOP3.LUT R10, R10, 0x10000, RZ, 0xfc, !PT ;  /* 0x000100000a0a1812 */ /* 0x000fe400078efcff */
[----:B------:R-:W-:Y:S02]  /*28fa0*/  LOP3.LUT R72, R72, 0xfffeffff, RZ, 0xc0, !PT ;  /* 0xfffeffff48487812 */ /* 0x000fe400078ec0ff */
[----:B------:R-:W-:Y:S01]  /*28fb0*/  ISETP.LT.AND P1, PT, R220, UR11, !P6 ;  /* 0x0000000bdc007c0c */ /* 0x000fe2000f721270 */
[----:B------:R-:W-:Y:S01]  /*28fc0*/  ULDC UR11, c[0x0][0x228] ;  /* 0x00008a00000b7ab9 */ /* 0x000fe20000000800 */
[----:B------:R-:W-:Y:S02]  /*28fd0*/  @P6 LOP3.LUT R72, R72, 0x10000, RZ, 0xfc, !PT ;  /* 0x0001000048486812 */ /* 0x000fe400078efcff */
[----:B------:R-:W-:Y:S02]  /*28fe0*/  LOP3.LUT P6, RZ, R3, 0x400000, RZ, 0xc0, !PT ;  /* 0x0040000003ff7812 */ /* 0x000fe400078cc0ff */
[----:B------:R-:W-:-:S02]  /*28ff0*/  LOP3.LUT R10, R10, 0xffffdfff, RZ, 0xc0, !PT ;  /* 0xffffdfff0a0a7812 */ /* 0x000fc400078ec0ff */
        /* <DEDUP_REMOVED lines=49> */
[C---:B------:R-:W-:Y:S02]  /*29310*/  LOP3.LUT P6, RZ, R3.reuse, 0x80000000, RZ, 0xc0, !PT ;  /* 0x8000000003ff7812 */ /* 0x040fe400078cc0ff */
[----:B------:R-:W-:Y:S01]  /*29320*/  ISETP.LT.AND P2, PT, R220, UR23, !P2 ;  /* 0x00000017dc007c0c */ /* 0x000fe2000d741270 */
[----:B------:R-:W-:Y:S01]  /*29330*/  ULDC UR23, c[0x0][0x228] ;  /* 0x00008a0000177ab9 */ /* 0x000fe20000000800 */
[----:B------:R-:W-:Y:S02]  /*29340*/  LOP3.LUT P5, RZ, R3, 0x800000, RZ, 0xc0, !PT ;  /* 0x0080000003ff7812 */ /* 0x000fe400078ac0ff */
[----:B------:R-:W-:Y:S02]  /*29350*/  LOP3.LUT R70, R70, 0xfffffeff, RZ, 0xc0, !PT ;  /* 0xfffffeff46467812 */ /* 0x000fe400078ec0ff */
[----:B------:R-:W-:Y:S01]  /*29360*/  ISETP.LT.AND P5, PT, R220, UR19, !P5 ;  /* 0x00000013dc007c0c */ /* 0x000fe2000efa1270 */
[----:B------:R-:W-:-:S04]  /*29370*/  ULDC UR19, c[0x0][0x228] ;  /* 0x00008a0000137ab9 */ /* 0x000fc80000000800 */
[----:B------:R-:W-:Y:S02]  /*29380*/  @P6 LOP3.LUT R70, R70, 0x100, RZ, 0xfc, !PT ;  /* 0x0000010046466812 */ /* 0x000fe400078efcff */
[C---:B------:R-:W-:Y:S02]  /*29390*/  LOP3.LUT P6, RZ, R3.reuse, 0x40000000, RZ, 0xc0, !PT ;  /* 0x4000000003ff7812 */ /* 0x040fe400078cc0ff */
[----:B------:R-:W-:Y:S01]  /*293a0*/  ISETP.LT.AND P1, PT, R220, UR19, !P1 ;  /* 0x00000013dc007c0c */ /* 0x000fe2000cf21270 */
[----:B------:R-:W-:Y:S01]  /*293b0*/  ULDC UR19, c[0x0][0x228] ;  /* 0x00008a0000137ab9 */ /* 0x000fe20000000800 */
[----:B------:R-:W-:Y:S02]  /*293c0*/  LOP3.LUT P4, RZ, R3, 0x1000000, RZ, 0xc0, !PT ;  /* 0x0100000003ff7812 */ /* 0x000fe4000788c0ff */
[----:B------:R-:W-:Y:S02]  /*293d0*/  LOP3.LUT R11, R11, 0xbfffffff, RZ, 0xc0, !PT ;  /* 0xbfffffff0b0b7812 */ /* 0x000fe400078ec0ff */
[----:B------:R-:W-:-:S02]  /*293e0*/  LOP3.LUT P0, RZ, R3, 0x10000000, RZ, 0xc0, !PT ;  /* 0x1000000003ff7812 */ /* 0x000fc4000780c0ff */
[----:B------:R-:W-:Y:S01]  /*293f0*/  ISETP.LT.AND P4, PT, R220, UR15, !P4 ;  /* 0x0000000fdc007c0c */ /* 0x000fe2000e781270 */
[----:B------:R-:W-:Y:S01]  /*29400*/  ULDC UR15, c[0x0][0x228] ;  /* 0x00008a00000f7ab9 */ /* 0x000fe20000000800 */
[----:B------:R-:W-:Y:S02]  /*29410*/  @P2 LOP3.LUT R11, R11, 0x40000000, RZ, 0xfc, !PT ;  /* 0x400000000b0b2812 */ /* 0x000fe400078efcff */
[----:B------:R-:W-:Y:S02]  /*29420*/  LOP3.LUT R70, R70, 0xfffffdff, RZ, 0xc0, !PT ;  /* 0xfffffdff46467812 */ /* 0x000fe400078ec0ff */
[----:B------:R-:W-:Y:S01]  /*29430*/  ISETP.LT.AND P0, PT, R220, UR15, !P0 ;  /* 0x0000000fdc007c0c */ /* 0x000fe2000c701270 */
[----:B------:R-:W-:Y:S01]  /*29440*/  ULDC UR15, c[0x0][0x228] ;  /* 0x00008a00000f7ab9 */ /* 0x000fe20000000800 */
[----:B------:R-:W-:Y:S02]  /*29450*/  LOP3.LUT P3, RZ, R3, 0x2000000, RZ, 0xc0, !PT ;  /* 0x0200000003ff7812 */ /* 0x000fe4000786c0ff */
[----:B------:R-:W-:-:S02]  /*29460*/  LOP3.LUT R11, R11, 0xf7ffffff, RZ, 0xc0, !PT ;  /* 0xf7ffffff0b0b7812 */ /* 0x000fc400078ec0ff */
[----:B------:R-:W-:Y:S02]  /*29470*/  @P6 LOP3.LUT R70, R70, 0x200, RZ, 0xfc, !PT ;  /* 0x0000020046466812 */ /* 0x000fe400078efcff */
[----:B------:R-:W-:Y:S02]  /*29480*/  LOP3.LUT P6, RZ, R3, 0x20000000, RZ, 0xc0, !PT ;  /* 0x2000000003ff7812 */ /* 0x000fe400078cc0ff */
[C---:B------:R-:W-:Y:S01]  /*29490*/  ISETP.LT.AND P3, PT, R220.reuse, UR11, !P3 ;  /* 0x0000000bdc007c0c */ /* 0x040fe2000df61270 */
        /* <DEDUP_REMOVED lines=42> */
[----:B------:R-:W-:Y:S02]  /*29740*/  LOP3.LUT R11, R11, 0xfffffffe, RZ, 0xc0, !PT ;  /* 0xfffffffe0b0b7812 */ /* 0x000fe400078ec0ff */
[----:B------:R-:W-:-:S04]  /*29750*/  @P5 LOP3.LUT R10, R10, 0x80, RZ, 0xfc, !PT ;  /* 0x000000800a0a5812 */ /* 0x000fc800078efcff */
        /* <DEDUP_REMOVED lines=95> */
[----:B------:R-:W-:Y:S01]  /*29d50*/  ISETP.LT.AND P1, PT, R219, UR19, !P1 ;  /* 0x00000013db007c0c */ /* 0x000fe2000cf21270 */
        /* <DEDUP_REMOVED lines=48> */
[----:B------:R-:W-:Y:S02]  /*2a060*/  LOP3.LUT P5, RZ, R5, 0x20, RZ, 0xc0, !PT ;  /* 0x0000002005ff7812 */ /* 0x000fe400078ac0ff */
        /* <DEDUP_REMOVED lines=25> */
[----:B------:R-:W-:Y:S02]  /*2a200*/  LOP3.LUT P0, RZ, R5, 0x2, RZ, 0xc0, !PT ;  /* 0x0000000205ff7812 */ /* 0x000fe4000780c0ff */
        /* <DEDUP_REMOVED lines=113> */
[----:B------:R-:W-:Y:S01]  /*2a920*/  ISETP.LT.AND P2, PT, R219, UR23, !P2 ;  /* 0x00000017db007c0c */ /* 0x000fe2000d741270 */
[----:B------:R-:W-:Y:S01]  /*2a930*/  ULDC UR23, c[0x0][0x228] ;  /* 0x00008a0000177ab9 */ /* 0x000fe20000000800 */
[----:B------:R-:W-:Y:S02]  /*2a940*/  LOP3.LUT P5, RZ, R3, 0x800000, RZ, 0xc0, !PT ;  /* 0x0080000003ff7812 */ /* 0x000fe400078ac0ff */
[----:B------:R-:W-:Y:S02]  /*2a950*/  LOP3.LUT R72, R72, 0xffffff7f, RZ, 0xc0, !PT ;  /* 0xffffff7f48487812 */ /* 0x000fe400078ec0ff */
[----:B------:R-:W-:Y:S01]  /*2a960*/  ISETP.LT.AND P5, PT, R219, UR19, !P5 ;  /* 0x00000013db007c0c */ /* 0x000fe2000efa1270 */
[----:B------:R-:W-:-:S04]  /*2a970*/  ULDC UR19, c[0x0][0x228] ;  /* 0x00008a0000137ab9 */ /* 0x000fc80000000800 */
[----:B------:R-:W-:Y:S02]  /*2a980*/  @P6 LOP3.LUT R72, R72, 0x80, RZ, 0xfc, !PT ;  /* 0x0000008048486812 */ /* 0x000fe400078efcff */
[----:B------:R-:W-:Y:S02]  /*2a990*/  LOP3.LUT P6, RZ, R3, 0x40000000, RZ, 0xc0, !PT ;  /* 0x4000000003ff7812 */ /* 0x000fe400078cc0ff */
        /* <DEDUP_REMOVED lines=15> */
[----:B------:R-:W-:Y:S01]  /*2aa90*/  ISETP.LT.AND P3, PT, R219, UR11, !P3 ;  /* 0x0000000bdb007c0c */ /* 0x000fe2000df61270 */
        /* <DEDUP_REMOVED lines=94> */
[----:B------:R-:W-:Y:S02]  /*2b080*/  ISETP.LT.AND P2, PT, R219, UR59, !P0 ;  /* 0x0000003bdb007c0c */ /* 0x000fe4000c741270 */
[----:B------:R-:W-:Y:S02]  /*2b090*/  LOP3.LUT P0, RZ, R5, 0x8000, RZ, 0xc0, !PT ;  /* 0x0000800005ff7812 */ /* 0x000fe4000780c0ff */
[----:B------:R-:W-:-:S02]  /*2b0a0*/  LOP3.LUT R0, R0, 0x7fffffff, RZ, 0xc0, !PT ;  /* 0x7fffffff00007812 */ /* 0x000fc400078ec0ff */
[----:B------:R-:W-:-:S03]  /*2b0b0*/  LOP3.LUT R73, R73, 0xfeffffff, RZ, 0xc0, !PT ;  /* 0xfeffffff49497812 */ /* 0x000fc600078ec0ff */
[----:B------:R-:W-:Y:S02]  /*2b0c0*/  @P6 LOP3.LUT R0, R0, 0x80000000, RZ, 0xfc, !PT ;  /* 0x8000000000006812 */ /* 0x000fe400078efcff */
[----:B------:R-:W-:-:S04]  /*2b0d0*/  LOP3.LUT P6, RZ, R5, 0x40, RZ, 0xc0, !PT ;  /* 0x0000004005ff7812 */ /* 0x000fc800078cc0ff */
[----:B------:R-:W-:-:S04]  /*2b0e0*/  @P0 LOP3.LUT R73, R73, 0x1000000, RZ, 0xfc, !PT ;  /* 0x0100000049490812 */ /* 0x000fc800078efcff */
[----:B------:R-:W-:-:S05]  /*2b0f0*/  LOP3.LUT R73, R73, 0xfffeffff, RZ, 0xc0, !PT ;  /* 0xfffeffff49497812 */ /* 0x000fca00078ec0ff */
[----:B------:R-:W-:Y:S02]  /*2b100*/  @P6 LOP3.LUT R73, R73, 0x10000, RZ, 0xfc, !PT ;  /* 0x0001000049496812 */ /* 0x000fe400078efcff */
[----:B------:R-:W-:Y:S02]  /*2b110*/  LOP3.LUT P6, RZ, R5, 0x80, RZ, 0xc0, !PT ;  /* 0x0000008005ff7812 */ /* 0x000fe400078cc0ff */
[----:B------:R-:W-:-:S11]  /*2b120*/  LOP3.LUT R73, R73, 0xfffdffff, RZ, 0xc0, !PT ;  /* 0xfffdffff49497812 */ /* 0x000fd600078ec0ff */
[----:B------:R-:W-:Y:S02]  /*2b130*/  @P6 LOP3.LUT R73, R73, 0x20000, RZ, 0xfc, !PT ;  /* 0x0002000049496812 */ /* 0x000fe400078efcff */
[----:B------:R-:W-:Y:S02]  /*2b140*/  LOP3.LUT P6, RZ, R5, 0x100, RZ, 0xc0, !PT ;  /* 0x0000010005ff7812 */ /* 0x000fe400078cc0ff */
[----:B------:R-:W-:Y:S02]  /*2b150*/  LOP3.LUT R73, R73, 0xfffbffff, RZ, 0xc0, !PT ;  /* 0xfffbffff49497812 */ /* 0x000fe400078ec0ff */
[----:B------:R-:W-:-:S09]  /*2b160*/  ISETP.LT.AND P5, PT, R219, UR39, !P5 ;  /* 0x00000027db007c0c */ /* 0x000fd2000efa1270 */
[----:B------:R-:W-:Y:S02]  /*2b170*/  @P6 LOP3.LUT R73, R73, 0x40000, RZ, 0xfc, !PT ;  /* 0x0004000049496812 */ /* 0x000fe400078efcff */
[----:B------:R-:W-:Y:S02]  /*2b180*/  LOP3.LUT P6, RZ, R5, 0x200, RZ, 0xc0, !PT ;  /* 0x0000020005ff7812 */ /* 0x000fe400078cc0ff */
[----:B------:R-:W-:Y:S02]  /*2b190*/  LOP3.LUT R73, R73, 0xfff7ffff, RZ, 0xc0, !PT ;  /* 0xfff7ffff49497812 */ /* 0x000fe400078ec0ff */
[----:B------:R-:W-:-:S04]  /*2b1a0*/  LOP3.LUT R3, R3, 0xfffffffb, RZ, 0xc0, !PT ;  /* 0xfffffffb03037812 */ /* 0x000fc800078ec0ff */
[----:B------:R-:W-:-:S05]  /*2b1b0*/  @P5 LOP3.LUT R3, R3, 0x4, RZ, 0xfc, !PT ;  /* 0x0000000403035812 */ /* 0x000fca00078efcff */
[----:B------:R-:W-:Y:S02]  /*2b1c0*/  @P6 LOP3.LUT R73, R73, 0x80000, RZ, 0xfc, !PT ;  /* 0x0008000049496812 */ /* 0x000fe400078efcff */
[----:B------:R-:W-:Y:S02]  /*2b1d0*/  LOP3.LUT P6, RZ, R5, 0x400, RZ, 0xc0, !PT ;  /* 0x0000040005ff7812 */ /* 0x000fe400078cc0ff */
[----:B------:R-:W-:Y:S02]  /*2b1e0*/  ISETP.LT.AND P5, PT, R219, UR47, !P3 ;  /* 0x0000002fdb007c0c */ /* 0x000fe4000dfa1270 */
[----:B------:R-:W-:Y:S02]  /*2b1f0*/  LOP3.LUT R73, R73, 0xffefffff, RZ, 0xc0, !PT ;  /* 0xffefffff49497812 */ /* 0x000fe400078ec0ff */
[----:B------:R-:W-:-:S07]  /*2b200*/  LOP3.LUT R0, R0, 0xefffffff, RZ, 0xc0, !PT ;  /* 0xefffffff00007812 */ /* 0x000fce00078ec0ff */
[----:B------:R-:W-:Y:S02]  /*2b210*/  @P6 LOP3.LUT R73, R73, 0x100000, RZ, 0xfc, !PT ;  /* 0x0010000049496812 */ /* 0x000fe400078efcff */
[----:B------:R-:W-:Y:S02]  /*2b220*/  LOP3.LUT P6, RZ, R5, 0x800, RZ, 0xc0, !PT ;  /* 0x0000080005ff7812 */ /* 0x000fe400078cc0ff */
[----:B------:R-:W-:Y:S02]  /*2b230*/  @P5 LOP3.LUT R0, R0, 0x10000000, RZ, 0xfc, !PT ;  /* 0x1000000000005812 */ /* 0x000fe400078efcff */
[----:B------:R-:W-:Y:S02]  /*2b240*/  ISETP.LT.AND P3, PT, R219, UR55, !P1 ;  /* 0x00000037db007c0c */ /* 0x000fe4000cf61270 */
[----:B------:R-:W-:Y:S02]  /*2b250*/  LOP3.LUT R0, R0, 0xfdffffff, RZ, 0xc0, !PT ;  /* 0xfdffffff00007812 */ /* 0x000fe400078ec0ff */
[----:B------:R-:W-:-:S02]  /*2b260*/  LOP3.LUT R73, R73, 0xffdfffff, RZ, 0xc0, !PT ;  /* 0xffdfffff49497812 */ /* 0x000fc400078ec0ff */
[----:B------:R-:W-:-:S03]  /*2b270*/  @P4 LOP3.LUT R0, R0, 0x2000000, RZ, 0xfc, !PT ;  /* 0x0200000000004812 */ /* 0x000fc600078efcff */
[----:B------:R-:W-:Y:S02]  /*2b280*/  @P6 LOP3.LUT R73, R73, 0x200000, RZ, 0xfc, !PT ;  /* 0x0020000049496812 */ /* 0x000fe400078efcff */
[----:B------:R-:W-:Y:S02]  /*2b290*/  LOP3.LUT P6, RZ, R5, 0x1000, RZ, 0xc0, !PT ;  /* 0x0000100005ff7812 */ /* 0x000fe400078cc0ff */
[----:B------:R-:W-:Y:S02]  /*2b2a0*/  LOP3.LUT R0, R0, 0xffbfffff, RZ, 0xc0, !PT ;  /* 0xffbfffff00007812 */ /* 0x000fe400078ec0ff */
[----:B------:R-:W-:Y:S02]  /*2b2b0*/  LOP3.LUT P1, RZ, R6, 0x100000, RZ, 0xc0, !PT ;  /* 0x0010000006ff7812 */ /* 0x000fe4000782c0ff */
[----:B------:R-:W-:Y:S02]  /*2b2c0*/  @P3 LOP3.LUT R0, R0, 0x400000, RZ, 0xfc, !PT ;  /* 0x0040000000003812 */ /* 0x000fe400078efcff */
[----:B------:R-:W-:-:S02]  /*2b2d0*/  LOP3.LUT R73, R73, 0xffbfffff, RZ, 0xc0, !PT ;  /* 0xffbfffff49497812 */ /* 0x000fc400078ec0ff */
[----:B------:R-:W-:Y:S01]  /*2b2e0*/  ISETP.LT.AND P1, PT, R219, UR4, !P1 ;  /* 0x00000004db007c0c */ /* 0x000fe2000cf21270 */
[----:B------:R-:W-:Y:S01]  /*2b2f0*/  ULDC UR4, c[0x0][0x228] ;  /* 0x00008a0000047ab9 */ /* 0x000fe20000000800 */
[----:B------:R-:W-:Y:S02]  /*2b300*/  LOP3.LUT R0, R0, 0xfff7ffff, RZ, 0xc0, !PT ;  /* 0xfff7ffff00007812 */ /* 0x000fe400078ec0ff */
[----:B------:R-:W-:Y:S02]  /*2b310*/  LOP3.LUT P0, RZ, R5, 0x10000, RZ, 0xc0, !PT ;  /* 0x0001000005ff7812 */ /* 0x000fe4000780c0ff */
[----:B------:R-:W-:Y:S02]  /*2b320*/  @P6 LOP3.LUT R73, R73, 0x400000, RZ, 0xfc, !PT ;  /* 0x0040000049496812 */ /* 0x000fe400078efcff */
[----:B------:R-:W-:Y:S02]  /*2b330*/  @P2 LOP3.LUT R0, R0, 0x80000, RZ, 0xfc, !PT ;  /* 0x0008000000002812 */ /* 0x000fe400078efcff */
[----:B------:R-:W-:-:S02]  /*2b340*/  LOP3.LUT P6, RZ, R5, 0x2000, RZ, 0xc0, !PT ;  /* 0x0000200005ff7812 */ /* 0x000fc400078cc0ff */
[----:B------:R-:W-:Y:S01]  /*2b350*/  ISETP.LT.AND P0, PT, R218, UR23, !P0 ;  /* 0x00000017da007c0c */ /* 0x000fe2000c701270 */
[----:B------:R-:W-:Y:S01]  /*2b360*/  ULDC UR23, c[0x0][0x228] ;  /* 0x00008a0000177ab9 */ /* 0x000fe20000000800 */
[----:B------:R-:W-:Y:S02]  /*2b370*/  LOP3.LUT R0, R0, 0xfffeffff, RZ, 0xc0, !PT ;  /* 0xfffeffff00007812 */ /* 0x000fe400078ec0ff */
[----:B------:R-:W-:Y:S02]  /*2b380*/  LOP3.LUT R73, R73, 0xff7fffff, RZ, 0xc0, !PT ;  /* 0xff7fffff49497812 */ /* 0x000fe400078ec0ff */
[----:B------:R-:W-:-:S04]  /*2b390*/  @P1 LOP3.LUT R0, R0, 0x10000, RZ, 0xfc, !PT ;  /* 0x0001000000001812 */ /* 0x000fc800078efcff */
[----:B------:R-:W-:Y:S02]  /*2b3a0*/  LOP3.LUT R0, R0, 0xffff7fff, RZ, 0xc0, !PT ;  /* 0xffff7fff00007812 */ /* 0x000fe400078ec0ff */
[----:B------:R-:W-:Y:S02]  /*2b3b0*/  @P6 LOP3.LUT R73, R73, 0x800000, RZ, 0xfc, !PT ;  /* 0x0080000049496812 */ /* 0x000fe400078efcff */
[----:B------:R-:W-:Y:S02]  /*2b3c0*/  @P0 LOP3.LUT R0, R0, 0x8000, RZ, 0xfc, !PT ;  /* 0x0000800000000812 */ /* 0x000fe400078efcff */
        /* <DEDUP_REMOVED lines=24> */
[----:B------:R-:W-:Y:S01]  /*2b550*/  LOP3.LUT R69, R96, 0xffff, RZ, 0xc0, !PT ;  /* 0x0000ffff60457812 */ /* 0x000fe200078ec0ff */
[----:B------:R-:W-:-:S08]  /*2b560*/  IMAD.MOV.U32 R96, RZ, RZ, R97 ;  /* 0x000000ffff607224 */ /* 0x000fd000078e0061 */
[----:B------:R-:W-:Y:S02]  /*2b570*/  @P6 LOP3.LUT R0, R0, 0x400, RZ, 0xfc, !PT ;  /* 0x0000040000006812 */ /* 0x000fe400078efcff */
[----:B------:R-:W-:-:S04]  /*2b580*/  LOP3.LUT P6, RZ, R73, 0x100000, RZ, 0xc0, !PT ;  /* 0x0010000049ff7812 */ /* 0x000fc800078cc0ff */
[----:B------:R-:W-:Y:S01]  /*2b590*/  ISETP.LT.AND P6, PT, R218, UR15, !P6 ;  /* 0x0000000fda007c0c */ /* 0x000fe2000f7c1270 */
[----:B------:R-:W-:Y:S01]  /*2b5a0*/  IMAD.MOV.U32 R97, RZ, RZ, R99 ;  /* 0x000000ffff617224 */ /* 0x000fe200078e0063 */
[----:B------:R-:W-:Y:S01]  /*2b5b0*/  LOP3.LUT R0, R0, 0xfffffdff, RZ, 0xc0, !PT ;  /* 0xfffffdff00007812 */ /* 0x000fe200078ec0ff */
[----:B------:R-:W-:Y:S01]  /*2b5c0*/  IMAD.MOV.U32 R99, RZ, RZ, R98 ;  /* 0x000000ffff637224 */ /* 0x000fe200078e0062 */
[----:B------:R-:W-:Y:S01]  /*2b5d0*/  ULDC UR15, c[0x0][0x228] ;  /* 0x00008a00000f7ab9 */ /* 0x000fe20000000800 */
[----:B------:R-:W-:Y:S02]  /*2b5e0*/  IMAD.MOV.U32 R98, RZ, RZ, R100 ;  /* 0x000000ffff627224 */ /* 0x000fe400078e0064 */
[----:B------:R-:W-:Y:S02]  /*2b5f0*/  IMAD.MOV.U32 R100, RZ, RZ, R101 ;  /* 0x000000ffff647224 */ /* 0x000fe400078e0065 */
[----:B------:R-:W-:Y:S02]  /*2b600*/  IMAD.MOV.U32 R101, RZ, RZ, R102 ;  /* 0x000000ffff657224 */ /* 0x000fe400078e0066 */
[----:B------:R-:W-:-:S02]  /*2b610*/  IMAD.MOV.U32 R102, RZ, RZ, R104 ;  /* 0x000000ffff667224 */ /* 0x000fc400078e0068 */
[----:B------:R-:W-:Y:S02]  /*2b620*/  IMAD.MOV.U32 R104, RZ, RZ, R108 ;  /* 0x000000ffff687224 */ /* 0x000fe400078e006c */
[----:B------:R-:W-:Y:S01]  /*2b630*/  IMAD.MOV.U32 R108, RZ, RZ, R109 ;  /* 0x000000ffff6c7224 */ /* 0x000fe200078e006d */
[----:B------:R-:W-:Y:S01]  /*2b640*/  @P6 LOP3.LUT R0, R0, 0x200, RZ, 0xfc, !PT ;  /* 0x0000020000006812 */ /* 0x000fe200078efcff */
[----:B------:R-:W-:Y:S01]  /*2b650*/  IMAD.MOV.U32 R109, RZ, RZ, R110 ;  /* 0x000000ffff6d7224 */ /* 0x000fe200078e006e */
[----:B------:R-:W-:Y:S01]  /*2b660*/  LOP3.LUT P6, RZ, R73, 0x80000, RZ, 0xc0, !PT ;  /* 0x0008000049ff7812 */ /* 0x000fe200078cc0ff */
[----:B------:R-:W-:Y:S02]  /*2b670*/  IMAD.MOV.U32 R110, RZ, RZ, R111 ;  /* 0x000000ffff6e7224 */ /* 0x000fe400078e006f */
[----:B------:R-:W-:Y:S02]  /*2b680*/  IMAD.MOV.U32 R111, RZ, RZ, R112 ;  /* 0x000000ffff6f7224 */ /* 0x000fe400078e0070 */
[----:B------:R-:W-:-:S02]  /*2b690*/  IMAD.MOV.U32 R112, RZ, RZ, R113 ;  /* 0x000000ffff707224 */ /* 0x000fc400078e0071 */
[----:B------:R-:W-:Y:S01]  /*2b6a0*/  IMAD.MOV.U32 R113, RZ, RZ, R114 ;  /* 0x000000ffff717224 */ /* 0x000fe200078e0072 */
[----:B------:R-:W-:Y:S01]  /*2b6b0*/  ISETP.LT.AND P6, PT, R218, UR11, !P6 ;  /* 0x0000000bda007c0c */ /* 0x000fe2000f7c1270 */
[----:B------:R-:W-:Y:S01]  /*2b6c0*/  IMAD.MOV.U32 R114, RZ, RZ, R117 ;  /* 0x000000ffff727224 */ /* 0x000fe200078e0075 */
[----:B------:R-:W-:Y:S01]  /*2b6d0*/  LOP3.LUT R0, R0, 0xfffffeff, RZ, 0xc0, !PT ;  /* 0xfffffeff00007812 */ /* 0x000fe200078ec0ff */
[----:B------:R-:W-:Y:S01]  /*2b6e0*/  IMAD.MOV.U32 R117, RZ, RZ, R136 ;  /* 0x000000ffff757224 */ /* 0x000fe200078e0088 */
[----:B------:R-:W-:Y:S01]  /*2b6f0*/  LOP3.LUT P5, RZ, R5, 0x20, RZ, 0xc0, !PT ;  /* 0x0000002005ff7812 */ /* 0x000fe200078ac0ff */
[----:B------:R-:W-:Y:S01]  /*2b700*/  IMAD.MOV.U32 R136, RZ, RZ, R138 ;  /* 0x000000ffff887224 */ /* 0x000fe200078e008a */
[----:B------:R-:W-:Y:S01]  /*2b710*/  ULDC UR11, c[0x0][0x228] ;  /* 0x00008a00000b7ab9 */ /* 0x000fe20000000800 */
[----:B------:R-:W2:Y:S06]  /*2b720*/  LDL.LU R138, [R1+0xe98] ;  /* 0x000e9800018a7983 */ /* 0x000eac0000300800 */
[----:B------:R-:W-:-:S02]  /*2b730*/  @P6 LOP3.LUT R0, R0, 0x100, RZ, 0xfc, !PT ;  /* 0x0000010000006812 */ /* 0x000fc400078efcff */
[C---:B------:R-:W-:Y:S02]  /*2b740*/  LOP3.LUT P4, RZ, R5.reuse, 0x10, RZ, 0xc0, !PT ;  /* 0x0000001005ff7812 */ /* 0x040fe4000788c0ff */
[C---:B------:R-:W-:Y:S02]  /*2b750*/  LOP3.LUT P3, RZ, R5.reuse, 0x8, RZ, 0xc0, !PT ;  /* 0x0000000805ff7812 */ /* 0x040fe4000786c0ff */
[C---:B------:R-:W-:Y:S02]  /*2b760*/  LOP3.LUT P2, RZ, R5.reuse, 0x4, RZ, 0xc0, !PT ;  /* 0x0000000405ff7812 */ /* 0x040fe4000784c0ff */
[C---:B------:R-:W-:Y:S02]  /*2b770*/  LOP3.LUT P0, RZ, R5.reuse, 0x1, RZ, 0xc0, !PT ;  /* 0x0000000105ff7812 */ /* 0x040fe4000780c0ff */
[----:B------:R-:W-:Y:S01]  /*2b780*/  LOP3.LUT P1, RZ, R5, 0x2, RZ, 0xc0, !PT ;  /* 0x0000000205ff7812 */ /* 0x000fe2000782c0ff */
[----:B------:R-:W-:Y:S01]  /*2b790*/  IMAD.MOV.U32 R95, RZ, RZ, R96 ;  /* 0x000000ffff5f7224 */ /* 0x000fe200078e0060 */
[----:B------:R-:W-:Y:S01]  /*2b7a0*/  LOP3.LUT P6, RZ, R73, 0x40000, RZ, 0xc0, !PT ;  /* 0x0004000049ff7812 */ /* 0x000fe200078cc0ff */
[----:B------:R-:W3:Y:S03]  /*2b7b0*/  LDL.LU R118, [R1+0xeb0] ;  /* 0x000eb00001767983 */ /* 0x000ee60000300800 */
        /* <DEDUP_REMOVED lines=10> */
[C---:B------:R-:W-:Y:S01]  /*2b860*/  ISETP.LT.AND P6, PT, R218.reuse, UR15, !P6 ;  /* 0x0000000fda007c0c */ /* 0x040fe2000f7c1270 */
        /* <DEDUP_REMOVED lines=13> */
[C---:B------:R-:W-:Y:S01]  /*2b940*/  ISETP.LT.AND P2, PT, R218.reuse, UR15, !P2 ;  /* 0x0000000fda007c0c */ /* 0x040fe2000d741270 */
[----:B------:R-:W-:Y:S01]  /*2b950*/  ULDC UR15, c[0x0][0x228] ;  /* 0x00008a00000f7ab9 */ /* 0x000fe20000000800 */
[----:B------:R-:W-:Y:S01]  /*2b960*/  ISETP.LT.AND P0, PT, R218, UR23, !P0 ;  /* 0x00000017da007c0c */ /* 0x000fe2000c701270 */
[----:B------:R-:W-:Y:S01]  /*2b970*/  ULDC UR23, c[0x0][0x228] ;  /* 0x00008a0000177ab9 */ /* 0x000fe20000000800 */
[----:B------:R-:W-:-:S04]  /*2b980*/  LOP3.LUT R0, R0, 0xfffffffb, RZ, 0xc0, !PT ;  /* 0xfffffffb00007812 */ /* 0x000fc800078ec0ff */
[----:B------:R-:W-:Y:S02]  /*2b990*/  @P3 LOP3.LUT R0, R0, 0x4, RZ, 0xfc, !PT ;  /* 0x0000000400003812 */ /* 0x000fe400078efcff */
[----:B------:R-:W-:Y:S01]  /*2b9a0*/  ISETP.LT.AND P1, PT, R218, UR11, !P1 ;  /* 0x0000000bda007c0c */ /* 0x000fe2000cf21270 */
[----:B------:R-:W-:Y:S01]  /*2b9b0*/  ULDC UR11, c[0x0][0x228] ;  /* 0x00008a00000b7ab9 */ /* 0x000fe20000000800 */
[----:B------:R-:W-:Y:S02]  /*2b9c0*/  LOP3.LUT R0, R0, 0xfffffffd, RZ, 0xc0, !PT ;  /* 0xfffffffd00007812 */ /* 0x000fe400078ec0ff */
[----:B------:R-:W-:Y:S02]  /*2b9d0*/  LOP3.LUT R5, R5, 0x7fffffff, RZ, 0xc0, !PT ;  /* 0x7fffffff05057812 */ /* 0x000fe400078ec0ff */
[----:B------:R-:W-:Y:S02]  /*2b9e0*/  @P2 LOP3.LUT R0, R0, 0x2, RZ, 0xfc, !PT ;  /* 0x0000000200002812 */ /* 0x000fe400078efcff */
[----:B------:R-:W-:-:S02]  /*2b9f0*/  @P0 LOP3.LUT R5, R5, 0x80000000, RZ, 0xfc, !PT ;  /* 0x8000000005050812 */ /* 0x000fc400078efcff */
[C---:B------:R-:W-:Y:S02]  /*2ba00*/  LOP3.LUT P0, RZ, R73.reuse, 0x200, RZ, 0xc0, !PT ;  /* 0x0000020049ff7812 */ /* 0x040fe4000780c0ff */
[----:B------:R-:W-:Y:S02]  /*2ba10*/  LOP3.LUT R0, R0, 0xfffffffe, RZ, 0xc0, !PT ;  /* 0xfffffffe00007812 */ /* 0x000fe400078ec0ff */
[----:B------:R-:W-:Y:S01]  /*2ba20*/  ISETP.LT.AND P0, PT, R218, UR19, !P0 ;  /* 0x00000013da007c0c */ /* 0x000fe2000c701270 */
[----:B------:R-:W-:Y:S01]  /*2ba30*/  ULDC UR19, c[0x0][0x228] ;  /* 0x00008a0000137ab9 */ /* 0x000fe20000000800 */
[----:B------:R-:W-:Y:S02]  /*2ba40*/  @P1 LOP3.LUT R0, R0, 0x1, RZ, 0xfc, !PT ;  /* 0x0000000100001812 */ /* 0x000fe400078efcff */
[----:B------:R-:W-:Y:S02]  /*2ba50*/  LOP3.LUT P1, RZ, R73, 0x400, RZ, 0xc0, !PT ;  /* 0x0000040049ff7812 */ /* 0x000fe4000782c0ff */
[----:B------:R-:W-:-:S02]  /*2ba60*/  LOP3.LUT R5, R5, 0xbfffffff, RZ, 0xc0, !PT ;  /* 0xbfffffff05057812 */ /* 0x000fc400078ec0ff */
[----:B------:R-:W-:Y:S01]  /*2ba70*/  ISETP.LT.AND P1, PT, R218, UR15, !P1 ;  /* 0x0000000fda007c0c */ /* 0x000fe2000cf21270 */
[----:B------:R-:W-:Y:S01]  /*2ba80*/  ULDC UR15, c[0x0][0x228] ;  /* 0x00008a00000f7ab9 */ /* 0x000fe20000000800 */
[----:B------:R-:W-:-:S03]  /*2ba90*/  LOP3.LUT P2, RZ, R73, 0x800, RZ, 0xc0, !PT ;  /* 0x0000080049ff7812 */ /* 0x000fc6000784c0ff */
[----:B------:R-:W-:Y:S02]  /*2baa0*/  @P0 LOP3.LUT R5, R5, 0x40000000, RZ, 0xfc, !PT ;  /* 0x4000000005050812 */ /* 0x000fe400078efcff */
[C---:B------:R-:W-:Y:S01]  /*2bab0*/  ISETP.LT.AND P2, PT, R218.reuse, UR11, !P2 ;  /* 0x0000000bda007c0c */ /* 0x040fe2000d741270 */
        /* <DEDUP_REMOVED lines=11> */
[----:B------:R-:W-:Y:S02]  /*2bb70*/  LOP3.LUT R5, R5, 0xf7ffffff, RZ, 0xc0, !PT ;  /* 0xf7ffffff05057812 */ /* 0x000fe400078ec0ff */
[----:B------:R-:W-:Y:S02]  /*2bb80*/  LOP3.LUT P5, RZ, R73, 0x4000, RZ, 0xc0, !PT ;  /* 0x0000400049ff7812 */ /* 0x000fe400078ac0ff */
[----:B------:R-:W-:-:S02]  /*2bb90*/  @P3 LOP3.LUT R5, R5, 0x8000000, RZ, 0xfc, !PT ;  /* 0x0800000005053812 */ /* 0x000fc400078efcff */
[----:B------:R-:W-:Y:S02]  /*2bba0*/  LOP3.LUT P0, RZ, R3, 0x20000000, RZ, 0xc0, !PT ;  /* 0x2000000003ff7812 */ /* 0x000fe4000780c0ff */
        /* <DEDUP_REMOVED lines=8> */
[----:B------:R-:W-:Y:S02]  /*2bc30*/  LOP3.LUT R5, R5, 0xfdffffff, RZ, 0xc0, !PT ;  /* 0xfdffffff05057812 */ /* 0x000fe400078ec0ff */
[----:B------:R-:W-:Y:S02]  /*2bc40*/  @P0 LOP3.LUT R73, R73, 0x100, RZ, 0xfc, !PT ;  /* 0x0000010049490812 */ /* 0x000fe400078efcff */
[----:B------:R-:W-:Y:S02]  /*2bc50*/  @P5 LOP3.LUT R5, R5, 0x2000000, RZ, 0xfc, !PT ;  /* 0x0200000005055812 */ /* 0x000fe400078efcff */
[----:B------:R-:W-:Y:S02]  /*2bc60*/  LOP3.LUT P0, RZ, R3, 0x400000, RZ, 0xc0, !PT ;  /* 0x0040000003ff7812 */ /* 0x000fe4000780c0ff */
[----:B------:R-:W-:Y:S02]  /*2bc70*/  LOP3.LUT R5, R5, 0xfeffffff, RZ, 0xc0, !PT ;  /* 0xfeffffff05057812 */ /* 0x000fe400078ec0ff */
[----:B------:R-:W-:Y:S01]  /*2bc80*/  ISETP.LT.AND P0, PT, R218, UR23, !P0 ;  /* 0x00000017da007c0c */ /* 0x000fe2000c701270 */
[----:B------:R-:W-:Y:S01]  /*2bc90*/  ULDC UR23, c[0x0][0x228] ;  /* 0x00008a0000177ab9 */ /* 0x000fe20000000800 */
[----:B------:R-:W-:-:S02]  /*2bca0*/  @P6 LOP3.LUT R5, R5, 0x1000000, RZ, 0xfc, !PT ;  /* 0x0100000005056812 */ /* 0x000fc400078efcff */
[----:B------:R-:W-:Y:S02]  /*2bcb0*/  LOP3.LUT P6, RZ, R3, 0x800000, RZ, 0xc0, !PT ;  /* 0x0080000003ff7812 */ /* 0x000fe400078cc0ff */
[----:B------:R-:W-:Y:S02]  /*2bcc0*/  LOP3.LUT R5, R5, 0xff7fffff, RZ, 0xc0, !PT ;  /* 0xff7fffff05057812 */ /* 0x000fe400078ec0ff */
        /* <DEDUP_REMOVED lines=13> */
[----:B------:R-:W-:Y:S02]  /*2bda0*/  LOP3.LUT P3, RZ, R3, 0x4000000, RZ, 0xc0, !PT ;  /* 0x0400000003ff7812 */ /* 0x000fe4000786c0ff */
[----:B------:R-:W-:Y:S02]  /*2bdb0*/  LOP3.LUT R5, R5, 0xffefffff, RZ, 0xc0, !PT ;  /* 0xffefffff05057812 */ /* 0x000fe400078ec0ff */
[C---:B------:R-:W-:Y:S02]  /*2bdc0*/  LOP3.LUT P2, RZ, R3.reuse, 0x8000000, RZ, 0xc0, !PT ;  /* 0x0800000003ff7812 */ /* 0x040fe4000784c0ff */
[----:B------:R-:W-:Y:S02]  /*2bdd0*/  LOP3.LUT P1, RZ, R3, 0x10000000, RZ, 0xc0, !PT ;  /* 0x1000000003ff7812 */ /* 0x000fe4000782c0ff */
[----:B------:R-:W-:-:S02]  /*2bde0*/  LOP3.LUT P0, RZ, R73, 0x100, RZ, 0xc0, !PT ;  /* 0x0000010049ff7812 */ /* 0x000fc4000780c0ff */
[----:B------:R-:W-:Y:S02]  /*2bdf0*/  @P4 LOP3.LUT R5, R5, 0x100000, RZ, 0xfc, !PT ;  /* 0x0010000005054812 */ /* 0x000fe400078efcff */
[C---:B------:R-:W-:Y:S01]  /*2be00*/  ISETP.LT.AND P4, PT, R218.reuse, UR23, !P3 ;  /* 0x00000017da007c0c */ /* 0x040fe2000df81270 */
[----:B------:R-:W-:Y:S01]  /*2be10*/  IMAD.MOV.U32 R96, RZ, RZ, R99 ;  /* 0x000000ffff607224 */ /* 0x000fe200078e0063 */
[C---:B------:R-:W-:Y:S01]  /*2be20*/  ISETP.LT.AND P3, PT, R218.reuse, UR19, !P2 ;  /* 0x00000013da007c0c */ /* 0x040fe2000d761270 */
[----:B------:R-:W-:Y:S01]  /*2be30*/  IMAD.MOV.U32 R99, RZ, RZ, R100 ;  /* 0x000000ffff637224 */ /* 0x000fe200078e0064 */
[C---:B------:R-:W-:Y:S01]  /*2be40*/  ISETP.LT.AND P2, PT, R218.reuse, UR15, !P1 ;  /* 0x0000000fda007c0c */ /* 0x040fe2000cf41270 */
[----:B------:R-:W-:Y:S01]  /*2be50*/  IMAD.MOV.U32 R100, RZ, RZ, R102 ;  /* 0x000000ffff647224 */ /* 0x000fe200078e0066 */
[----:B------:R-:W-:Y:S01]  /*2be60*/  ISETP.LT.AND P1, PT, R218, UR11, !P0 ;  /* 0x0000000bda007c0c */ /* 0x000fe2000c721270 */
[----:B------:R-:W-:Y:S01]  /*2be70*/  IMAD.MOV.U32 R102, RZ, RZ, R109 ;  /* 0x000000ffff667224 */ /* 0x000fe200078e006d */
[----:B------:R-:W-:Y:S01]  /*2be80*/  LOP3.LUT P0, RZ, R6, 0x4000, RZ, 0xc0, !PT ;  /* 0x0000400006ff7812 */ /* 0x000fe2000780c0ff */
[----:B------:R-:W-:Y:S01]  /*2be90*/  ULDC UR23, c[0x0][0x228] ;  /* 0x00008a0000177ab9 */ /* 0x000fe20000000800 */
[----:B------:R-:W-:Y:S01]  /*2bea0*/  PRMT R74, R100, 0x3340, R1 ;  /* 0x00003340644a7816 */ /* 0x000fe20000000001 */
[----:B------:R-:W-:Y:S01]  /*2beb0*/  ULDC UR19, c[0x0][0x228] ;  /* 0x00008a0000137ab9 */ /* 0x000fe20000000800 */
[----:B------:R-:W-:Y:S01]  /*2bec0*/  SHF.R.U32.HI R68, RZ, 0x8, R69 ;  /* 0x00000008ff447819 */ /* 0x000fe20000011645 */
[----:B------:R-:W-:Y:S01]  /*2bed0*/  ULDC UR15, c[0x0][0x228] ;  /* 0x00008a00000f7ab9 */ /* 0x000fe20000000800 */
[----:B------:R-:W-:Y:S01]  /*2bee0*/  LOP3.LUT R80, R121, 0xffff, RZ, 0xc0, !PT ;  /* 0x0000ffff79507812 */ /* 0x000fe200078ec0ff */
[----:B------:R-:W-:-:S06]  /*2bef0*/  ULDC UR11, c[0x0][0x228] ;  /* 0x00008a00000b7ab9 */ /* 0x000fcc0000000800 */
        /* <DEDUP_REMOVED lines=18> */
[----:B--2---:R-:W-:Y:S01]  /*2c020*/  LOP3.LUT R138, R138, 0xffff, RZ, 0xc0, !PT ;  /* 0x0000ffff8a8a7812 */ /* 0x004fe200078ec0ff */
[----:B------:R-:W-:Y:S02]  /*2c030*/  IMAD.MOV.U32 R109, RZ, RZ, R111 ;  /* 0x000000ffff6d7224 */ /* 0x000fe400078e006f */
[----:B------:R-:W-:Y:S01]  /*2c040*/  IMAD.MOV.U32 R100, RZ, RZ, R102 ;  /* 0x000000ffff647224 */ /* 0x000fe200078e0066 */
[----:B------:R-:W-:-:S05]  /*2c050*/  SHF.R.U32.HI R111, RZ, 0x8, R138 ;  /* 0x00000008ff6f7819 */ /* 0x000fca000001168a */
[----:B------:R-:W-:Y:S02]  /*2c060*/  @P0 LOP3.LUT R194, R194, 0x40000000, RZ, 0xfc, !PT ;  /* 0x40000000c2c20812 */ /* 0x000fe400078efcff */
[----:B------:R-:W-:Y:S02]  /*2c070*/  LOP3.LUT P0, RZ, R6, 0x80, RZ, 0xc0, !PT ;  /* 0x0000008006ff7812 */ /* 0x000fe4000780c0ff */
[----:B------:R-:W-:Y:S02]  /*2c080*/  PRMT R138, R69, 0x3340, R138 ;  /* 0x00003340458a7816 */ /* 0x000fe4000000008a */
[----:B------:R-:W-:Y:S02]  /*2c090*/  PRMT R69, R131, 0x3340, R1 ;  /* 0x0000334083457816 */ /* 0x000fe40000000001 */
[----:B------:R-:W-:Y:S02]  /*2c0a0*/  PRMT R131, R160, 0x3340, R153 ;  /* 0x00003340a0837816 */ /* 0x000fe40000000099 */
[----:B------:R-:W-:-:S02]  /*2c0b0*/  PRMT R160, R100, 0x5410, R74 ;  /* 0x0000541064a07816 */ /* 0x000fc4000000004a */
[----:B------:R-:W-:Y:S02]  /*2c0c0*/  LOP3.LUT R194, R194, 0x7fffffff, RZ, 0xc0, !PT ;  /* 0x7fffffffc2c27812 */ /* 0x000fe400078ec0ff */
[----:B------:R-:W-:Y:S02]  /*2c0d0*/  LOP3.LUT R74, R120, 0xffff, RZ, 0xc0, !PT ;  /* 0x0000ffff784a7812 */ /* 0x000fe400078ec0ff */
[----:B------:R-:W2:Y:S01]  /*2c0e0*/  LDL.LU R120, [R1+0xea4] ;  /* 0x000ea40001787983 */ /* 0x000ea20000300800 */
[----:B------:R-:W-:-:S03]  /*2c0f0*/  LOP3.LUT R78, R122, 0xffff, RZ, 0xc0, !PT ;  /* 0x0000ffff7a4e7812 */ /* 0x000fc600078ec0ff */
[----:B------:R-:W4:Y:S01]  /*2c100*/  LDL.LU R121, [R1+0x107c] ;  /* 0x00107c0001797983 */ /* 0x000f220000300800 */
[----:B------:R-:W-:-:S03]  /*2c110*/  @P0 LOP3.LUT R194, R194, 0x80000000, RZ, 0xfc, !PT ;  /* 0x80000000c2c20812 */ /* 0x000fc600078efcff */
[----:B------:R-:W3:Y:S01]  /*2c120*/  LDL.LU R122, [R1+0xf2c] ;  /* 0x000f2c00017a7983 */ /* 0x000ee20000300800 */
        /* <DEDUP_REMOVED lines=20> */
[----:B------:R-:W-:Y:S02]  /*2c270*/  LOP3.LUT R73, R73, 0xffffffbf, RZ, 0xc0, !PT ;  /* 0xffffffbf49497812 */ /* 0x000fe400078ec0ff */
[----:B------:R-:W-:-:S07]  /*2c280*/  @P4 LOP3.LUT R5, R5, 0x80000, RZ, 0xfc, !PT ;  /* 0x0008000005054812 */ /* 0x000fce00078efcff */
[----:B------:R-:W-:Y:S02]  /*2c290*/  @P0 LOP3.LUT R73, R73, 0x40, RZ, 0xfc, !PT ;  /* 0x0000004049490812 */ /* 0x000fe400078efcff */
[----:B------:R-:W-:Y:S02]  /*2c2a0*/  LOP3.LUT P0, RZ, R3, 0x80000000, RZ, 0xc0, !PT ;  /* 0x8000000003ff7812 */ /* 0x000fe4000780c0ff */
        /* <DEDUP_REMOVED lines=41> */
[----:B------:R-:W-:Y:S01]  /*2c540*/  ISETP.LT.AND P0, PT, R218, UR11, !P0 ;  /* 0x0000000bda007c0c */ /* 0x000fe2000c701270 */
[----:B------:R-:W-:Y:S01]  /*2c550*/  IMAD.MOV.U32 R94, RZ, RZ, R97 ;  /* 0x000000ffff5e7224 */ /* 0x000fe200078e0061 */
[----:B------:R-:W-:Y:S01]  /*2c560*/  LOP3.LUT R5, R5, 0xfffffeff, RZ, 0xc0, !PT ;  /* 0xfffffeff05057812 */ /* 0x000fe200078ec0ff */
[----:B------:R-:W-:Y:S01]  /*2c570*/  IMAD.MOV.U32 R97, RZ, RZ, R98 ;  /* 0x000000ffff617224 */ /* 0x000fe200078e0062 */
[----:B------:R-:W-:Y:S01]  /*2c580*/  LOP3.LUT R68, R68, 0xffff, RZ, 0xc0, !PT ;  /* 0x0000ffff44447812 */ /* 0x000fe200078ec0ff */
[----:B------:R-:W-:Y:S01]  /*2c590*/  IMAD.MOV.U32 R98, RZ, RZ, R101 ;  /* 0x000000ffff627224 */ /* 0x000fe200078e0065 */
[----:B------:R-:W-:Y:S01]  /*2c5a0*/  LOP3.LUT R111, R111, 0xffff, RZ, 0xc0, !PT ;  /* 0x0000ffff6f6f7812 */ /* 0x000fe200078ec0ff */
[----:B------:R-:W-:-:S03]  /*2c5b0*/  IMAD.MOV.U32 R101, RZ, RZ, R104 ;  /* 0x000000ffff657224 */ /* 0x000fc600078e0068 */
[----:B------:R-:W-:-:S03]  /*2c5c0*/  PRMT R111, R68, 0x3340, R111 ;  /* 0x00003340446f7816 */ /* 0x000fc6000000006f */
[----:B------:R-:W-:Y:S02]  /*2c5d0*/  @P0 LOP3.LUT R5, R5, 0x100, RZ, 0xfc, !PT ;  /* 0x0000010005050812 */ /* 0x000fe400078efcff */
[----:B------:R-:W-:Y:S02]  /*2c5e0*/  LOP3.LUT P0, RZ, R73, 0x1, RZ, 0xc0, !PT ;  /* 0x0000000149ff7812 */ /* 0x000fe4000780c0ff */
[--C-:B------:R-:W-:Y:S02]  /*2c5f0*/  PRMT R68, R97, 0x3340, R1.reuse ;  /* 0x0000334061447816 */ /* 0x100fe40000000001 */
[--C-:B------:R-:W-:Y:S02]  /*2c600*/  PRMT R73, R101, 0x3340, R1.reuse ;  /* 0x0000334065497816 */ /* 0x100fe40000000001 */
[----:B------:R-:W-:Y:S01]  /*2c610*/  LOP3.LUT R101, R171, 0xffff, RZ, 0xc0, !PT ;  /* 0x0000ffffab657812 */ /* 0x000fe200078ec0ff */
[----:B------:R-:W-:Y:S01]  /*2c620*/  IMAD.MOV.U32 R104, RZ, RZ, R108 ;  /* 0x000000ffff687224 */ /* 0x000fe200078e006c */
[----:B------:R-:W-:Y:S01]  /*2c630*/  PRMT R131, R131, 0x5410, R68 ;  /* 0x0000541083837816 */ /* 0x000fe20000000044 */
[----:B------:R-:W-:Y:S01]  /*2c640*/  IMAD.MOV.U32 R108, RZ, RZ, R110 ;  /* 0x000000ffff6c7224 */ /* 0x000fe200078e006e */
[----:B------:R-:W-:Y:S01]  /*2c650*/  PRMT R68, R101, 0x3340, R1 ;  /* 0x0000334065447816 */ /* 0x000fe20000000001 */
[----:B------:R-:W-:Y:S01]  /*2c660*/  IMAD.MOV.U32 R110, RZ, RZ, R112 ;  /* 0x000000ffff6e7224 */ /* 0x000fe200078e0070 */
[----:B------:R-:W-:Y:S01]  /*2c670*/  LOP3.LUT R170, R170, 0xffff, RZ, 0xc0, !PT ;  /* 0x0000ffffaaaa7812 */ /* 0x000fe200078ec0ff */
[----:B------:R-:W-:Y:S01]  /*2c680*/  IMAD.MOV.U32 R112, RZ, RZ, R113 ;  /* 0x000000ffff707224 */ /* 0x000fe200078e0071 */
[----:B------:R-:W-:Y:S01]  /*2c690*/  PRMT R138, R138, 0x5410, R68 ;  /* 0x000054108a8a7816 */ /* 0x000fe20000000044 */
[----:B------:R-:W-:Y:S01]  /*2c6a0*/  IMAD.MOV.U32 R113, RZ, RZ, R114 ;  /* 0x000000ffff717224 */ /* 0x000fe200078e0072 */
[----:B------:R-:W-:Y:S01]  /*2c6b0*/  PRMT R68, R170, 0x3340, R1 ;  /* 0x00003340aa447816 */ /* 0x000fe20000000001 */
[----:B------:R-:W-:-:S02]  /*2c6c0*/  IMAD.MOV.U32 R114, RZ, RZ, R117 ;  /* 0x000000ffff727224 */ /* 0x000fc400078e0075 */
[----:B------:R-:W-:Y:S01]  /*2c6d0*/  IMAD.MOV.U32 R102, RZ, RZ, R103 ;  /* 0x000000ffff667224 */ /* 0x000fe200078e0067 */
[----:B------:R-:W-:Y:S01]  /*2c6e0*/  PRMT R71, R98, 0x3340, R1 ;  /* 0x0000334062477816 */ /* 0x000fe20000000001 */
[----:B------:R-:W-:Y:S01]  /*2c6f0*/  IMAD.MOV.U32 R117, RZ, RZ, R136 ;  /* 0x000000ffff757224 */ /* 0x000fe200078e0088 */
[----:B------:R-:W-:Y:S01]  /*2c700*/  PRMT R136, R195, 0x3340, R137 ;  /* 0x00003340c3887816 */ /* 0x000fe20000000089 */
[----:B------:R-:W-:Y:S01]  /*2c710*/  IMAD.MOV.U32 R103, RZ, RZ, R105 ;  /* 0x000000ffff677224 */ /* 0x000fe200078e0069 */
        /* <DEDUP_REMOVED lines=8> */
[----:B------:R-:W-:Y:S02]  /*2c7a0*/  LOP3.LUT R104, R155, 0xffff, RZ, 0xc0, !PT ;  /* 0x0000ffff9b687812 */ /* 0x000fe400078ec0ff */
[----:B------:R-:W-:-:S02]  /*2c7b0*/  LOP3.LUT R70, R107, 0xffff, RZ, 0xc0, !PT ;  /* 0x0000ffff6b467812 */ /* 0x000fc400078ec0ff */
[----:B------:R-:W-:Y:S01]  /*2c7c0*/  LOP3.LUT R69, R123, 0xffff, RZ, 0xc0, !PT ;  /* 0x0000ffff7b457812 */ /* 0x000fe200078ec0ff */
[----:B------:R-:W-:Y:S01]  /*2c7d0*/  IMAD.MOV.U32 R123, RZ, RZ, R130 ;  /* 0x000000ffff7b7224 */ /* 0x000fe200078e0082 */
[----:B------:R-:W-:Y:S02]  /*2c7e0*/  PRMT R155, R156, 0x5410, R68 ;  /* 0x000054109c9b7816 */ /* 0x000fe40000000044 */
[----:B------:R-:W-:Y:S02]  /*2c7f0*/  PRMT R68, R104, 0x3340, R1 ;  /* 0x0000334068447816 */ /* 0x000fe40000000001 */
[----:B------:R-:W-:Y:S02]  /*2c800*/  PRMT R173, R103, 0x5410, R173 ;  /* 0x0000541067ad7816 */ /* 0x000fe400000000ad */
[----:B------:R-:W-:Y:S02]  /*2c810*/  LOP3.LUT R76, R172, 0xffff, RZ, 0xc0, !PT ;  /* 0x0000ffffac4c7812 */ /* 0x000fe400078ec0ff */
[----:B------:R-:W-:-:S02]  /*2c820*/  PRMT R130, R70, 0x3340, R69 ;  /* 0x0000334046827816 */ /* 0x000fc40000000045 */
[----:B------:R-:W-:Y:S02]  /*2c830*/  SHF.R.U32.HI R70, RZ, 0x8, R70 ;  /* 0x00000008ff467819 */ /* 0x000fe40000011646 */
[----:B------:R-:W-:Y:S02]  /*2c840*/  SHF.R.U32.HI R103, RZ, 0x8, R69 ;  /* 0x00000008ff677819 */ /* 0x000fe40000011645 */
[----:B------:R-:W-:Y:S02]  /*2c850*/  PRMT R168, R158, 0x5410, R68 ;  /* 0x000054109ea87816 */ /* 0x000fe40000000044 */
[----:B------:R-:W-:Y:S02]  /*2c860*/  PRMT R195, R102, 0x5410, R73 ;  /* 0x0000541066c37816 */ /* 0x000fe40000000049 */
[----:B------:R-:W-:Y:S02]  /*2c870*/  PRMT R68, R76, 0x3340, R1 ;  /* 0x000033404c447816 */ /* 0x000fe40000000001 */
[----:B------:R-:W-:-:S02]  /*2c880*/  LOP3.LUT R102, R169, 0xffff, RZ, 0xc0, !PT ;  /* 0x0000ffffa9667812 */ /* 0x000fc400078ec0ff */
[----:B------:R-:W-:Y:S02]  /*2c890*/  LOP3.LUT R69, R70, 0xffff, RZ, 0xc0, !PT ;  /* 0x0000ffff46457812 */ /* 0x000fe400078ec0ff */
[----:B------:R-:W-:Y:S02]  /*2c8a0*/  LOP3.LUT R103, R103, 0xffff, RZ, 0xc0, !PT ;  /* 0x0000ffff67677812 */ /* 0x000fe400078ec0ff */
[----:B------:R-:W-:Y:S02]  /*2c8b0*/  PRMT R130, R130, 0x5410, R68 ;  /* 0x0000541082827816 */ /* 0x000fe40000000044 */
[----:B------:R-:W-:Y:S02]  /*2c8c0*/  PRMT R68, R102, 0x3340, R1 ;  /* 0x0000334066447816 */ /* 0x000fe40000000001 */
[----:B------:R-:W-:Y:S02]  /*2c8d0*/  PRMT R103, R69, 0x3340, R103 ;  /* 0x0000334045677816 */ /* 0x000fe40000000067 */
[----:B------:R-:W-:-:S02]  /*2c8e0*/  LOP3.LUT R70, R110, 0xffff, RZ, 0xc0, !PT ;  /* 0x0000ffff6e467812 */ /* 0x000fc400078ec0ff */
[----:B------:R-:W-:Y:S02]  /*2c8f0*/  LOP3.LUT R77, R112, 0xffff, RZ, 0xc0, !PT ;  /* 0x0000ffff704d7812 */ /* 0x000fe400078ec0ff */
[----:B------:R-:W-:Y:S02]  /*2c900*/  LOP3.LUT R69, R113, 0xffff, RZ, 0xc0, !PT ;  /* 0x0000ffff71457812 */ /* 0x000fe400078ec0ff */
[----:B------:R-:W-:Y:S02]  /*2c910*/  LOP3.LUT R79, R123, 0xffff, RZ, 0xc0, !PT ;  /* 0x0000ffff7b4f7812 */ /* 0x000fe400078ec0ff */
[----:B------:R-:W-:Y:S01]  /*2c920*/  PRMT R72, R99, 0x3340, R1 ;  /* 0x0000334063487816 */ /* 0x000fe20000000001 */
[----:B------:R-:W4:Y:S01]  /*2c930*/  LDL.LU R123, [R1+0xfec] ;  /* 0x000fec00017b7983 */ /* 0x000f220000300800 */
[----:B------:R-:W-:Y:S02]  /*2c940*/  PRMT R219, R108, 0x5410, R68 ;  /* 0x000054106cdb7816 */ /* 0x000fe40000000044 */
[----:B------:R-:W-:-:S02]  /*2c950*/  PRMT R165, R109, 0x5410, R165 ;  /* 0x000054106da57816 */ /* 0x000fc400000000a5 */
[----:B------:R-:W-:Y:S01]  /*2c960*/  PRMT R68, R77, 0x3340, R1 ;  /* 0x000033404d447816 */ /* 0x000fe20000000001 */
[----:B------:R-:W4:Y:S01]  /*2c970*/  LDL.LU R109, [R1+0xec0] ;  /* 0x000ec000016d7983 */ /* 0x000f220000300800 */
[----:B------:R-:W-:Y:S02]  /*2c980*/  PRMT R113, R70, 0x3340, R69 ;  /* 0x0000334046717816 */ /* 0x000fe40000000045 */
[----:B------:R-:W-:Y:S01]  /*2c990*/  LOP3.LUT R71, R115, 0xffff, RZ, 0xc0, !PT ;  /* 0x0000ffff73477812 */ /* 0x000fe200078ec0ff */
[----:B------:R-:W4:Y:S01]  /*2c9a0*/  LDL.LU R110, [R1+0xebc] ;  /* 0x000ebc00016e7983 */ /* 0x000f220000300800 */
[----:B------:R-:W-:Y:S02]  /*2c9b0*/  LOP3.LUT R73, R114, 0xffff, RZ, 0xc0, !PT ;  /* 0x0000ffff72497812 */ /* 0x000fe400078ec0ff */
[----:B------:R-:W-:Y:S01]  /*2c9c0*/  PRMT R144, R144, 0x5410, R72 ;  /* 0x0000541090907816 */ /* 0x000fe20000000048 */
[----:B------:R-:W4:Y:S01]  /*2c9d0*/  LDL.LU R112, [R1+0xeac] ;  /* 0x000eac0001707983 */ /* 0x000f220000300800 */
[----:B------:R-:W-:-:S02]  /*2c9e0*/  LOP3.LUT R72, R116, 0xffff, RZ, 0xc0, !PT ;  /* 0x0000ffff74487812 */ /* 0x000fc400078ec0ff */
[----:B------:R-:W-:Y:S01]  /*2c9f0*/  PRMT R113, R113, 0x5410, R68 ;  /* 0x0000541071717816 */ /* 0x000fe20000000044 */
[----:B------:R-:W4:Y:S01]  /*2ca00*/  LDL.LU R114, [R1+0x1084] ;  /* 0x0010840001727983 */ /* 0x000f220000300800 */
[----:B------:R-:W-:Y:S02]  /*2ca10*/  PRMT R68, R71, 0x3340, R1 ;  /* 0x0000334047447816 */ /* 0x000fe40000000001 */
[----:B------:R-:W-:Y:S01]  /*2ca20*/  LOP3.LUT R75, R117, 0xffff, RZ, 0xc0, !PT ;  /* 0x0000ffff754b7812 */ /* 0x000fe200078ec0ff */
[----:B------:R-:W4:Y:S01]  /*2ca30*/  LDL.LU R115, [R1+0xf38] ;  /* 0x000f380001737983 */ /* 0x000f220000300800 */
[----:B------:R-:W-:Y:S02]  /*2ca40*/  SHF.R.U32.HI R84, RZ, 0x8, R71 ;  /* 0x00000008ff547819 */ /* 0x000fe40000011647 */
[----:B---3--:R-:W-:Y:S01]  /*2ca50*/  LOP3.LUT R71, R122, 0xffff, RZ, 0xc0, !PT ;  /* 0x0000ffff7a477812 */ /* 0x008fe200078ec0ff */
[----:B------:R-:W3:Y:S04]  /*2ca60*/  LDL.LU R116, [R1+0x1000] ;  /* 0x0010000001747983 */ /* 0x000ee80000300800 */
[----:B------:R-:W3:Y:S04]  /*2ca70*/  LDL.LU R117, [R1+0xee4] ;  /* 0x000ee40001757983 */ /* 0x000ee80000300800 */
[----:B------:R-:W3:Y:S01]  /*2ca80*/  LDL.LU R122, [R1+0xec8] ;  /* 0x000ec800017a7983 */ /* 0x000ee20000300800 */
[----:B------:R-:W-:-:S03]  /*2ca90*/  PRMT R164, R118, 0x5410, R164 ;  /* 0x0000541076a47816 */ /* 0x000fc600000000a4 */
[----:B------:R-:W3:Y:S01]  /*2caa0*/  LDL.LU R118, [R1+0xec4] ;  /* 0x000ec40001767983 */ /* 0x000ee20000300800 */
[----:B------:R-:W-:Y:S02]  /*2cab0*/  PRMT R99, R73, 0x3340, R72 ;  /* 0x0000334049637816 */ /* 0x000fe40000000048 */
[----:B------:R-:W-:Y:S02]  /*2cac0*/  PRMT R107, R75, 0x3340, R74 ;  /* 0x000033404b6b7816 */ /* 0x000fe4000000004a */
[----:B------:R-:W-:Y:S02]  /*2cad0*/  PRMT R99, R99, 0x5410, R68 ;  /* 0x0000541063637816 */ /* 0x000fe40000000044 */
[----:B------:R-:W-:Y:S02]  /*2cae0*/  PRMT R68, R81, 0x3340, R1 ;  /* 0x0000334051447816 */ /* 0x000fe40000000001 */
[----:B------:R-:W-:Y:S02]  /*2caf0*/  PRMT R98, R80, 0x3340, R79 ;  /* 0x0000334050627816 */ /* 0x000fe4000000004f */
[----:B------:R-:W-:-:S02]  /*2cb00*/  PRMT R107, R107, 0x5410, R68 ;  /* 0x000054106b6b7816 */ /* 0x000fc40000000044 */
[----:B------:R-:W-:Y:S02]  /*2cb10*/  PRMT R68, R78, 0x3340, R1 ;  /* 0x000033404e447816 */ /* 0x000fe40000000001 */
[----:B------:R-:W-:Y:S02]  /*2cb20*/  SHF.R.U32.HI R89, RZ, 0x8, R69 ;  /* 0x00000008ff597819 */ /* 0x000fe40000011645 */
[----:B------:R-:W-:Y:S02]  /*2cb30*/  PRMT R98, R98, 0x5410, R68 ;  /* 0x0000541062627816 */ /* 0x000fe40000000044 */
[----:B------:R-:W-:Y:S02]  /*2cb40*/  SHF.R.U32.HI R68, RZ, 0x8, R70 ;  /* 0x00000008ff447819 */ /* 0x000fe40000011646 */
[----:B------:R-:W-:Y:S02]  /*2cb50*/  LOP3.LUT R89, R89, 0xffff, RZ, 0xc0, !PT ;  /* 0x0000ffff59597812 */ /* 0x000fe400078ec0ff */
[----:B------:R-:W-:-:S02]  /*2cb60*/  LOP3.LUT R68, R68, 0xffff, RZ, 0xc0, !PT ;  /* 0x0000ffff44447812 */ /* 0x000fc400078ec0ff */
[----:B------:R-:W-:Y:S02]  /*2cb70*/  SHF.R.U32.HI R86, RZ, 0x8, R72 ;  /* 0x00000008ff567819 */ /* 0x000fe40000011648 */
[----:B------:R-:W-:Y:S02]  /*2cb80*/  PRMT R89, R68, 0x3340, R89 ;  /* 0x0000334044597816 */ /* 0x000fe40000000059 */
[----:B------:R-:W-:Y:S02]  /*2cb90*/  SHF.R.U32.HI R68, RZ, 0x8, R73 ;  /* 0x00000008ff447819 */ /* 0x000fe40000011649 */
[----:B------:R-:W-:Y:S02]  /*2cba0*/  LOP3.LUT R86, R86, 0xffff, RZ, 0xc0, !PT ;  /* 0x0000ffff56567812 */ /* 0x000fe400078ec0ff */
[----:B------:R-:W-:Y:S02]  /*2cbb0*/  LOP3.LUT R68, R68, 0xffff, RZ, 0xc0, !PT ;  /* 0x0000ffff44447812 */ /* 0x000fe400078ec0ff */
[----:B------:R-:W-:-:S02]  /*2cbc0*/  SHF.R.U32.HI R95, RZ, 0x8, R74 ;  /* 0x00000008ff5f7819 */ /* 0x000fc4000001164a */
[----:B------:R-:W-:Y:S02]  /*2cbd0*/  PRMT R86, R68, 0x3340, R86 ;  /* 0x0000334044567816 */ /* 0x000fe40000000056 */
[----:B------:R-:W-:Y:S02]  /*2cbe0*/  SHF.R.U32.HI R68, RZ, 0x8, R75 ;  /* 0x00000008ff447819 */ /* 0x000fe4000001164b */
[----:B------:R-:W-:Y:S02]  /*2cbf0*/  LOP3.LUT R95, R95, 0xffff, RZ, 0xc0, !PT ;  /* 0x0000ffff5f5f7812 */ /* 0x000fe400078ec0ff */
[----:B------:R-:W-:Y:S02]  /*2cc00*/  LOP3.LUT R68, R68, 0xffff, RZ, 0xc0, !PT ;  /* 0x0000ffff44447812 */ /* 0x000fe400078ec0ff */
[----:B------:R-:W-:Y:S02]  /*2cc10*/  SHF.R.U32.HI R92, RZ, 0x8, R79 ;  /* 0x00000008ff5c7819 */ /* 0x000fe4000001164f */
[----:B------:R-:W-:-:S02]  /*2cc20*/  PRMT R95, R68, 0x3340, R95 ;  /* 0x00003340445f7816 */ /* 0x000fc4000000005f */
[----:B------:R-:W-:Y:S02]  /*2cc30*/  SHF.R.U32.HI R68, RZ, 0x8, R80 ;  /* 0x00000008ff447819 */ /* 0x000fe40000011650 */
[----:B--2---:R-:W-:Y:S02]  /*2cc40*/  PRMT R166, R120, 0x5410, R166 ;  /* 0x0000541078a67816 */ /* 0x004fe400000000a6 */
[----:B------:R-:W-:Y:S01]  /*2cc50*/  LOP3.LUT R68, R68, 0xffff, RZ, 0xc0, !PT ;  /* 0x0000ffff44447812 */ /* 0x000fe200078ec0ff */
[----:B------:R-:W2:Y:S01]  /*2cc60*/  LDL.LU R120, [R1+0x1064] ;  /* 0x0010640001787983 */ /* 0x000ea20000300800 */
[----:B------:R-:W-:Y:S02]  /*2cc70*/  LOP3.LUT R92, R92, 0xffff, RZ, 0xc0, !PT ;  /* 0x0000ffff5c5c7812 */ /* 0x000fe400078ec0ff */
[----:B----4-:R-:W-:Y:S02]  /*2cc80*/  LOP3.LUT R70, R121, 0xffff, RZ, 0xc0, !PT ;  /* 0x0000ffff79467812 */ /* 0x010fe400078ec0ff */
[----:B------:R-:W4:Y:S01]  /*2cc90*/  LDL.LU R121, [R1+0xecc] ;  /* 0x000ecc0001797983 */ /* 0x000f220000300800 */
[----:B------:R-:W-:-:S02]  /*2cca0*/  PRMT R175, R129, 0x5410, R175 ;  /* 0x0000541081af7816 */ /* 0x000fc400000000af */
[----:B------:R-:W-:Y:S02]  /*2ccb0*/  PRMT R92, R68, 0x3340, R92 ;  /* 0x00003340445c7816 */ /* 0x000fe4000000005c */
[----:B------:R-:W-:Y:S02]  /*2ccc0*/  PRMT R174, R106, 0x5410, R174 ;  /* 0x000054106aae7816 */ /* 0x000fe400000000ae */
[----:B------:R-:W-:Y:S02]  /*2ccd0*/  PRMT R68, R71, 0x3340, R1 ;  /* 0x0000334047447816 */ /* 0x000fe40000000001 */
[----:B------:R-:W-:Y:S02]  /*2cce0*/  LOP3.LUT R69, R123, 0xffff, RZ, 0xc0, !PT ;  /* 0x0000ffff7b457812 */ /* 0x000fe400078ec0ff */
[----:B------:R-:W4:Y:S02]  /*2ccf0*/  LDL.LU R123, [R1+0xfc8] ;  /* 0x000fc800017b7983 */ /* 0x000f240000300800 */
[----:B------:R-:W-:-:S02]  /*2cd00*/  PRMT R129, R70, 0x3340, R69 ;  /* 0x0000334046817816 */ /* 0x000fc40000000045 */
[----:B------:R-:W4:Y:S04]  /*2cd10*/  LDL.LU R91, [R1+0xef0] ;  /* 0x000ef000015b7983 */ /* 0x000f280000300800 */
[----:B------:R-:W4:Y:S01]  /*2cd20*/  LDL.LU R97, [R1+0xee0] ;  /* 0x000ee00001617983 */ /* 0x000f220000300800 */
[----:B------:R-:W-:-:S03]  /*2cd30*/  PRMT R167, R109, 0x5410, R167 ;  /* 0x000054106da77816 */ /* 0x000fc600000000a7 */
[----:B------:R-:W4:Y:S01]  /*2cd40*/  LDL.LU R100, [R1+0xedc] ;  /* 0x000edc0001647983 */ /* 0x000f220000300800 */
[----:B------:R-:W-:-:S03]  /*2cd50*/  PRMT R129, R129, 0x5410, R68 ;  /* 0x0000541081817816 */ /* 0x000fc60000000044 */
[----:B------:R-:W4:Y:S01]  /*2cd60*/  LDL.LU R106, [R1+0x1070] ;  /* 0x00107000016a7983 */ /* 0x000f220000300800 */
[----:B------:R-:W-:-:S03]  /*2cd70*/  PRMT R156, R110, 0x5410, R163 ;  /* 0x000054106e9c7816 */ /* 0x000fc600000000a3 */
[----:B------:R-:W4:Y:S01]  /*2cd80*/  LDL.LU R108, [R1+0xf0c] ;  /* 0x000f0c00016c7983 */ /* 0x000f220000300800 */
[----:B------:R-:W-:Y:S02]  /*2cd90*/  SHF.R.U32.HI R68, RZ, 0x8, R70 ;  /* 0x00000008ff447819 */ /* 0x000fe40000011646 */
[----:B------:R-:W-:Y:S02]  /*2cda0*/  PRMT R158, R112, 0x5410, R128 ;  /* 0x00005410709e7816 */ /* 0x000fe40000000080 */
[----:B------:R-:W-:Y:S02]  /*2cdb0*/  LOP3.LUT R70, R114, 0xffff, RZ, 0xc0, !PT ;  /* 0x0000ffff72467812 */ /* 0x000fe400078ec0ff */
[----:B------:R-:W-:Y:S02]  /*2cdc0*/  SHF.R.U32.HI R93, RZ, 0x8, R69 ;  /* 0x00000008ff5d7819 */ /* 0x000fe40000011645 */
[----:B---3--:R-:W-:Y:S02]  /*2cdd0*/  PRMT R149, R122, 0x5410, R149 ;  /* 0x000054107a957816 */ /* 0x008fe40000000095 */
[----:B------:R-:W3:Y:S01]  /*2cde0*/  LDL.LU R122, [R1+0xfe0] ;  /* 0x000fe000017a7983 */ /* 0x000ee20000300800 */
[----:B------:R-:W-:-:S03]  /*2cdf0*/  LOP3.LUT R72, R115, 0xffff, RZ, 0xc0, !PT ;  /* 0x0000ffff73487812 */ /* 0x000fc600078ec0ff */
[----:B------:R-:W3:Y:S01]  /*2ce00*/  LDL.LU R109, [R1+0xefc] ;  /* 0x000efc00016d7983 */ /* 0x000ee20000300800 */
[----:B------:R-:W-:-:S03]  /*2ce10*/  LOP3.LUT R69, R116, 0xffff, RZ, 0xc0, !PT ;  /* 0x0000ffff74457812 */ /* 0x000fc600078ec0ff */
[----:B------:R-:W3:Y:S01]  /*2ce20*/  LDL.LU R110, [R1+0xef8] ;  /* 0x000ef800016e7983 */ /* 0x000ee20000300800 */
[----:B------:R-:W-:-:S03]  /*2ce30*/  PRMT R157, R117, 0x5410, R157 ;  /* 0x00005410759d7816 */ /* 0x000fc6000000009d */
[----:B------:R-:W3:Y:S01]  /*2ce40*/  LDL.LU R112, [R1+0xeec] ;  /* 0x000eec0001707983 */ /* 0x000ee20000300800 */
[----:B------:R-:W-:-:S03]  /*2ce50*/  PRMT R148, R118, 0x5410, R148 ;  /* 0x0000541076947816 */ /* 0x000fc60000000094 */
[----:B------:R-:W3:Y:S04]  /*2ce60*/  LDL.LU R114, [R1+0xee8] ;  /* 0x000ee80001727983 */ /* 0x000ee80000300800 */
[----:B------:R-:W3:Y:S04]  /*2ce70*/  LDL.LU R115, [R1+0x1090] ;  /* 0x0010900001737983 */ /* 0x000ee80000300800 */
[----:B------:R-:W3:Y:S04]  /*2ce80*/  LDL.LU R116, [R1+0xf8c] ;  /* 0x000f8c0001747983 */ /* 0x000ee80000300800 */
[----:B------:R-:W3:Y:S04]  /*2ce90*/  LDL.LU R117, [R1+0x104c] ;  /* 0x00104c0001757983 */ /* 0x000ee80000300800 */
[----:B------:R-:W3:Y:S01]  /*2cea0*/  LDL.LU R118, [R1+0x1094] ;  /* 0x0010940001767983 */ /* 0x000ee20000300800 */
[----:B------:R-:W-:-:S02]  /*2ceb0*/  LOP3.LUT R68, R68, 0xffff, RZ, 0xc0, !PT ;  /* 0x0000ffff44447812 */ /* 0x000fc400078ec0ff */
[----:B------:R-:W-:Y:S02]  /*2cec0*/  LOP3.LUT R93, R93, 0xffff, RZ, 0xc0, !PT ;  /* 0x0000ffff5d5d7812 */ /* 0x000fe400078ec0ff */
[----:B------:R-:W-:Y:S02]  /*2ced0*/  PRMT R128, R70, 0x3340, R69 ;  /* 0x0000334046807816 */ /* 0x000fe40000000045 */
[----:B------:R-:W-:Y:S02]  /*2cee0*/  PRMT R93, R68, 0x3340, R93 ;  /* 0x00003340445d7816 */ /* 0x000fe4000000005d */
[----:B------:R-:W-:Y:S02]  /*2cef0*/  PRMT R68, R72, 0x3340, R1 ;  /* 0x0000334048447816 */ /* 0x000fe40000000001 */
[----:B------:R-:W-:Y:S02]  /*2cf00*/  SHF.R.U32.HI R96, RZ, 0x8, R69 ;  /* 0x00000008ff607819 */ /* 0x000fe40000011645 */
[----:B------:R-:W-:-:S02]  /*2cf10*/  PRMT R128, R128, 0x5410, R68 ;  /* 0x0000541080807816 */ /* 0x000fc40000000044 */
[----:B------:R-:W-:Y:S02]  /*2cf20*/  SHF.R.U32.HI R68, RZ, 0x8, R70 ;  /* 0x00000008ff447819 */ /* 0x000fe40000011646 */
[----:B------:R-:W-:Y:S02]  /*2cf30*/  SHF.R.U32.HI R80, RZ, 0x8, R71 ;  /* 0x00000008ff507819 */ /* 0x000fe40000011647 */
[----:B------:R-:W-:Y:S02]  /*2cf40*/  LOP3.LUT R68, R68, 0xffff, RZ, 0xc0, !PT ;  /* 0x0000ffff44447812 */ /* 0x000fe400078ec0ff */
[----:B------:R-:W-:Y:S02]  /*2cf50*/  LOP3.LUT R96, R96, 0xffff, RZ, 0xc0, !PT ;  /* 0x0000ffff60607812 */ /* 0x000fe400078ec0ff */
[----:B--2---:R-:W-:Y:S02]  /*2cf60*/  LOP3.LUT R71, R120, 0xffff, RZ, 0xc0, !PT ;  /* 0x0000ffff78477812 */ /* 0x004fe400078ec0ff */
[----:B------:R-:W-:-:S02]  /*2cf70*/  PRMT R96, R68, 0x3340, R96 ;  /* 0x0000334044607816 */ /* 0x000fc40000000060 */
[----:B----4-:R-:W-:Y:S02]  /*2cf80*/  LOP3.LUT R69, R121, 0xffff, RZ, 0xc0, !PT ;  /* 0x0000ffff79457812 */ /* 0x010fe400078ec0ff */
[----:B------:R-:W2:Y:S02]  /*2cf90*/  LDL.LU R121, [R1+0xf90] ;  /* 0x000f900001797983 */ /* 0x000ea40000300800 */
[----:B------:R-:W-:Y:S02]  /*2cfa0*/  PRMT R68, R69, 0x3340, R1 ;  /* 0x0000334045447816 */ /* 0x000fe40000000001 */
[----:B------:R-:W4:Y:S01]  /*2cfb0*/  LDL.LU R120, [R1+0x1054] ;  /* 0x0010540001787983 */ /* 0x000f220000300800 */
[----:B------:R-:W-:Y:S02]  /*2cfc0*/  SHF.R.U32.HI R79, RZ, 0x8, R69 ;  /* 0x00000008ff4f7819 */ /* 0x000fe40000011645 */
[----:B------:R-:W-:Y:S01]  /*2cfd0*/  SHF.R.U32.HI R82, RZ, 0x8, R78 ;  /* 0x00000008ff527819 */ /* 0x000fe2000001164e */
[----:B------:R-:W4:Y:S01]  /*2cfe0*/  LDL.LU R87, [R1+0xf24] ;  /* 0x000f240001577983 */ /* 0x000f220000300800 */
[----:B------:R-:W-:-:S02]  /*2cff0*/  SHF.R.U32.HI R78, RZ, 0x8, R72 ;  /* 0x00000008ff4e7819 */ /* 0x000fc40000011648 */
[----:B------:R-:W-:-:S04]  /*2d000*/  LOP3.LUT R70, R123, 0xffff, RZ, 0xc0, !PT ;  /* 0x0000ffff7b467812 */ /* 0x000fc800078ec0ff */
[--C-:B------:R-:W-:Y:S02]  /*2d010*/  PRMT R123, R71, 0x3340, R70.reuse ;  /* 0x00003340477b7816 */ /* 0x100fe40000000046 */
[----:B------:R-:W-:Y:S02]  /*2d020*/  SHF.R.U32.HI R94, RZ, 0x8, R70 ;  /* 0x00000008ff5e7819 */ /* 0x000fe40000011646 */
[----:B------:R-:W-:Y:S02]  /*2d030*/  PRMT R151, R97, 0x5410, R151 ;  /* 0x0000541061977816 */ /* 0x000fe40000000097 */
[----:B------:R-:W-:Y:S02]  /*2d040*/  LOP3.LUT R70, R106, 0xffff, RZ, 0xc0, !PT ;  /* 0x0000ffff6a467812 */ /* 0x000fe400078ec0ff */
[----:B------:R-:W-:Y:S02]  /*2d050*/  PRMT R140, R100, 0x5410, R140 ;  /* 0x00005410648c7816 */ /* 0x000fe4000000008c */
[----:B------:R-:W-:-:S02]  /*2d060*/  LOP3.LUT R100, R108, 0xffff, RZ, 0xc0, !PT ;  /* 0x0000ffff6c647812 */ /* 0x000fc400078ec0ff */
[----:B---3--:R-:W-:-:S04]  /*2d070*/  LOP3.LUT R69, R122, 0xffff, RZ, 0xc0, !PT ;  /* 0x0000ffff7a457812 */ /* 0x008fc800078ec0ff */
[--C-:B------:R-:W-:Y:S02]  /*2d080*/  PRMT R122, R70, 0x3340, R69.reuse ;  /* 0x00003340467a7816 */ /* 0x100fe40000000045 */
[----:B------:R-:W-:Y:S02]  /*2d090*/  SHF.R.U32.HI R97, RZ, 0x8, R69 ;  /* 0x00000008ff617819 */ /* 0x000fe40000011645 */
[----:B------:R-:W-:Y:S02]  /*2d0a0*/  PRMT R142, R109, 0x5410, R142 ;  /* 0x000054106d8e7816 */ /* 0x000fe4000000008e */
[----:B------:R-:W-:Y:S02]  /*2d0b0*/  PRMT R141, R110, 0x5410, R141 ;  /* 0x000054106e8d7816 */ /* 0x000fe4000000008d */
[----:B------:R-:W-:Y:S02]  /*2d0c0*/  PRMT R133, R112, 0x5410, R133 ;  /* 0x0000541070857816 */ /* 0x000fe40000000085 */
[----:B------:R-:W-:-:S02]  /*2d0d0*/  LOP3.LUT R73, R116, 0xffff, RZ, 0xc0, !PT ;  /* 0x0000ffff74497812 */ /* 0x000fc400078ec0ff */
[----:B------:R-:W-:Y:S02]  /*2d0e0*/  LOP3.LUT R69, R117, 0xffff, RZ, 0xc0, !PT ;  /* 0x0000ffff75457812 */ /* 0x000fe400078ec0ff */
[----:B------:R-:W3:Y:S01]  /*2d0f0*/  LDL.LU R117, [R1+0xf20] ;  /* 0x000f200001757983 */ /* 0x000ee20000300800 */
[----:B------:R-:W-:-:S03]  /*2d100*/  LOP3.LUT R72, R118, 0xffff, RZ, 0xc0, !PT ;  /* 0x0000ffff76487812 */ /* 0x000fc600078ec0ff */
[----:B------:R-:W3:Y:S04]  /*2d110*/  LDL.LU R118, [R1+0xf28] ;  /* 0x000f280001767983 */ /* 0x000ee80000300800 */
[----:B------:R-:W3:Y:S04]  /*2d120*/  LDL.LU R90, [R1+0xf18] ;  /* 0x000f1800015a7983 */ /* 0x000ee80000300800 */
[----:B------:R-:W3:Y:S04]  /*2d130*/  LDL.LU R106, [R1+0xf1c] ;  /* 0x000f1c00016a7983 */ /* 0x000ee80000300800 */
[----:B------:R-:W3:Y:S04]  /*2d140*/  LDL.LU R116, [R1+0xeb8] ;  /* 0x000eb80001747983 */ /* 0x000ee80000300800 */
[----:B------:R-:W3:Y:S04]  /*2d150*/  LDL.LU R108, [R1+0x1088] ;  /* 0x00108800016c7983 */ /* 0x000ee80000300800 */
[----:B------:R-:W3:Y:S04]  /*2d160*/  LDL.LU R109, [R1+0xf60] ;  /* 0x000f6000016d7983 */ /* 0x000ee80000300800 */
[----:B------:R-:W3:Y:S04]  /*2d170*/  LDL.LU R110, [R1+0x102c] ;  /* 0x00102c00016e7983 */ /* 0x000ee80000300800 */
[----:B------:R-:W3:Y:S01]  /*2d180*/  LDL.LU R112, [R1+0x108c] ;  /* 0x00108c0001707983 */ /* 0x000ee20000300800 */
[----:B------:R-:W-:-:S02]  /*2d190*/  PRMT R123, R123, 0x5410, R68 ;  /* 0x000054107b7b7816 */ /* 0x000fc40000000044 */
[----:B------:R-:W-:Y:S02]  /*2d1a0*/  SHF.R.U32.HI R68, RZ, 0x8, R71 ;  /* 0x00000008ff447819 */ /* 0x000fe40000011647 */
[----:B------:R-:W-:Y:S02]  /*2d1b0*/  LOP3.LUT R94, R94, 0xffff, RZ, 0xc0, !PT ;  /* 0x0000ffff5e5e7812 */ /* 0x000fe400078ec0ff */
[----:B------:R-:W-:-:S04]  /*2d1c0*/  LOP3.LUT R68, R68, 0xffff, RZ, 0xc0, !PT ;  /* 0x0000ffff44447812 */ /* 0x000fc800078ec0ff */
[----:B------:R-:W-:Y:S02]  /*2d1d0*/  PRMT R94, R68, 0x3340, R94 ;  /* 0x00003340445e7816 */ /* 0x000fe4000000005e */
[----:B------:R-:W-:-:S04]  /*2d1e0*/  PRMT R68, R100, 0x3340, R1 ;  /* 0x0000334064447816 */ /* 0x000fc80000000001 */
[----:B------:R-:W-:Y:S02]  /*2d1f0*/  PRMT R122, R122, 0x5410, R68 ;  /* 0x000054107a7a7816 */ /* 0x000fe40000000044 */
[----:B------:R-:W-:Y:S02]  /*2d200*/  SHF.R.U32.HI R68, RZ, 0x8, R70 ;  /* 0x00000008ff447819 */ /* 0x000fe40000011646 */
[----:B------:R-:W-:Y:S02]  /*2d210*/  LOP3.LUT R97, R97, 0xffff, RZ, 0xc0, !PT ;  /* 0x0000ffff61617812 */ /* 0x000fe400078ec0ff */
[----:B------:R-:W-:Y:S02]  /*2d220*/  LOP3.LUT R68, R68, 0xffff, RZ, 0xc0, !PT ;  /* 0x0000ffff44447812 */ /* 0x000fe400078ec0ff */
[----:B------:R-:W-:Y:S02]  /*2d230*/  LOP3.LUT R71, R115, 0xffff, RZ, 0xc0, !PT ;  /* 0x0000ffff73477812 */ /* 0x000fe400078ec0ff */
[----:B------:R-:W-:-:S02]  /*2d240*/  PRMT R97, R68, 0x3340, R97 ;  /* 0x0000334044617816 */ /* 0x000fc40000000061 */
[----:B--2---:R-:W-:Y:S02]  /*2d250*/  LOP3.LUT R74, R121, 0xffff, RZ, 0xc0, !PT ;  /* 0x0000ffff794a7812 */ /* 0x004fe400078ec0ff */
[----:B----4-:R-:W-:Y:S02]  /*2d260*/  LOP3.LUT R70, R120, 0xffff, RZ, 0xc0, !PT ;  /* 0x0000ffff78467812 */ /* 0x010fe400078ec0ff */
[----:B------:R-:W-:Y:S01]  /*2d270*/  PRMT R68, R73, 0x3340, R1 ;  /* 0x0000334049447816 */ /* 0x000fe20000000001 */
[----:B------:R-:W2:Y:S01]  /*2d280*/  LDL.LU R120, [R1+0xf64] ;  /* 0x000f640001787983 */ /* 0x000ea20000300800 */
[----:B------:R-:W-:Y:S02]  /*2d290*/  PRMT R121, R71, 0x3340, R69 ;  /* 0x0000334047797816 */ /* 0x000fe40000000045 */
[----:B------:R-:W-:Y:S02]  /*2d2a0*/  PRMT R115, R72, 0x3340, R70 ;  /* 0x0000334048737816 */ /* 0x000fe40000000046 */
[----:B------:R-:W-:-:S02]  /*2d2b0*/  PRMT R121, R121, 0x5410, R68 ;  /* 0x0000541079797816 */ /* 0x000fc40000000044 */
[----:B------:R-:W-:Y:S02]  /*2d2c0*/  SHF.R.U32.HI R72, RZ, 0x8, R72 ;  /* 0x00000008ff487819 */ /* 0x000fe40000011648 */
[----:B------:R-:W-:Y:S02]  /*2d2d0*/  SHF.R.U32.HI R88, RZ, 0x8, R70 ;  /* 0x00000008ff587819 */ /* 0x000fe40000011646 */
[----:B------:R-:W-:Y:S02]  /*2d2e0*/  PRMT R68, R74, 0x3340, R1 ;  /* 0x000033404a447816 */ /* 0x000fe40000000001 */
[----:B------:R-:W-:Y:S02]  /*2d2f0*/  PRMT R150, R91, 0x5410, R150 ;  /* 0x000054105b967816 */ /* 0x000fe40000000096 */
[----:B------:R-:W-:Y:S02]  /*2d300*/  SHF.R.U32.HI R91, RZ, 0x8, R69 ;  /* 0x00000008ff5b7819 */ /* 0x000fe40000011645 */
[----:B------:R-:W-:-:S02]  /*2d310*/  PRMT R132, R114, 0x5410, R132 ;  /* 0x0000541072847816 */ /* 0x000fc40000000084 */
[----:B------:R-:W-:Y:S01]  /*2d320*/  LOP3.LUT R69, R72, 0xffff, RZ, 0xc0, !PT ;  /* 0x0000ffff48457812 */ /* 0x000fe200078ec0ff */
[----:B------:R-:W4:Y:S01]  /*2d330*/  LDL.LU R114, [R1+0x1030] ;  /* 0x0010300001727983 */ /* 0x000f220000300800 */
[----:B------:R-:W-:Y:S02]  /*2d340*/  LOP3.LUT R88, R88, 0xffff, RZ, 0xc0, !PT ;  /* 0x0000ffff58587812 */ /* 0x000fe400078ec0ff */
[----:B------:R-:W-:Y:S02]  /*2d350*/  PRMT R115, R115, 0x5410, R68 ;  /* 0x0000541073737816 */ /* 0x000fe40000000044 */
[----:B------:R-:W-:Y:S02]  /*2d360*/  SHF.R.U32.HI R85, RZ, 0x8, R76 ;  /* 0x00000008ff557819 */ /* 0x000fe4000001164c */
[----:B------:R-:W-:Y:S02]  /*2d370*/  SHF.R.U32.HI R68, RZ, 0x8, R71 ;  /* 0x00000008ff447819 */ /* 0x000fe40000011647 */
[----:B------:R-:W-:-:S02]  /*2d380*/  SHF.R.U32.HI R76, RZ, 0x8, R73 ;  /* 0x00000008ff4c7819 */ /* 0x000fc40000011649 */
[----:B------:R-:W-:Y:S01]  /*2d390*/  PRMT R88, R69, 0x3340, R88 ;  /* 0x0000334045587816 */ /* 0x000fe20000000058 */
[----:B------:R-:W-:Y:S01]  /*2d3a0*/  BAR.SYNC.DEFER_BLOCKING 0x0 ;  /* 0x0000000000007b1d */ /* 0x000fe20000010000 */
[----:B---3--:R-:W-:-:S05]  /*2d3b0*/  PRMT R135, R117, 0x5410, R135 ;  /* 0x0000541075877816 */ /* 0x008fca0000000087 */
[----:B------:R-:W3:Y:S01]  /*2d3c0*/  LDL.LU R117, [R1+0xf10] ;  /* 0x000f100001757983 */ /* 0x000ee20000300800 */
[----:B------:R-:W-:-:S03]  /*2d3d0*/  PRMT R124, R118, 0x5410, R124 ;  /* 0x00005410767c7816 */ /* 0x000fc6000000007c */
[----:B------:R-:W2:Y:S01]  /*2d3e0*/  LDL.LU R118, [R1+0xed4] ;  /* 0x000ed40001767983 */ /* 0x000ea20000300800 */
[----:B------:R-:W-:-:S03]  /*2d3f0*/  LOP3.LUT R71, R108, 0xffff, RZ, 0xc0, !PT ;  /* 0x0000ffff6c477812 */ /* 0x000fc600078ec0ff */
[----:B------:R-:W4:Y:S01]  /*2d400*/  LDL.LU R108, [R1+0xed0] ;  /* 0x000ed000016c7983 */ /* 0x000f220000300800 */
[----:B------:R-:W-:-:S03]  /*2d410*/  LOP3.LUT R73, R109, 0xffff, RZ, 0xc0, !PT ;  /* 0x0000ffff6d497812 */ /* 0x000fc600078ec0ff */
[----:B------:R-:W4:Y:S01]  /*2d420*/  LDL.LU R109, [R1+0xeb4] ;  /* 0x000eb400016d7983 */ /* 0x000f220000300800 */
[----:B------:R-:W-:-:S03]  /*2d430*/  LOP3.LUT R69, R110, 0xffff, RZ, 0xc0, !PT ;  /* 0x0000ffff6e457812 */ /* 0x000fc600078ec0ff */
[----:B------:R-:W4:Y:S01]  /*2d440*/  LDL.LU R110, [R1+0xea0] ;  /* 0x000ea000016e7983 */ /* 0x000f220000300800 */
[----:B------:R-:W-:-:S03]  /*2d450*/  LOP3.LUT R72, R112, 0xffff, RZ, 0xc0, !PT ;  /* 0x0000ffff70487812 */ /* 0x000fc600078ec0ff */
[----:B------:R-:W4:Y:S01]  /*2d460*/  LDL.LU R112, [R1+0xe94] ;  /* 0x000e940001707983 */ /* 0x000f220000300800 */
        /* <DEDUP_REMOVED lines=21> */
[----:B------:R-:W-:Y:S02]  /*2d5c0*/  LOP3.LUT R5, R5, 0xfffffffb, RZ, 0xc0, !PT ;  /* 0xfffffffb05057812 */ /* 0x000fe400078ec0ff */
[----:B------:R-:W-:-:S09]  /*2d5d0*/  PRMT R116, R116, 0x5410, R161 ;  /* 0x0000541074747816 */ /* 0x000fd200000000a1 */
[----:B------:R-:W-:Y:S02]  /*2d5e0*/  @P0 LOP3.LUT R5, R5, 0x4, RZ, 0xfc, !PT ;  /* 0x0000000405050812 */ /* 0x000fe400078efcff */
[----:B------:R-:W-:-:S04]  /*2d5f0*/  LOP3.LUT P0, RZ, R194, 0x4000000, RZ, 0xc0, !PT ;  /* 0x04000000c2ff7812 */ /* 0x000fc8000780c0ff */
[----:B------:R-:W-:Y:S02]  /*2d600*/  ISETP.LT.AND P0, PT, R218, UR30, !P0 ;  /* 0x0000001eda007c0c */ /* 0x000fe4000c701270 */
[----:B------:R-:W-:Y:S02]  /*2d610*/  PRMT R126, R106, 0x5410, R126 ;  /* 0x000054106a7e7816 */ /* 0x000fe4000000007e */
[----:B------:R-:W-:-:S09]  /*2d620*/  LOP3.LUT R5, R5, 0xfffffffd, RZ, 0xc0, !PT ;  /* 0xfffffffd05057812 */ /* 0x000fd200078ec0ff */
[----:B------:R-:W-:Y:S02]  /*2d630*/  @P0 LOP3.LUT R5, R5, 0x2, RZ, 0xfc, !PT ;  /* 0x0000000205050812 */ /* 0x000fe400078efcff */
[----:B------:R-:W-:-:S04]  /*2d640*/  LOP3.LUT P0, RZ, R194, 0x2000000, RZ, 0xc0, !PT ;  /* 0x02000000c2ff7812 */ /* 0x000fc8000780c0ff */
[----:B------:R-:W-:Y:S02]  /*2d650*/  ISETP.LT.AND P0, PT, R218, UR36, !P0 ;  /* 0x00000024da007c0c */ /* 0x000fe4000c701270 */
[----:B------:R-:W-:Y:S02]  /*2d660*/  LOP3.LUT R5, R5, 0xfffffffe, RZ, 0xc0, !PT ;  /* 0xfffffffe05057812 */ /* 0x000fe400078ec0ff */
[C---:B------:R-:W-:Y:S02]  /*2d670*/  LOP3.LUT P1, RZ, R6.reuse, 0x8000, RZ, 0xc0, !PT ;  /* 0x0000800006ff7812 */ /* 0x040fe4000782c0ff */
[C---:B------:R-:W-:Y:S02]  /*2d680*/  LOP3.LUT P2, RZ, R6.reuse, 0x10000, RZ, 0xc0, !PT ;  /* 0x0001000006ff7812 */ /* 0x040fe4000784c0ff */
[C---:B------:R-:W-:Y:S02]  /*2d690*/  LOP3.LUT P3, RZ, R6.reuse, 0x20000, RZ, 0xc0, !PT ;  /* 0x0002000006ff7812 */ /* 0x040fe4000786c0ff */
[----:B------:R-:W-:-:S02]  /*2d6a0*/  LOP3.LUT P4, RZ, R6, 0x40000, RZ, 0xc0, !PT ;  /* 0x0004000006ff7812 */ /* 0x000fc4000788c0ff */
[C---:B------:R-:W-:Y:S02]  /*2d6b0*/  LOP3.LUT P5, RZ, R6.reuse, 0x80000, RZ, 0xc0, !PT ;  /* 0x0008000006ff7812 */ /* 0x040fe400078ac0ff */
[----:B------:R-:W-:Y:S02]  /*2d6c0*/  @P0 LOP3.LUT R5, R5, 0x1, RZ, 0xfc, !PT ;  /* 0x0000000105050812 */ /* 0x000fe400078efcff */
[----:B------:R-:W-:Y:S02]  /*2d6d0*/  LOP3.LUT P6, RZ, R6, 0x100000, RZ, 0xc0, !PT ;  /* 0x0010000006ff7812 */ /* 0x000fe400078cc0ff */
[----:B------:R-:W-:Y:S02]  /*2d6e0*/  LOP3.LUT P0, RZ, R194, 0x1000000, RZ, 0xc0, !PT ;  /* 0x01000000c2ff7812 */ /* 0x000fe4000780c0ff */
[C---:B------:R-:W-:Y:S02]  /*2d6f0*/  ISETP.LT.AND P1, PT, R218.reuse, UR44, !P1 ;  /* 0x0000002cda007c0c */ /* 0x040fe4000cf21270 */
[----:B------:R-:W-:-:S02]  /*2d700*/  ISETP.LT.AND P0, PT, R218, UR40, !P0 ;  /* 0x00000028da007c0c */ /* 0x000fc4000c701270 */
[C---:B------:R-:W-:Y:S02]  /*2d710*/  ISETP.LT.AND P2, PT, R218.reuse, UR48, !P2 ;  /* 0x00000030da007c0c */ /* 0x040fe4000d741270 */
[C---:B------:R-:W-:Y:S02]  /*2d720*/  ISETP.LT.AND P3, PT, R218.reuse, UR52, !P3 ;  /* 0x00000034da007c0c */ /* 0x040fe4000df61270 */
[C---:B------:R-:W-:Y:S02]  /*2d730*/  ISETP.LT.AND P4, PT, R218.reuse, UR56, !P4 ;  /* 0x00000038da007c0c */ /* 0x040fe4000e781270 */
[C---:B------:R-:W-:Y:S02]  /*2d740*/  ISETP.LT.AND P5, PT, R218.reuse, UR60, !P5 ;  /* 0x0000003cda007c0c */ /* 0x040fe4000efa1270 */
[----:B------:R-:W-:Y:S02]  /*2d750*/  ISETP.LT.AND P6, PT, R218, UR4, !P6 ;  /* 0x00000004da007c0c */ /* 0x000fe4000f7c1270 */
[----:B---3--:R-:W-:-:S02]  /*2d760*/  PRMT R117, R117, 0x5410, R159 ;  /* 0x0000541075757816 */ /* 0x008fc4000000009f */
[----:B--2---:R-:W-:Y:S02]  /*2d770*/  PRMT R118, R118, 0x5410, R154 ;  /* 0x0000541076767816 */ /* 0x004fe4000000009a */
[----:B----4-:R-:W-:Y:S02]  /*2d780*/  PRMT R119, R108, 0x5410, R119 ;  /* 0x000054106c777816 */ /* 0x010fe40000000077 */
[----:B------:R-:W-:Y:S02]  /*2d790*/  PRMT R108, R109, 0x5410, R152 ;  /* 0x000054106d6c7816 */ /* 0x000fe40000000098 */
[----:B------:R-:W-:Y:S02]  /*2d7a0*/  PRMT R109, R110, 0x5410, R146 ;  /* 0x000054106e6d7816 */ /* 0x000fe40000000092 */
[----:B------:R-:W-:Y:S02]  /*2d7b0*/  PRMT R110, R112, 0x5410, R145 ;  /* 0x00005410706e7816 */ /* 0x000fe40000000091 */
[----:B------:R-:W2:Y:S04]  /*2d7c0*/  LDL.LU R145, [R1+0xed8] ;  /* 0x000ed80001917983 */ /* 0x000ea80000300800 */
[----:B------:R-:W3:Y:S04]  /*2d7d0*/  LDL.LU R146, [R1+0xef4] ;  /* 0x000ef40001927983 */ /* 0x000ee80000300800 */
[----:B------:R-:W4:Y:S04]  /*2d7e0*/  LDL.LU R152, [R1+0xf54] ;  /* 0x000f540001987983 */ /* 0x000f280000300800 */
        /* <DEDUP_REMOVED lines=12> */
[----:B------:R-:W2:Y:S01]  /*2d8b0*/  LDL.LU R216, [R1+0xf30] ;  /* 0x000f300001d87983 */ /* 0x000ea20000300800 */
[----:B------:R-:W-:-:S02]  /*2d8c0*/  LOP3.LUT R68, R68, 0xffff, RZ, 0xc0, !PT ;  /* 0x0000ffff44447812 */ /* 0x000fc400078ec0ff */
[----:B------:R-:W-:Y:S02]  /*2d8d0*/  LOP3.LUT R91, R91, 0xffff, RZ, 0xc0, !PT ;  /* 0x0000ffff5b5b7812 */ /* 0x000fe400078ec0ff */
[----:B------:R-:W-:Y:S02]  /*2d8e0*/  SHF.R.U32.HI R83, RZ, 0x8, R77 ;  /* 0x00000008ff537819 */ /* 0x000fe4000001164d */
[----:B------:R-:W-:Y:S02]  /*2d8f0*/  SHF.R.U32.HI R77, RZ, 0x8, R74 ;  /* 0x00000008ff4d7819 */ /* 0x000fe4000001164a */
[----:B------:R-:W-:Y:S02]  /*2d900*/  PRMT R91, R68, 0x3340, R91 ;  /* 0x00003340445b7816 */ /* 0x000fe4000000005b */
[----:B------:R-:W-:Y:S02]  /*2d910*/  LOP3.LUT R74, R120, 0xffff, RZ, 0xc0, !PT ;  /* 0x0000ffff784a7812 */ /* 0x000fe400078ec0ff */
[----:B------:R-:W-:-:S02]  /*2d920*/  PRMT R68, R73, 0x3340, R1 ;  /* 0x0000334049447816 */ /* 0x000fc40000000001 */
[----:B------:R-:W-:Y:S02]  /*2d930*/  PRMT R120, R71, 0x3340, R69 ;  /* 0x0000334047787816 */ /* 0x000fe40000000045 */
[----:B------:R-:W-:Y:S02]  /*2d940*/  LOP3.LUT R70, R114, 0xffff, RZ, 0xc0, !PT ;  /* 0x0000ffff72467812 */ /* 0x000fe400078ec0ff */
[----:B------:R-:W-:Y:S02]  /*2d950*/  PRMT R120, R120, 0x5410, R68 ;  /* 0x0000541078787816 */ /* 0x000fe40000000044 */
[----:B------:R-:W-:Y:S02]  /*2d960*/  PRMT R68, R74, 0x3340, R1 ;  /* 0x000033404a447816 */ /* 0x000fe40000000001 */
[----:B------:R-:W-:Y:S02]  /*2d970*/  PRMT R114, R72, 0x3340, R70 ;  /* 0x0000334048727816 */ /* 0x000fe40000000046 */
[----:B------:R-:W-:-:S02]  /*2d980*/  PRMT R134, R87, 0x5410, R134 ;  /* 0x0000541057867816 */ /* 0x000fc40000000086 */
[----:B------:R-:W-:Y:S02]  /*2d990*/  PRMT R125, R90, 0x5410, R125 ;  /* 0x000054105a7d7816 */ /* 0x000fe4000000007d */
[----:B------:R-:W-:Y:S02]  /*2d9a0*/  PRMT R114, R114, 0x5410, R68 ;  /* 0x0000541072727816 */ /* 0x000fe40000000044 */
[----:B------:R-:W-:Y:S02]  /*2d9b0*/  SHF.R.U32.HI R72, RZ, 0x8, R72 ;  /* 0x00000008ff487819 */ /* 0x000fe40000011648 */
[----:B------:R-:W-:Y:S02]  /*2d9c0*/  SHF.R.U32.HI R68, RZ, 0x8, R71 ;  /* 0x00000008ff447819 */ /* 0x000fe40000011647 */
[----:B------:R-:W-:Y:S02]  /*2d9d0*/  SHF.R.U32.HI R90, RZ, 0x8, R69 ;  /* 0x00000008ff5a7819 */ /* 0x000fe40000011645 */
[----:B------:R-:W-:-:S02]  /*2d9e0*/  SHF.R.U32.HI R87, RZ, 0x8, R70 ;  /* 0x00000008ff577819 */ /* 0x000fc40000011646 */
[----:B------:R-:W-:Y:S02]  /*2d9f0*/  LOP3.LUT R69, R72, 0xffff, RZ, 0xc0, !PT ;  /* 0x0000ffff48457812 */ /* 0x000fe400078ec0ff */
[----:B------:R-:W-:Y:S02]  /*2da00*/  LOP3.LUT R68, R68, 0xffff, RZ, 0xc0, !PT ;  /* 0x0000ffff44447812 */ /* 0x000fe400078ec0ff */
[----:B------:R-:W-:Y:S02]  /*2da10*/  LOP3.LUT R90, R90, 0xffff, RZ, 0xc0, !PT ;  /* 0x0000ffff5a5a7812 */ /* 0x000fe400078ec0ff */
[----:B------:R-:W-:Y:S02]  /*2da20*/  LOP3.LUT R87, R87, 0xffff, RZ, 0xc0, !PT ;  /* 0x0000ffff57577812 */ /* 0x000fe400078ec0ff */
[----:B------:R-:W-:Y:S02]  /*2da30*/  SHF.R.U32.HI R70, RZ, 0x8, R105 ;  /* 0x00000008ff467819 */ /* 0x000fe40000011669 */
[----:B------:R-:W-:-:S02]  /*2da40*/  PRMT R90, R68, 0x3340, R90 ;  /* 0x00003340445a7816 */ /* 0x000fc4000000005a */
[----:B------:R-:W-:Y:S02]  /*2da50*/  PRMT R87, R69, 0x3340, R87 ;  /* 0x0000334045577816 */ /* 0x000fe40000000057 */
[----:B------:R-:W-:Y:S02]  /*2da60*/  LOP3.LUT R70, R70, 0xffff, RZ, 0xc0, !PT ;  /* 0x0000ffff46467812 */ /* 0x000fe400078ec0ff */
[----:B------:R-:W-:Y:S02]  /*2da70*/  SHF.R.U32.HI R69, RZ, 0x8, R104 ;  /* 0x00000008ff457819 */ /* 0x000fe40000011668 */
[----:B------:R-:W-:Y:S02]  /*2da80*/  SHF.R.U32.HI R68, RZ, 0x8, R102 ;  /* 0x00000008ff447819 */ /* 0x000fe40000011666 */
[----:B------:R-:W-:Y:S02]  /*2da90*/  PRMT R70, R70, 0x3340, R1 ;  /* 0x0000334046467816 */ /* 0x000fe40000000001 */
[----:B------:R-:W-:-:S02]  /*2daa0*/  LOP3.LUT R69, R69, 0xffff, RZ, 0xc0, !PT ;  /* 0x0000ffff45457812 */ /* 0x000fc400078ec0ff */
[----:B------:R-:W-:Y:S02]  /*2dab0*/  LOP3.LUT R68, R68, 0xffff, RZ, 0xc0, !PT ;  /* 0x0000ffff44447812 */ /* 0x000fe400078ec0ff */
[----:B------:R-:W-:Y:S02]  /*2dac0*/  SHF.R.U32.HI R71, RZ, 0x8, R170 ;  /* 0x00000008ff477819 */ /* 0x000fe400000116aa */
[----:B------:R-:W-:Y:S02]  /*2dad0*/  PRMT R102, R221, 0x5410, R143 ;  /* 0x00005410dd667816 */ /* 0x000fe4000000008f */
[--C-:B------:R-:W-:Y:S02]  /*2dae0*/  PRMT R69, R69, 0x3340, R1.reuse ;  /* 0x0000334045457816 */ /* 0x100fe40000000001 */
[----:B------:R-:W-:Y:S02]  /*2daf0*/  PRMT R68, R68, 0x3340, R1 ;  /* 0x0000334044447816 */ /* 0x000fe40000000001 */
[----:B------:R-:W-:-:S04]  /*2db00*/  LOP3.LUT R71, R71, 0xffff, RZ, 0xc0, !PT ;  /* 0x0000ffff47477812 */ /* 0x000fc800078ec0ff */
[----:B------:R-:W-:Y:S02]  /*2db10*/  PRMT R71, R71, 0x3340, R1 ;  /* 0x0000334047477816 */ /* 0x000fe40000000001 */
[----:B------:R-:W-:Y:S02]  /*2db20*/  SHF.R.U32.HI R72, RZ, 0x8, R101 ;  /* 0x00000008ff487819 */ /* 0x000fe40000011665 */
[----:B------:R-:W-:Y:S02]  /*2db30*/  PRMT R101, R162, 0x5410, R127 ;  /* 0x00005410a2657816 */ /* 0x000fe4000000007f */
[----:B------:R-:W-:Y:S02]  /*2db40*/  LOP3.LUT R82, R82, 0xffff, RZ, 0xc0, !PT ;  /* 0x0000ffff52527812 */ /* 0x000fe400078ec0ff */
[----:B------:R-:W-:Y:S02]  /*2db50*/  SHF.R.U32.HI R75, RZ, 0x8, R74 ;  /* 0x00000008ff4b7819 */ /* 0x000fe4000001164a */
[----:B------:R-:W-:-:S02]  /*2db60*/  LOP3.LUT R85, R85, 0xffff, RZ, 0xc0, !PT ;  /* 0x0000ffff55557812 */ /* 0x000fc400078ec0ff */
[----:B------:R-:W-:Y:S02]  /*2db70*/  SHF.R.U32.HI R81, RZ, 0x8, R81 ;  /* 0x00000008ff517819 */ /* 0x000fe40000011651 */
[----:B------:R-:W-:Y:S02]  /*2db80*/  LOP3.LUT R80, R80, 0xffff, RZ, 0xc0, !PT ;  /* 0x0000ffff50507812 */ /* 0x000fe400078ec0ff */
[----:B------:R-:W-:Y:S02]  /*2db90*/  SHF.R.U32.HI R74, RZ, 0x8, R73 ;  /* 0x00000008ff4a7819 */ /* 0x000fe40000011649 */
[----:B------:R-:W-:Y:S02]  /*2dba0*/  LOP3.LUT R79, R79, 0xffff, RZ, 0xc0, !PT ;  /* 0x0000ffff4f4f7812 */ /* 0x000fe400078ec0ff */
[----:B------:R-:W-:Y:S02]  /*2dbb0*/  LOP3.LUT R78, R78, 0xffff, RZ, 0xc0, !PT ;  /* 0x0000ffff4e4e7812 */ /* 0x000fe400078ec0ff */
[----:B------:R-:W-:-:S02]  /*2dbc0*/  LOP3.LUT R77, R77, 0xffff, RZ, 0xc0, !PT ;  /* 0x0000ffff4d4d7812 */ /* 0x000fc400078ec0ff */
[----:B------:R-:W-:Y:S02]  /*2dbd0*/  LOP3.LUT R76, R76, 0xffff, RZ, 0xc0, !PT ;  /* 0x0000ffff4c4c7812 */ /* 0x000fe400078ec0ff */
[----:B------:R-:W-:Y:S02]  /*2dbe0*/  SHF.R.U32.HI R73, RZ, 0x8, R100 ;  /* 0x00000008ff497819 */ /* 0x000fe40000011664 */
[----:B------:R-:W-:Y:S02]  /*2dbf0*/  LOP3.LUT R84, R84, 0xffff, RZ, 0xc0, !PT ;  /* 0x0000ffff54547812 */ /* 0x000fe400078ec0ff */
[--C-:B------:R-:W-:Y:S02]  /*2dc00*/  PRMT R82, R82, 0x3340, R1.reuse ;  /* 0x0000334052527816 */ /* 0x100fe40000000001 */
[----:B------:R-:W-:Y:S02]  /*2dc10*/  PRMT R85, R85, 0x3340, R1 ;  /* 0x0000334055557816 */ /* 0x000fe40000000001 */
[----:B------:R-:W-:-:S02]  /*2dc20*/  LOP3.LUT R81, R81, 0xffff, RZ, 0xc0, !PT ;  /* 0x0000ffff51517812 */ /* 0x000fc400078ec0ff */
[--C-:B------:R-:W-:Y:S02]  /*2dc30*/  PRMT R80, R80, 0x3340, R1.reuse ;  /* 0x0000334050507816 */ /* 0x100fe40000000001 */
[----:B------:R-:W-:Y:S02]  /*2dc40*/  LOP3.LUT R75, R75, 0xffff, RZ, 0xc0, !PT ;  /* 0x0000ffff4b4b7812 */ /* 0x000fe400078ec0ff */
[--C-:B------:R-:W-:Y:S02]  /*2dc50*/  PRMT R79, R79, 0x3340, R1.reuse ;  /* 0x000033404f4f7816 */ /* 0x100fe40000000001 */
[--C-:B------:R-:W-:Y:S02]  /*2dc60*/  PRMT R78, R78, 0x3340, R1.reuse ;  /* 0x000033404e4e7816 */ /* 0x100fe40000000001 */
[--C-:B------:R-:W-:Y:S02]  /*2dc70*/  PRMT R77, R77, 0x3340, R1.reuse ;  /* 0x000033404d4d7816 */ /* 0x100fe40000000001 */
[----:B------:R-:W-:-:S02]  /*2dc80*/  PRMT R76, R76, 0x3340, R1 ;  /* 0x000033404c4c7816 */ /* 0x000fc40000000001 */
[----:B------:R-:W-:Y:S02]  /*2dc90*/  LOP3.LUT R74, R74, 0xffff, RZ, 0xc0, !PT ;  /* 0x0000ffff4a4a7812 */ /* 0x000fe400078ec0ff */
[----:B------:R-:W-:Y:S02]  /*2dca0*/  LOP3.LUT R73, R73, 0xffff, RZ, 0xc0, !PT ;  /* 0x0000ffff49497812 */ /* 0x000fe400078ec0ff */
[----:B------:R-:W-:Y:S02]  /*2dcb0*/  LOP3.LUT R72, R72, 0xffff, RZ, 0xc0, !PT ;  /* 0x0000ffff48487812 */ /* 0x000fe400078ec0ff */
[----:B------:R-:W-:Y:S02]  /*2dcc0*/  LOP3.LUT R83, R83, 0xffff, RZ, 0xc0, !PT ;  /* 0x0000ffff53537812 */ /* 0x000fe400078ec0ff */
[----:B------:R-:W-:Y:S02]  /*2dcd0*/  PRMT R84, R84, 0x3340, R1 ;  /* 0x0000334054547816 */ /* 0x000fe40000000001 */
[----:B------:R-:W-:-:S02]  /*2dce0*/  PRMT R82, R92, 0x5410, R82 ;  /* 0x000054105c527816 */ /* 0x000fc40000000052 */
[--C-:B------:R-:W-:Y:S02]  /*2dcf0*/  PRMT R81, R81, 0x3340, R1.reuse ;  /* 0x0000334051517816 */ /* 0x100fe40000000001 */
[----:B------:R-:W-:Y:S02]  /*2dd00*/  PRMT R75, R75, 0x3340, R1 ;  /* 0x000033404b4b7816 */ /* 0x000fe40000000001 */
[----:B------:R-:W-:Y:S02]  /*2dd10*/  PRMT R103, R103, 0x5410, R85 ;  /* 0x0000541067677816 */ /* 0x000fe40000000055 */
[----:B------:R-:W-:Y:S02]  /*2dd20*/  PRMT R92, R93, 0x5410, R80 ;  /* 0x000054105d5c7816 */ /* 0x000fe40000000050 */
[--C-:B------:R-:W-:Y:S02]  /*2dd30*/  PRMT R74, R74, 0x3340, R1.reuse ;  /* 0x000033404a4a7816 */ /* 0x100fe40000000001 */
        /* <DEDUP_REMOVED lines=15> */
[----:B---3--:R-:W-:Y:S02]  /*2de30*/  PRMT R143, R146, 0x5410, R70 ;  /* 0x00005410928f7816 */ /* 0x008fe40000000046 */
[----:B----4-:R-:W-:Y:S02]  /*2de40*/  LOP3.LUT R70, R152, 0xffff, RZ, 0xc0, !PT ;  /* 0x0000ffff98467812 */ /* 0x010fe400078ec0ff */
[----:B--2---:R-:W-:Y:S02]  /*2de50*/  PRMT R159, R159, 0x5410, R69 ;  /* 0x000054109f9f7816 */ /* 0x004fe40000000045 */
[----:B------:R-:W-:-:S02]  /*2de60*/  PRMT R116, R116, 0x5210, R70 ;  /* 0x0000521074747816 */ /* 0x000fc40000000046 */
[----:B------:R-:W-:Y:S02]  /*2de70*/  PRMT R172, R172, 0x5410, R68 ;  /* 0x00005410acac7816 */ /* 0x000fe40000000044 */
[----:B------:R-:W-:Y:S02]  /*2de80*/  LOP3.LUT R69, R154, 0xffff, RZ, 0xc0, !PT ;  /* 0x0000ffff9a457812 */ /* 0x000fe400078ec0ff */
[----:B------:R-:W-:Y:S02]  /*2de90*/  PRMT R112, R112, 0x4210, R70 ;  /* 0x0000421070707816 */ /* 0x000fe40000000046 */
[----:B------:R-:W-:Y:S02]  /*2dea0*/  LOP3.LUT R68, R161, 0xffff, RZ, 0xc0, !PT ;  /* 0x0000ffffa1447812 */ /* 0x000fe400078ec0ff */
[----:B------:R-:W-:Y:S02]  /*2deb0*/  LOP3.LUT R70, R163, 0xffff, RZ, 0xc0, !PT ;  /* 0x0000ffffa3467812 */ /* 0x000fe400078ec0ff */
[----:B------:R-:W-:-:S02]  /*2dec0*/  PRMT R127, R145, 0x5410, R71 ;  /* 0x00005410917f7816 */ /* 0x000fc40000000047 */
[--C-:B------:R-:W-:Y:S02]  /*2ded0*/  PRMT R104, R169, 0x4210, R69.reuse ;  /* 0x00004210a9687816 */ /* 0x100fe40000000045 */
[----:B------:R-:W-:Y:S02]  /*2dee0*/  PRMT R108, R108, 0x5210, R69 ;  /* 0x000052106c6c7816 */ /* 0x000fe40000000045 */
[--C-:B------:R-:W-:Y:S02]  /*2def0*/  PRMT R105, R171, 0x4210, R68.reuse ;  /* 0x00004210ab697816 */ /* 0x100fe40000000044 */
[----:B------:R-:W-:Y:S02]  /*2df00*/  PRMT R109, R109, 0x5210, R68 ;  /* 0x000052106d6d7816 */ /* 0x000fe40000000044 */
[--C-:B------:R-:W-:Y:S02]  /*2df10*/  PRMT R106, R106, 0x4210, R70.reuse ;  /* 0x000042106a6a7816 */ /* 0x100fe40000000046 */
[----:B------:R-:W-:-:S02]  /*2df20*/  PRMT R110, R110, 0x5210, R70 ;  /* 0x000052106e6e7816 */ /* 0x000fc40000000046 */
[----:B------:R-:W0:Y:S01]  /*2df30*/  LDS.128 R68, [R2] ;  /* 0x0000000002447984 */ /* 0x000e220000000c00 */
[----:B------:R-:W-:Y:S02]  /*2df40*/  LOP3.LUT R76, R218, 0xffff, RZ, 0xc0, !PT ;  /* 0x0000ffffda4c7812 */ /* 0x000fe400078ec0ff */
[----:B------:R-:W-:Y:S02]  /*2df50*/  LOP3.LUT R77, R220, 0xffff, RZ, 0xc0, !PT ;  /* 0x0000ffffdc4d7812 */ /* 0x000fe400078ec0ff */
[----:B------:R-:W-:Y:S02]  /*2df60*/  LOP3.LUT R78, R217, 0xffff, RZ, 0xc0, !PT ;  /* 0x0000ffffd94e7812 */ /* 0x000fe400078ec0ff */
[----:B------:R-:W-:Y:S02]  /*2df70*/  LOP3.LUT R79, R216, 0xffff, RZ, 0xc0, !PT ;  /* 0x0000ffffd84f7812 */ /* 0x000fe400078ec0ff */
[----:B------:R-:W-:Y:S02]  /*2df80*/  PRMT R72, R99, 0x4210, R76 ;  /* 0x0000421063487816 */ /* 0x000fe4000000004c */
[----:B------:R-:W-:-:S02]  /*2df90*/  PRMT R73, R113, 0x4210, R77 ;  /* 0x0000421071497816 */ /* 0x000fc4000000004d */
[----:B------:R-:W-:Y:S02]  /*2dfa0*/  PRMT R74, R98, 0x4210, R78 ;  /* 0x00004210624a7816 */ /* 0x000fe4000000004e */
[----:B------:R-:W-:Y:S01]  /*2dfb0*/  PRMT R75, R107, 0x4210, R79 ;  /* 0x000042106b4b7816 */ /* 0x000fe2000000004f */
[----:B------:R-:W2:Y:S04]  /*2dfc0*/  LDL.LU R218, [R1+0xf9c] ;  /* 0x000f9c0001da7983 */ /* 0x000ea80000300800 */
[----:B------:R-:W3:Y:S04]  /*2dfd0*/  LDL.LU R220, [R1+0xf98] ;  /* 0x000f980001dc7983 */ /* 0x000ee80000300800 */
[----:B------:R-:W4:Y:S04]  /*2dfe0*/  LDL.LU R217, [R1+0xf40] ;  /* 0x000f400001d97983 */ /* 0x000f280000300800 */
[----:B------:R-:W4:Y:S04]  /*2dff0*/  LDL.LU R216, [R1+0xf3c] ;  /* 0x000f3c0001d87983 */ /* 0x000f280000300800 */
[----:B------:R-:W4:Y:S04]  /*2e000*/  LDL.LU R161, [R1+0xfc4] ;  /* 0x000fc40001a17983 */ /* 0x000f280000300800 */
[----:B------:R-:W4:Y:S04]  /*2e010*/  LDL.LU R163, [R1+0xfc0] ;  /* 0x000fc00001a37983 */ /* 0x000f280000300800 */
[----:B------:R-:W4:Y:S04]  /*2e020*/  LDL.LU R169, [R1+0xf50] ;  /* 0x000f500001a97983 */ /* 0x000f280000300800 */
[----:B------:R-:W4:Y:S01]  /*2e030*/  LDL.LU R171, [R1+0xf48] ;  /* 0x000f480001ab7983 */ /* 0x000f220000300800 */
[----:B------:R-:W-:-:S02]  /*2e040*/  PRMT R76, R84, 0x5210, R76 ;  /* 0x00005210544c7816 */ /* 0x000fc4000000004c */
[----:B------:R-:W-:Y:S01]  /*2e050*/  PRMT R78, R82, 0x5210, R78 ;  /* 0x00005210524e7816 */ /* 0x000fe2000000004e */
[----:B------:R-:W-:Y:S01]  /*2e060*/  BAR.SYNC.DEFER_BLOCKING 0x0 ;  /* 0x0000000000007b1d */ /* 0x000fe20000010000 */
[----:B------:R-:W-:Y:S02]  /*2e070*/  PRMT R77, R83, 0x5210, R77 ;  /* 0x00005210534d7816 */ /* 0x000fe4000000004d */
[----:B------:R-:W-:Y:S02]  /*2e080*/  PRMT R79, R81, 0x5210, R79 ;  /* 0x00005210514f7816 */ /* 0x000fe4000000004f */
[----:B------:R-:W-:Y:S02]  /*2e090*/  LOP3.LUT R7, R7, 0xbfffffff, RZ, 0xc0, !PT ;  /* 0xbfffffff07077812 */ /* 0x000fe400078ec0ff */
[----:B------:R-:W-:Y:S02]  /*2e0a0*/  LOP3.LUT R194, R194, 0xffffffef, RZ, 0xc0, !PT ;  /* 0xffffffefc2c27812 */ /* 0x000fe400078ec0ff */
[----:B------:R-:W-:-:S04]  /*2e0b0*/  @P0 LOP3.LUT R7, R7, 0x40000000, RZ, 0xfc, !PT ;  /* 0x4000000007070812 */ /* 0x000fc800078efcff */
[----:B------:R-:W-:Y:S01]  /*2e0c0*/  LOP3.LUT P0, RZ, R7, 0x10000, RZ, 0xc0, !PT ;  /* 0x0001000007ff7812 */ /* 0x000fe2000780c0ff */
[----:B------:R-:W-:-:S12]  /*2e0d0*/  STSM.16.M88.4 [R4], R72 ;  /* 0x0000004804007844 */ /* 0x000fd80000000200 */
[----:B------:R-:W-:Y:S01]  /*2e0e0*/  @P0 LOP3.LUT R194, R194, 0x10, RZ, 0xfc, !PT ;  /* 0x00000010c2c20812 */ /* 0x000fe200078efcff */
[----:B------:R-:W-:Y:S01]  /*2e0f0*/  BAR.SYNC.DEFER_BLOCKING 0x0 ;  /* 0x0000000000007b1d */ /* 0x000fe20000010000 */
[----:B------:R-:W-:Y:S02]  /*2e100*/  LOP3.LUT P0, RZ, R7, 0x100, RZ, 0xc0, !PT ;  /* 0x0000010007ff7812 */ /* 0x000fe4000780c0ff */
[----:B------:R-:W-:-:S11]  /*2e110*/  LOP3.LUT R194, R194, 0xffffffdf, RZ, 0xc0, !PT ;  /* 0xffffffdfc2c27812 */ /* 0x000fd600078ec0ff */
[----:B------:R-:W-:Y:S02]  /*2e120*/  @P0 LOP3.LUT R194, R194, 0x20, RZ, 0xfc, !PT ;  /* 0x00000020c2c20812 */ /* 0x000fe400078efcff */
[----:B------:R-:W-:Y:S02]  /*2e130*/  LOP3.LUT P0, RZ, R7, 0x400, RZ, 0xc0, !PT ;  /* 0x0000040007ff7812 */ /* 0x000fe4000780c0ff */
[----:B------:R-:W-:Y:S01]  /*2e140*/  LOP3.LUT R194, R194, 0xffffffbf, RZ, 0xc0, !PT ;  /* 0xffffffbfc2c27812 */ /* 0x000fe200078ec0ff */
[----:B------:R-:W1:Y:S01]  /*2e150*/  LDS.128 R72, [R2] ;  /* 0x0000000002487984 */ /* 0x000e620000000c00 */
[----:B------:R-:W-:Y:S09]  /*2e160*/  BAR.SYNC.DEFER_BLOCKING 0x0 ;  /* 0x0000000000007b1d */ /* 0x000ff20000010000 */
[----:B------:R-:W-:-:S02]  /*2e170*/  @P0 LOP3.LUT R194, R194, 0x40, RZ, 0xfc, !PT ;  /* 0x00000040c2c20812 */ /* 0x000fc400078efcff */
[----:B------:R-:W-:Y:S02]  /*2e180*/  LOP3.LUT P0, RZ, R7, 0x800, RZ, 0xc0, !PT ;  /* 0x0000080007ff7812 */ /* 0x000fe4000780c0ff */
[----:B------:R-:W-:-:S11]  /*2e190*/  LOP3.LUT R194, R194, 0xffffff7f, RZ, 0xc0, !PT ;  /* 0xffffff7fc2c27812 */ /* 0x000fd600078ec0ff */
[----:B------:R-:W-:Y:S02]  /*2e1a0*/  @P0 LOP3.LUT R194, R194, 0x80, RZ, 0xfc, !PT ;  /* 0x00000080c2c20812 */ /* 0x000fe400078efcff */
[C---:B------:R-:W-:Y:S02]  /*2e1b0*/  LOP3.LUT P0, RZ, R7.reuse, 0x80000, RZ, 0xc0, !PT ;  /* 0x0008000007ff7812 */ /* 0x040fe4000780c0ff */
[----:B------:R-:W-:Y:S02]  /*2e1c0*/  LOP3.LUT R7, R7, 0xdfffffff, RZ, 0xc0, !PT ;  /* 0xdfffffff07077812 */ /* 0x000fe400078ec0ff */
[----:B--2---:R-:W-:Y:S02]  /*2e1d0*/  LOP3.LUT R84, R218, 0xffff, RZ, 0xc0, !PT ;  /* 0x0000ffffda547812 */ /* 0x004fe400078ec0ff */
[----:B------:R-:W2:Y:S01]  /*2e1e0*/  LDL.LU R218, [R1+0xfd8] ;  /* 0x000fd80001da7983 */ /* 0x000ea20000300800 */
[----:B------:R-:W-:Y:S02]  /*2e1f0*/  @P1 LOP3.LUT R7, R7, 0x20000000, RZ, 0xfc, !PT ;  /* 0x2000000007071812 */ /* 0x000fe400078efcff */
[----:B---3--:R-:W-:-:S02]  /*2e200*/  LOP3.LUT R89, R220, 0xffff, RZ, 0xc0, !PT ;  /* 0x0000ffffdc597812 */ /* 0x008fc400078ec0ff */
[----:B------:R-:W3:Y:S01]  /*2e210*/  LDL.LU R220, [R1+0xfd4] ;  /* 0x000fd40001dc7983 */ /* 0x000ee20000300800 */
[----:B----4-:R-:W-:Y:S02]  /*2e220*/  LOP3.LUT R90, R217, 0xffff, RZ, 0xc0, !PT ;  /* 0x0000ffffd95a7812 */ /* 0x010fe400078ec0ff */
[----:B------:R-:W-:Y:S01]  /*2e230*/  LOP3.LUT R91, R216, 0xffff, RZ, 0xc0, !PT ;  /* 0x0000ffffd85b7812 */ /* 0x000fe200078ec0ff */
[----:B------:R-:W4:Y:S01]  /*2e240*/  LDL.LU R217, [R1+0xf70] ;  /* 0x000f700001d97983 */ /* 0x000f220000300800 */
[----:B------:R-:W-:-:S03]  /*2e250*/  LOP3.LUT R99, R171, 0xffff, RZ, 0xc0, !PT ;  /* 0x0000ffffab637812 */ /* 0x000fc600078ec0ff */
[----:B------:R-:W4:Y:S01]  /*2e260*/  LDL.LU R216, [R1+0xf68] ;  /* 0x000f680001d87983 */ /* 0x000f220000300800 */
[----:B------:R-:W-:Y:S02]  /*2e270*/  PRMT R80, R115, 0x4210, R84 ;  /* 0x0000421073507816 */ /* 0x000fe40000000054 */
[----:B------:R-:W-:Y:S01]  /*2e280*/  LOP3.LUT R96, R161, 0xffff, RZ, 0xc0, !PT ;  /* 0x0000ffffa1607812 */ /* 0x000fe200078ec0ff */
[----:B------:R-:W4:Y:S01]  /*2e290*/  LDL.LU R171, [R1+0xf74] ;  /* 0x000f740001ab7983 */ /* 0x000f220000300800 */
[----:B------:R-:W-:Y:S02]  /*2e2a0*/  PRMT R82, R114, 0x4210, R90 ;  /* 0x0000421072527816 */ /* 0x000fe4000000005a */
[----:B------:R-:W-:Y:S02]  /*2e2b0*/  PRMT R83, R120, 0x4210, R91 ;  /* 0x0000421078537816 */ /* 0x000fe4000000005b */
[----:B------:R-:W-:Y:S02]  /*2e2c0*/  LOP3.LUT R97, R163, 0xffff, RZ, 0xc0, !PT ;  /* 0x0000ffffa3617812 */ /* 0x000fe400078ec0ff */
[----:B------:R-:W-:Y:S01]  /*2e2d0*/  LOP3.LUT R98, R169, 0xffff, RZ, 0xc0, !PT ;  /* 0x0000ffffa9627812 */ /* 0x000fe200078ec0ff */
[----:B------:R-:W-:Y:S01]  /*2e2e0*/  STSM.16.M88.4 [R4], R76 ;  /* 0x0000004c04007844 */ /* 0x000fe20000000200 */
[----:B------:R-:W-:-:S02]  /*2e2f0*/  LOP3.LUT P1, RZ, R7, 0x20000, RZ, 0xc0, !PT ;  /* 0x0002000007ff7812 */ /* 0x000fc4000782c0ff */
[----:B--2---:R-:W-:Y:S01]  /*2e300*/  LOP3.LUT R107, R218, 0xffff, RZ, 0xc0, !PT ;  /* 0x0000ffffda6b7812 */ /* 0x004fe200078ec0ff */
[----:B------:R-:W-:Y:S01]  /*2e310*/  BAR.SYNC.DEFER_BLOCKING 0x0 ;  /* 0x0000000000007b1d */ /* 0x000fe20000010000 */
[----:B---3--:R-:W-:Y:S02]  /*2e320*/  LOP3.LUT R114, R220, 0xffff, RZ, 0xc0, !PT ;  /* 0x0000ffffdc727812 */ /* 0x008fe400078ec0ff */
[----:B----4-:R-:W-:-:S03]  /*2e330*/  LOP3.LUT R115, R217, 0xffff, RZ, 0xc0, !PT ;  /* 0x0000ffffd9737812 */ /* 0x010fc600078ec0ff */
[----:B------:R-:W2:Y:S01]  /*2e340*/  LDL.LU R218, [R1+0xff0] ;  /* 0x000ff00001da7983 */ /* 0x000ea20000300800 */
[----:B------:R-:W-:-:S03]  /*2e350*/  LOP3.LUT R120, R216, 0xffff, RZ, 0xc0, !PT ;  /* 0x0000ffffd8787812 */ /* 0x000fc600078ec0ff */
[----:B------:R-:W3:Y:S01]  /*2e360*/  LDL.LU R146, [R1+0xf88] ;  /* 0x000f880001927983 */ /* 0x000ee20000300800 */
[----:B------:R-:W-:-:S03]  /*2e370*/  LOP3.LUT R113, R171, 0xffff, RZ, 0xc0, !PT ;  /* 0x0000ffffab717812 */ /* 0x000fc600078ec0ff */
[----:B------:R-:W4:Y:S01]  /*2e380*/  LDL.LU R220, [R1+0xf84] ;  /* 0x000f840001dc7983 */ /* 0x000f220000300800 */
[----:B------:R-:W-:Y:S02]  /*2e390*/  PRMT R87, R87, 0x5210, R91 ;  /* 0x0000521057577816 */ /* 0x000fe4000000005b */
[----:B------:R-:W-:Y:S01]  /*2e3a0*/  PRMT R95, R95, 0x5210, R99 ;  /* 0x000052105f5f7816 */ /* 0x000fe20000000063 */
[----:B------:R-:W4:Y:S01]  /*2e3b0*/  LDL.LU R217, [R1+0x10b8] ;  /* 0x0010b80001d97983 */ /* 0x000f220000300800 */
[--C-:B------:R-:W-:Y:S02]  /*2e3c0*/  PRMT R81, R121, 0x4210, R89.reuse ;  /* 0x0000421079517816 */ /* 0x100fe40000000059 */
[----:B------:R-:W-:Y:S01]  /*2e3d0*/  PRMT R84, R88, 0x5210, R84 ;  /* 0x0000521058547816 */ /* 0x000fe20000000054 */
[----:B------:R-:W4:Y:S01]  /*2e3e0*/  LDL.LU R216, [R1+0x10b4] ;  /* 0x0010b40001d87983 */ /* 0x000f220000300800 */
[----:B------:R-:W-:Y:S02]  /*2e3f0*/  PRMT R92, R92, 0x5210, R96 ;  /* 0x000052105c5c7816 */ /* 0x000fe40000000060 */
[----:B------:R-:W-:Y:S01]  /*2e400*/  PRMT R85, R85, 0x5210, R89 ;  /* 0x0000521055557816 */ /* 0x000fe20000000059 */
[----:B------:R-:W4:Y:S01]  /*2e410*/  LDL.LU R152, [R1+0x1008] ;  /* 0x0010080001987983 */ /* 0x000f220000300800 */
[----:B------:R-:W-:-:S02]  /*2e420*/  PRMT R93, R93, 0x5210, R97 ;  /* 0x000052105d5d7816 */ /* 0x000fc40000000061 */
[----:B------:R-:W-:Y:S01]  /*2e430*/  PRMT R86, R86, 0x5210, R90 ;  /* 0x0000521056567816 */ /* 0x000fe2000000005a */
[----:B------:R-:W4:Y:S01]  /*2e440*/  LDL.LU R154, [R1+0x1004] ;  /* 0x00100400019a7983 */ /* 0x000f220000300800 */
[----:B------:R-:W-:Y:S02]  /*2e450*/  PRMT R94, R94, 0x5210, R98 ;  /* 0x000052105e5e7816 */ /* 0x000fe40000000062 */
[----:B------:R-:W-:Y:S01]  /*2e460*/  LOP3.LUT R7, R7, 0xefffffff, RZ, 0xc0, !PT ;  /* 0xefffffff07077812 */ /* 0x000fe200078ec0ff */
[----:B------:R-:W4:Y:S04]  /*2e470*/  LDL.LU R161, [R1+0xfb8] ;  /* 0x000fb80001a17983 */ /* 0x000f280000300800 */
[----:B------:R-:W1:Y:S01]  /*2e480*/  LDS.128 R76, [R2] ;  /* 0x00000000024c7984 */ /* 0x000e620000000c00 */
[----:B------:R-:W-:-:S02]  /*2e490*/  PRMT R91, R122, 0x4210, R99 ;  /* 0x000042107a5b7816 */ /* 0x000fc40000000063 */
[----:B------:R-:W-:Y:S01]  /*2e4a0*/  PRMT R103, R103, 0x5210, R120 ;  /* 0x0000521067677816 */ /* 0x000fe20000000078 */
[----:B------:R-:W4:Y:S01]  /*2e4b0*/  LDL.LU R163, [R1+0xfa0] ;  /* 0x000fa00001a37983 */ /* 0x000f220000300800 */
[----:B------:R-:W-:Y:S02]  /*2e4c0*/  PRMT R88, R129, 0x4210, R96 ;  /* 0x0000421081587816 */ /* 0x000fe40000000060 */
[----:B------:R-:W-:Y:S01]  /*2e4d0*/  PRMT R100, R100, 0x5210, R107 ;  /* 0x0000521064647816 */ /* 0x000fe2000000006b */
[----:B------:R-:W4:Y:S01]  /*2e4e0*/  LDL.LU R169, [R1+0x10c8] ;  /* 0x0010c80001a97983 */ /* 0x000f220000300800 */
[----:B------:R-:W-:Y:S02]  /*2e4f0*/  PRMT R89, R128, 0x4210, R97 ;  /* 0x0000421080597816 */ /* 0x000fe40000000061 */
[----:B------:R-:W-:Y:S01]  /*2e500*/  PRMT R111, R111, 0x5210, R113 ;  /* 0x000052106f6f7816 */ /* 0x000fe20000000071 */
[----:B------:R-:W4:Y:S01]  /*2e510*/  LDL.LU R171, [R1+0x10c4] ;  /* 0x0010c40001ab7983 */ /* 0x000f220000300800 */
[----:B------:R-:W-:-:S02]  /*2e520*/  PRMT R101, R101, 0x5210, R114 ;  /* 0x0000521065657816 */ /* 0x000fc40000000072 */
[----:B------:R-:W-:Y:S01]  /*2e530*/  PRMT R90, R123, 0x4210, R98 ;  /* 0x000042107b5a7816 */ /* 0x000fe20000000062 */
[----:B------:R-:W-:Y:S01]  /*2e540*/  BAR.SYNC.DEFER_BLOCKING 0x0 ;  /* 0x0000000000007b1d */ /* 0x000fe20000010000 */
[----:B------:R-:W-:Y:S02]  /*2e550*/  PRMT R99, R130, 0x4210, R120 ;  /* 0x0000421082637816 */ /* 0x000fe40000000078 */
[----:B------:R-:W-:Y:S02]  /*2e560*/  PRMT R96, R137, 0x4210, R107 ;  /* 0x0000421089607816 */ /* 0x000fe4000000006b */
[----:B------:R-:W-:Y:S02]  /*2e570*/  PRMT R107, R138, 0x4210, R113 ;  /* 0x000042108a6b7816 */ /* 0x000fe40000000071 */
[----:B------:R-:W-:Y:S02]  /*2e580*/  PRMT R97, R136, 0x4210, R114 ;  /* 0x0000421088617816 */ /* 0x000fe40000000072 */
[----:B------:R-:W-:-:S02]  /*2e590*/  PRMT R102, R102, 0x5210, R115 ;  /* 0x0000521066667816 */ /* 0x000fc40000000073 */
[----:B------:R-:W-:Y:S02]  /*2e5a0*/  @P2 LOP3.LUT R7, R7, 0x10000000, RZ, 0xfc, !PT ;  /* 0x1000000007072812 */ /* 0x000fe400078efcff */
[----:B------:R-:W-:Y:S02]  /*2e5b0*/  PRMT R98, R131, 0x4210, R115 ;  /* 0x0000421083627816 */ /* 0x000fe40000000073 */
[C---:B------:R-:W-:Y:S02]  /*2e5c0*/  LOP3.LUT P2, RZ, R7.reuse, 0x40000, RZ, 0xc0, !PT ;  /* 0x0004000007ff7812 */ /* 0x040fe4000784c0ff */
[----:B------:R-:W-:-:S04]  /*2e5d0*/  LOP3.LUT R7, R7, 0xf7ffffff, RZ, 0xc0, !PT ;  /* 0xf7ffffff07077812 */ /* 0x000fc800078ec0ff */
[----:B------:R-:W-:Y:S01]  /*2e5e0*/  @P3 LOP3.LUT R7, R7, 0x8000000, RZ, 0xfc, !PT ;  /* 0x0800000007073812 */ /* 0x000fe200078efcff */
[----:B------:R-:W-:Y:S03]  /*2e5f0*/  STSM.16.M88.4 [R4], R80 ;  /* 0x0000005004007844 */ /* 0x000fe60000000200 */
[C---:B------:R-:W-:Y:S02]  /*2e600*/  LOP3.LUT P3, RZ, R7.reuse, 0x200, RZ, 0xc0, !PT ;  /* 0x0000020007ff7812 */ /* 0x040fe4000786c0ff */
[----:B------:R-:W-:Y:S01]  /*2e610*/  LOP3.LUT R7, R7, 0xfbffffff, RZ, 0xc0, !PT ;  /* 0xfbffffff07077812 */ /* 0x000fe200078ec0ff */
[----:B------:R-:W-:Y:S03]  /*2e620*/  BAR.SYNC.DEFER_BLOCKING 0x0 ;  /* 0x0000000000007b1d */ /* 0x000fe60000010000 */
[----:B------:R-:W-:-:S04]  /*2e630*/  @P4 LOP3.LUT R7, R7, 0x4000000, RZ, 0xfc, !PT ;  /* 0x0400000007074812 */ /* 0x000fc800078efcff */
[C---:B------:R-:W-:Y:S02]  /*2e640*/  LOP3.LUT P4, RZ, R7.reuse, 0x2000, RZ, 0xc0, !PT ;  /* 0x0000200007ff7812 */ /* 0x040fe4000788c0ff */
[----:B------:R-:W-:-:S04]  /*2e650*/  LOP3.LUT R7, R7, 0xfdffffff, RZ, 0xc0, !PT ;  /* 0xfdffffff07077812 */ /* 0x000fc800078ec0ff */
[----:B------:R-:W-:-:S04]  /*2e660*/  @P5 LOP3.LUT R7, R7, 0x2000000, RZ, 0xfc, !PT ;  /* 0x0200000007075812 */ /* 0x000fc800078efcff */
[C---:B------:R-:W-:Y:S02]  /*2e670*/  LOP3.LUT P5, RZ, R7.reuse, 0x4000, RZ, 0xc0, !PT ;  /* 0x0000400007ff7812 */ /* 0x040fe400078ac0ff */
[----:B------:R-:W-:-:S04]  /*2e680*/  LOP3.LUT R7, R7, 0xfeffffff, RZ, 0xc0, !PT ;  /* 0xfeffffff07077812 */ /* 0x000fc800078ec0ff */
[----:B------:R-:W-:Y:S01]  /*2e690*/  @P6 LOP3.LUT R7, R7, 0x1000000, RZ, 0xfc, !PT ;  /* 0x0100000007076812 */ /* 0x000fe200078efcff */
[----:B------:R-:W1:Y:S03]  /*2e6a0*/  LDS.128 R80, [R2] ;  /* 0x0000000002507984 */ /* 0x000e660000000c00 */
[----:B------:R-:W-:Y:S01]  /*2e6b0*/  LOP3.LUT P6, RZ, R7, 0x8000, RZ, 0xc0, !PT ;  /* 0x0000800007ff7812 */ /* 0x000fe200078cc0ff */
[----:B------:R-:W-:Y:S06]  /*2e6c0*/  BAR.SYNC.DEFER_BLOCKING 0x0 ;  /* 0x0000000000007b1d */ /* 0x000fec0000010000 */
[----:B------:R-:W-:Y:S02]  /*2e6d0*/  STSM.16.M88.4 [R4], R84 ;  /* 0x0000005404007844 */ /* 0x000fe40000000200 */
[----:B------:R-:W-:Y:S06]  /*2e6e0*/  BAR.SYNC.DEFER_BLOCKING 0x0 ;  /* 0x0000000000007b1d */ /* 0x000fec0000010000 */
[----:B------:R-:W1:Y:S02]  /*2e6f0*/  LDS.128 R84, [R2] ;  /* 0x0000000002547984 */ /* 0x000e640000000c00 */
[----:B------:R-:W-:Y:S01]  /*2e700*/  BAR.SYNC.DEFER_BLOCKING 0x0 ;  /* 0x0000000000007b1d */ /* 0x000fe20000010000 */
[----:B--2---:R-:W-:-:S05]  /*2e710*/  LOP3.LUT R120, R218, 0xffff, RZ, 0xc0, !PT ;  /* 0x0000ffffda787812 */ /* 0x004fca00078ec0ff */
[----:B------:R-:W2:Y:S01]  /*2e720*/  LDL.LU R218, [R1+0x10c0] ;  /* 0x0010c00001da7983 */ /* 0x000ea20000300800 */
[----:B---3--:R-:W-:Y:S02]  /*2e730*/  LOP3.LUT R121, R146, 0xffff, RZ, 0xc0, !PT ;  /* 0x0000ffff92797812 */ /* 0x008fe400078ec0ff */
[----:B----4-:R-:W-:Y:S02]  /*2e740*/  LOP3.LUT R122, R220, 0xffff, RZ, 0xc0, !PT ;  /* 0x0000ffffdc7a7812 */ /* 0x010fe400078ec0ff */
[----:B------:R-:W3:Y:S01]  /*2e750*/  LDL.LU R220, [R1+0x1020] ;  /* 0x0010200001dc7983 */ /* 0x000ee20000300800 */
[----:B------:R-:W-:-:S03]  /*2e760*/  PRMT R113, R217, 0x4210, R120 ;  /* 0x00004210d9717816 */ /* 0x000fc60000000078 */
[----:B------:R-:W4:Y:S01]  /*2e770*/  LDL.LU R217, [R1+0x101c] ;  /* 0x00101c0001d97983 */ /* 0x000f220000300800 */
[----:B------:R-:W-:-:S03]  /*2e780*/  PRMT R114, R216, 0x4210, R121 ;  /* 0x00004210d8727816 */ /* 0x000fc60000000079 */
[----:B------:R-:W4:Y:S01]  /*2e790*/  LDL.LU R216, [R1+0xfd0] ;  /* 0x000fd00001d87983 */ /* 0x000f220000300800 */
[----:B------:R-:W-:-:S03]  /*2e7a0*/  LOP3.LUT R128, R152, 0xffff, RZ, 0xc0, !PT ;  /* 0x0000ffff98807812 */ /* 0x000fc600078ec0ff */
[----:B------:R-:W4:Y:S01]  /*2e7b0*/  LDL.LU R146, [R1+0xfcc] ;  /* 0x000fcc0001927983 */ /* 0x000f220000300800 */
[----:B------:R-:W-:-:S03]  /*2e7c0*/  LOP3.LUT R129, R154, 0xffff, RZ, 0xc0, !PT ;  /* 0x0000ffff9a817812 */ /* 0x000fc600078ec0ff */
[----:B------:R-:W4:Y:S04]  /*2e7d0*/  LDL.LU R152, [R1+0x10d8] ;  /* 0x0010d80001987983 */ /* 0x000f280000300800 */
[----:B------:R-:W4:Y:S01]  /*2e7e0*/  LDL.LU R154, [R1+0x10d4] ;  /* 0x0010d400019a7983 */ /* 0x000f220000300800 */
[----:B------:R-:W-:Y:S02]  /*2e7f0*/  LOP3.LUT R130, R161, 0xffff, RZ, 0xc0, !PT ;  /* 0x0000ffffa1827812 */ /* 0x000fe400078ec0ff */
[----:B------:R-:W-:Y:S01]  /*2e800*/  PRMT R117, R117, 0x5210, R120 ;  /* 0x0000521075757816 */ /* 0x000fe20000000078 */
[----:B------:R-:W4:Y:S01]  /*2e810*/  LDL.LU R161, [R1+0x10d0] ;  /* 0x0010d00001a17983 */ /* 0x000f220000300800 */
[----:B------:R-:W-:-:S03]  /*2e820*/  LOP3.LUT R131, R163, 0xffff, RZ, 0xc0, !PT ;  /* 0x0000ffffa3837812 */ /* 0x000fc600078ec0ff */
[----:B------:R-:W4:Y:S01]  /*2e830*/  LDL.LU R163, [R1+0x1038] ;  /* 0x0010380001a37983 */ /* 0x000f220000300800 */
[----:B------:R-:W-:Y:S02]  /*2e840*/  PRMT R118, R118, 0x5210, R121 ;  /* 0x0000521076767816 */ /* 0x000fe40000000079 */
[----:B------:R-:W-:Y:S02]  /*2e850*/  PRMT R120, R169, 0x4210, R128 ;  /* 0x00004210a9787816 */ /* 0x000fe40000000080 */
[----:B------:R-:W4:Y:S01]  /*2e860*/  LDL.LU R169, [R1+0x1034] ;  /* 0x0010340001a97983 */ /* 0x000f220000300800 */
[----:B------:R-:W-:-:S03]  /*2e870*/  PRMT R121, R171, 0x4210, R129 ;  /* 0x00004210ab797816 */ /* 0x000fc60000000081 */
[----:B------:R-:W4:Y:S04]  /*2e880*/  LDL.LU R171, [R1+0xfe8] ;  /* 0x000fe80001ab7983 */ /* 0x000f280000300800 */
[----:B------:R-:W-:Y:S01]  /*2e890*/  STSM.16.M88.4 [R4], R88 ;  /* 0x0000005804007844 */ /* 0x000fe20000000200 */
[----:B------:R-:W-:Y:S06]  /*2e8a0*/  BAR.SYNC.DEFER_BLOCKING 0x0 ;  /* 0x0000000000007b1d */ /* 0x000fec0000010000 */
[----:B------:R-:W1:Y:S02]  /*2e8b0*/  LDS.128 R88, [R2] ;  /* 0x0000000002587984 */ /* 0x000e640000000c00 */
[----:B------:R-:W-:Y:S06]  /*2e8c0*/  BAR.SYNC.DEFER_BLOCKING 0x0 ;  /* 0x0000000000007b1d */ /* 0x000fec0000010000 */
[----:B------:R-:W-:Y:S02]  /*2e8d0*/  STSM.16.M88.4 [R4], R92 ;  /* 0x0000005c04007844 */ /* 0x000fe40000000200 */
        /* <DEDUP_REMOVED lines=8> */
[----:B------:R-:W-:Y:S01]  /*2e960*/  BAR.SYNC.DEFER_BLOCKING 0x0 ;  /* 0x0000000000007b1d */ /* 0x000fe20000010000 */
[----:B------:R-:W-:-:S02]  /*2e970*/  PRMT R115, R144, 0x4210, R122 ;  /* 0x0000421090737816 */ /* 0x000fc4000000007a */
[----:B------:R-:W-:-:S03]  /*2e980*/  PRMT R119, R119, 0x5210, R122 ;  /* 0x0000521077777816 */ /* 0x000fc6000000007a */
[----:B------:R-:W1:Y:S02]  /*2e990*/  LDS.128 R100, [R2] ;  /* 0x0000000002647984 */ /* 0x000e640000000c00 */
[----:B------:R-:W-:Y:S01]  /*2e9a0*/  BAR.SYNC.DEFER_BLOCKING 0x0 ;  /* 0x0000000000007b1d */ /* 0x000fe20000010000 */
[----:B------:R-:W-:Y:S02]  /*2e9b0*/  PRMT R124, R124, 0x5210, R128 ;  /* 0x000052107c7c7816 */ /* 0x000fe40000000080 */
[----:B------:R-:W-:Y:S02]  /*2e9c0*/  PRMT R125, R125, 0x5210, R129 ;  /* 0x000052107d7d7816 */ /* 0x000fe40000000081 */
[--C-:B------:R-:W-:Y:S01]  /*2e9d0*/  PRMT R126, R126, 0x5210, R130.reuse ;  /* 0x000052107e7e7816 */ /* 0x100fe20000000082 */
[----:B------:R-:W-:Y:S02]  /*2e9e0*/  STSM.16.M88.4 [R4], R104 ;  /* 0x0000006804007844 */ /* 0x000fe40000000200 */
[----:B------:R-:W-:Y:S01]  /*2e9f0*/  BAR.SYNC.DEFER_BLOCKING 0x0 ;  /* 0x0000000000007b1d */ /* 0x000fe20000010000 */
[----:B--2---:R-:W-:-:S05]  /*2ea00*/  PRMT R122, R218, 0x4210, R130 ;  /* 0x00004210da7a7816 */ /* 0x004fca0000000082 */
[----:B------:R-:W2:Y:S04]  /*2ea10*/  LDL.LU R218, [R1+0xfe4] ;  /* 0x000fe40001da7983 */ /* 0x000ea80000300800 */
[----:B------:R-:W1:Y:S01]  /*2ea20*/  LDS.128 R104, [R2] ;  /* 0x0000000002687984 */ /* 0x000e620000000c00 */
[----:B------:R-:W-:Y:S01]  /*2ea30*/  BAR.SYNC.DEFER_BLOCKING 0x0 ;  /* 0x0000000000007b1d */ /* 0x000fe20000010000 */
[----:B---3--:R-:W-:Y:S02]  /*2ea40*/  LOP3.LUT R137, R220, 0xffff, RZ, 0xc0, !PT ;  /* 0x0000ffffdc897812 */ /* 0x008fe400078ec0ff */
[----:B----4-:R-:W-:-:S03]  /*2ea50*/  LOP3.LUT R136, R217, 0xffff, RZ, 0xc0, !PT ;  /* 0x0000ffffd9887812 */ /* 0x010fc600078ec0ff */
[----:B------:R-:W3:Y:S01]  /*2ea60*/  LDL.LU R220, [R1+0x10e4] ;  /* 0x0010e40001dc7983 */ /* 0x000ee20000300800 */
[----:B------:R-:W-:-:S03]  /*2ea70*/  LOP3.LUT R138, R216, 0xffff, RZ, 0xc0, !PT ;  /* 0x0000ffffd88a7812 */ /* 0x000fc600078ec0ff */
[----:B------:R-:W4:Y:S04]  /*2ea80*/  LDL.LU R217, [R1+0x10e0] ;  /* 0x0010e00001d97983 */ /* 0x000f280000300800 */
[----:B------:R-:W4:Y:S01]  /*2ea90*/  LDL.LU R216, [R1+0x10dc] ;  /* 0x0010dc0001d87983 */ /* 0x000f220000300800 */
[----:B------:R-:W-:-:S03]  /*2eaa0*/  PRMT R128, R152, 0x4210, R137 ;  /* 0x0000421098807816 */ /* 0x000fc60000000089 */
[----:B------:R-:W4:Y:S01]  /*2eab0*/  LDL.LU R221, [R1+0x1048] ;  /* 0x0010480001dd7983 */ /* 0x000f220000300800 */
[----:B------:R-:W-:-:S03]  /*2eac0*/  PRMT R129, R154, 0x4210, R136 ;  /* 0x000042109a817816 */ /* 0x000fc60000000088 */
[----:B------:R-:W4:Y:S04]  /*2ead0*/  LDL.LU R152, [R1+0x1044] ;  /* 0x0010440001987983 */ /* 0x000f280000300800 */
[----:B------:R-:W4:Y:S01]  /*2eae0*/  LDL.LU R154, [R1+0xff8] ;  /* 0x000ff800019a7983 */ /* 0x000f220000300800 */
[----:B------:R-:W-:-:S03]  /*2eaf0*/  LOP3.LUT R139, R146, 0xffff, RZ, 0xc0, !PT ;  /* 0x0000ffff928b7812 */ /* 0x000fc600078ec0ff */
[----:B------:R-:W4:Y:S01]  /*2eb00*/  LDL.LU R170, [R1+0xff4] ;  /* 0x000ff40001aa7983 */ /* 0x000f220000300800 */
[----:B------:R-:W-:-:S03]  /*2eb10*/  PRMT R130, R161, 0x4210, R138 ;  /* 0x00004210a1827816 */ /* 0x000fc6000000008a */
[----:B------:R-:W4:Y:S01]  /*2eb20*/  LDL.LU R162, [R1+0x10f0] ;  /* 0x0010f00001a27983 */ /* 0x000f220000300800 */
[----:B------:R-:W-:-:S03]  /*2eb30*/  LOP3.LUT R146, R169, 0xffff, RZ, 0xc0, !PT ;  /* 0x0000ffffa9927812 */ /* 0x000fc600078ec0ff */
[----:B------:R-:W4:Y:S01]  /*2eb40*/  LDL.LU R252, [R1+0x10ec] ;  /* 0x0010ec0001fc7983 */ /* 0x000f220000300800 */
[----:B------:R-:W-:-:S03]  /*2eb50*/  LOP3.LUT R145, R171, 0xffff, RZ, 0xc0, !PT ;  /* 0x0000ffffab917812 */ /* 0x000fc600078ec0ff */
[----:B------:R-:W4:Y:S04]  /*2eb60*/  LDL.LU R161, [R1+0x10e8] ;  /* 0x0010e80001a17983 */ /* 0x000f280000300800 */
[----:B------:R-:W4:Y:S04]  /*2eb70*/  LDL.LU R169, [R1+0x1060] ;  /* 0x0010600001a97983 */ /* 0x000f280000300800 */
        /* <DEDUP_REMOVED lines=11> */
[----:B------:R-:W-:-:S05]  /*2ec30*/  PRMT R123, R147, 0x4210, R131 ;  /* 0x00004210937b7816 */ /* 0x000fca0000000083 */
        /* <DEDUP_REMOVED lines=9> */
[----:B------:R-:W-:-:S02]  /*2ecd0*/  LOP3.LUT R144, R163, 0xffff, RZ, 0xc0, !PT ;  /* 0x0000ffffa3907812 */ /* 0x000fc400078ec0ff */
[----:B------:R-:W-:Y:S02]  /*2ece0*/  PRMT R133, R133, 0x5210, R136 ;  /* 0x0000521085857816 */ /* 0x000fe40000000088 */
[----:B--2---:R-:W-:Y:S02]  /*2ecf0*/  LOP3.LUT R147, R218, 0xffff, RZ, 0xc0, !PT ;  /* 0x0000ffffda937812 */ /* 0x004fe400078ec0ff */
[----:B------:R-:W-:Y:S01]  /*2ed00*/  PRMT R132, R132, 0x5210, R137 ;  /* 0x0000521084847816 */ /* 0x000fe20000000089 */
[----:B------:R-:W2:Y:S01]  /*2ed10*/  LDL.LU R163, [R1+0x1010] ;  /* 0x0010100001a37983 */ /* 0x000ea20000300800 */
[----:B------:R-:W-:-:S03]  /*2ed20*/  PRMT R134, R134, 0x5210, R138 ;  /* 0x0000521086867816 */ /* 0x000fc6000000008a */
[----:B------:R-:W2:Y:S04]  /*2ed30*/  LDL.LU R218, [R1+0x100c] ;  /* 0x00100c0001da7983 */ /* 0x000ea80000300800 */
[----:B------:R-:W1:Y:S01]  /*2ed40*/  LDS.128 R124, [R2] ;  /* 0x00000000027c7984 */ /* 0x000e620000000c00 */
[----:B---3--:R-:W-:Y:S02]  /*2ed50*/  PRMT R136, R220, 0x4210, R144 ;  /* 0x00004210dc887816 */ /* 0x008fe40000000090 */
[----:B----4-:R-:W-:Y:S01]  /*2ed60*/  PRMT R137, R217, 0x4210, R146 ;  /* 0x00004210d9897816 */ /* 0x010fe20000000092 */
[----:B------:R-:W3:Y:S01]  /*2ed70*/  LDL.LU R220, [R1+0x10fc] ;  /* 0x0010fc0001dc7983 */ /* 0x000ee20000300800 */
[----:B------:R-:W-:-:S03]  /*2ed80*/  PRMT R138, R216, 0x4210, R145 ;  /* 0x00004210d88a7816 */ /* 0x000fc60000000091 */
[----:B------:R-:W4:Y:S01]  /*2ed90*/  LDL.LU R217, [R1+0x10f8] ;  /* 0x0010f80001d97983 */ /* 0x000f220000300800 */
[--C-:B------:R-:W-:Y:S01]  /*2eda0*/  PRMT R131, R153, 0x4210, R139.reuse ;  /* 0x0000421099837816 */ /* 0x100fe2000000008b */
[----:B------:R-:W-:Y:S06]  /*2edb0*/  BAR.SYNC.DEFER_BLOCKING 0x0 ;  /* 0x0000000000007b1d */ /* 0x000fec0000010000 */
[----:B------:R-:W3:Y:S01]  /*2edc0*/  LDL.LU R216, [R1+0x10f4] ;  /* 0x0010f40001d87983 */ /* 0x000ee20000300800 */
[----:B------:R-:W-:-:S03]  /*2edd0*/  PRMT R135, R135, 0x5210, R139 ;  /* 0x0000521087877816 */ /* 0x000fc6000000008b */
[----:B------:R-:W-:Y:S01]  /*2ede0*/  STSM.16.M88.4 [R4], R128 ;  /* 0x0000008004007844 */ /* 0x000fe20000000200 */
[----:B------:R-:W-:Y:S01]  /*2edf0*/  BAR.SYNC.DEFER_BLOCKING 0x0 ;  /* 0x0000000000007b1d */ /* 0x000fe20000010000 */
[--C-:B------:R-:W-:Y:S02]  /*2ee00*/  PRMT R139, R155, 0x4210, R147.reuse ;  /* 0x000042109b8b7816 */ /* 0x100fe40000000093 */
[----:B------:R-:W-:Y:S02]  /*2ee10*/  LOP3.LUT R155, R170, 0xffff, RZ, 0xc0, !PT ;  /* 0x0000ffffaa9b7812 */ /* 0x000fe400078ec0ff */
[----:B------:R-:W-:Y:S02]  /*2ee20*/  LOP3.LUT R153, R221, 0xffff, RZ, 0xc0, !PT ;  /* 0x0000ffffdd997812 */ /* 0x000fe400078ec0ff */
[----:B------:R-:W-:Y:S02]  /*2ee30*/  PRMT R143, R143, 0x5210, R147 ;  /* 0x000052108f8f7816 */ /* 0x000fe40000000093 */
[----:B------:R-:W-:-:S02]  /*2ee40*/  PRMT R147, R160, 0x4210, R155 ;  /* 0x00004210a0937816 */ /* 0x000fc4000000009b */
[----:B------:R-:W-:Y:S02]  /*2ee50*/  PRMT R140, R140, 0x5210, R144 ;  /* 0x000052108c8c7816 */ /* 0x000fe40000000090 */
[----:B------:R-:W-:Y:S02]  /*2ee60*/  LOP3.LUT R160, R169, 0xffff, RZ, 0xc0, !PT ;  /* 0x0000ffffa9a07812 */ /* 0x000fe400078ec0ff */
[----:B------:R-:W-:Y:S01]  /*2ee70*/  PRMT R144, R162, 0x4210, R153 ;  /* 0x00004210a2907816 */ /* 0x000fe20000000099 */
[----:B------:R-:W3:Y:S01]  /*2ee80*/  LDL.LU R169, [R1+0x106c] ;  /* 0x00106c0001a97983 */ /* 0x000ee20000300800 */
[----:B------:R-:W-:-:S03]  /*2ee90*/  LOP3.LUT R162, R171, 0xffff, RZ, 0xc0, !PT ;  /* 0x0000ffffaba27812 */ /* 0x000fc600078ec0ff */
[----:B------:R-:W3:Y:S04]  /*2eea0*/  LDL.LU R170, [R1+0x1028] ;  /* 0x0010280001aa7983 */ /* 0x000ee80000300800 */
[----:B------:R-:W3:Y:S04]  /*2eeb0*/  LDL.LU R171, [R1+0x1024] ;  /* 0x0010240001ab7983 */ /* 0x000ee80000300800 */
[----:B------:R-:W1:Y:S01]  /*2eec0*/  LDS.128 R128, [R2] ;  /* 0x0000000002807984 */ /* 0x000e620000000c00 */
        /* <DEDUP_REMOVED lines=10> */
[----:B------:R-:W-:Y:S06]  /*2ef70*/  BAR.SYNC.DEFER_BLOCKING 0x0 ;  /* 0x0000000000007b1d */ /* 0x000fec0000010000 */
[----:B------:R-:W-:Y:S02]  /*2ef80*/  STSM.16.M88.4 [R4], R140 ;  /* 0x0000008c04007844 */ /* 0x000fe40000000200 */
[----:B------:R-:W-:Y:S01]  /*2ef90*/  BAR.SYNC.DEFER_BLOCKING 0x0 ;  /* 0x0000000000007b1d */ /* 0x000fe20000010000 */
[----:B------:R-:W-:-:S02]  /*2efa0*/  LOP3.LUT R152, R152, 0xffff, RZ, 0xc0, !PT ;  /* 0x0000ffff98987812 */ /* 0x000fc400078ec0ff */
[----:B------:R-:W-:-:S03]  /*2efb0*/  LOP3.LUT R154, R154, 0xffff, RZ, 0xc0, !PT ;  /* 0x0000ffff9a9a7812 */ /* 0x000fc600078ec0ff */
[----:B------:R-:W1:Y:S01]  /*2efc0*/  LDS.128 R140, [R2] ;  /* 0x00000000028c7984 */ /* 0x000e620000000c00 */
[----:B------:R-:W-:Y:S02]  /*2efd0*/  PRMT R145, R252, 0x4210, R152 ;  /* 0x00004210fc917816 */ /* 0x000fe40000000098 */
[----:B------:R-:W-:Y:S01]  /*2efe0*/  PRMT R146, R161, 0x4210, R154 ;  /* 0x00004210a1927816 */ /* 0x000fe2000000009a */
[----:B------:R-:W-:Y:S06]  /*2eff0*/  BAR.SYNC.DEFER_BLOCKING 0x0 ;  /* 0x0000000000007b1d */ /* 0x000fec0000010000 */
[----:B------:R-:W-:Y:S02]  /*2f000*/  STSM.16.M88.4 [R4], R144 ;  /* 0x0000009004007844 */ /* 0x000fe40000000200 */
[----:B------:R-:W-:Y:S01]  /*2f010*/  BAR.SYNC.DEFER_BLOCKING 0x0 ;  /* 0x0000000000007b1d */ /* 0x000fe20000010000 */
[----:B------:R-:W-:-:S02]  /*2f020*/  PRMT R149, R149, 0x5210, R152 ;  /* 0x0000521095957816 */ /* 0x000fc40000000098 */
[----:B------:R-:W-:-:S03]  /*2f030*/  PRMT R148, R148, 0x5210, R153 ;  /* 0x0000521094947816 */ /* 0x000fc60000000099 */
[----:B------:R-:W1:Y:S01]  /*2f040*/  LDS.128 R144, [R2] ;  /* 0x0000000002907984 */ /* 0x000e620000000c00 */
[----:B------:R-:W-:Y:S02]  /*2f050*/  PRMT R150, R150, 0x5210, R154 ;  /* 0x0000521096967816 */ /* 0x000fe4000000009a */
[----:B------:R-:W-:Y:S01]  /*2f060*/  PRMT R151, R151, 0x5210, R155 ;  /* 0x0000521097977816 */ /* 0x000fe2000000009b */
[----:B------:R-:W-:Y:S06]  /*2f070*/  BAR.SYNC.DEFER_BLOCKING 0x0 ;  /* 0x0000000000007b1d */ /* 0x000fec0000010000 */
[----:B------:R-:W-:Y:S02]  /*2f080*/  STSM.16.M88.4 [R4], R148 ;  /* 0x0000009404007844 */ /* 0x000fe40000000200 */
[----:B------:R-:W-:Y:S01]  /*2f090*/  BAR.SYNC.DEFER_BLOCKING 0x0 ;  /* 0x0000000000007b1d */ /* 0x000fe20000010000 */
[----:B--2---:R-:W-:-:S02]  /*2f0a0*/  LOP3.LUT R161, R163, 0xffff, RZ, 0xc0, !PT ;  /* 0x0000ffffa3a17812 */ /* 0x004fc400078ec0ff */
[----:B------:R-:W-:Y:S02]  /*2f0b0*/  LOP3.LUT R163, R218, 0xffff, RZ, 0xc0, !PT ;  /* 0x0000ffffdaa37812 */ /* 0x000fe400078ec0ff */
[----:B----4-:R-:W-:Y:S01]  /*2f0c0*/  PRMT R153, R217, 0x4210, R162 ;  /* 0x00004210d9997816 */ /* 0x010fe200000000a2 */
[----:B------:R-:W2:Y:S01]  /*2f0d0*/  LDS.128 R148, [R2] ;  /* 0x0000000002947984 */ /* 0x000ea20000000c00 */
[----:B---3--:R-:W-:-:S03]  /*2f0e0*/  PRMT R154, R216, 0x4210, R161 ;  /* 0x00004210d89a7816 */ /* 0x008fc600000000a1 */
[----:B------:R-:W3:Y:S01]  /*2f0f0*/  LDL.LU R217, [R1+0x1074] ;  /* 0x0010740001d97983 */ /* 0x000ee20000300800 */
[----:B------:R-:W-:Y:S02]  /*2f100*/  PRMT R152, R220, 0x4210, R160 ;  /* 0x00004210dc987816 */ /* 0x000fe400000000a0 */
[----:B------:R-:W-:Y:S01]  /*2f110*/  PRMT R155, R168, 0x4210, R163 ;  /* 0x00004210a89b7816 */ /* 0x000fe200000000a3 */
[----:B------:R-:W-:Y:S06]  /*2f120*/  BAR.SYNC.DEFER_BLOCKING 0x0 ;  /* 0x0000000000007b1d */ /* 0x000fec0000010000 */
[----:B------:R-:W4:Y:S04]  /*2f130*/  LDL.LU R216, [R1+0x1040] ;  /* 0x0010400001d87983 */ /* 0x000f280000300800 */
[----:B------:R-:W2:Y:S04]  /*2f140*/  LDL.LU R218, [R1+0x103c] ;  /* 0x00103c0001da7983 */ /* 0x000ea80000300800 */
[----:B------:R-:W3:Y:S04]  /*2f150*/  LDL.LU R221, [R1+0x1114] ;  /* 0x0011140001dd7983 */ /* 0x000ee80000300800 */
[----:B------:R-:W2:Y:S04]  /*2f160*/  LDL.LU R252, [R1+0x1110] ;  /* 0x0011100001fc7983 */ /* 0x000ea80000300800 */
[----:B------:R-:W2:Y:S04]  /*2f170*/  LDL.LU R220, [R1+0x110c] ;  /* 0x00110c0001dc7983 */ /* 0x000ea80000300800 */
[----:B------:R-:W4:Y:S04]  /*2f180*/  LDL.LU R168, [R1+0x1068] ;  /* 0x0010680001a87983 */ /* 0x000f280000300800 */
[----:B------:R0:W-:Y:S04]  /*2f190*/  STSM.16.M88.4 [R4], R152 ;  /* 0x0000009804007844 */ /* 0x0001e80000000200 */
[----:B0-----:R-:W3:Y:S04]  /*2f1a0*/  LDL.LU R153, [R1+0x1108] ;  /* 0x0011080001997983 */ /* 0x001ee80000300800 */
[----:B------:R-:W2:Y:S04]  /*2f1b0*/  LDL.LU R154, [R1+0x1104] ;  /* 0x00110400019a7983 */ /* 0x000ea80000300800 */
[----:B------:R-:W2:Y:S01]  /*2f1c0*/  LDL.LU R155, [R1+0x1100] ;  /* 0x00110000019b7983 */ /* 0x000ea20000300800 */
[----:B------:R-:W-:-:S02]  /*2f1d0*/  LOP3.LUT R171, R171, 0xffff, RZ, 0xc0, !PT ;  /* 0x0000ffffabab7812 */ /* 0x000fc400078ec0ff */
[----:B------:R-:W-:Y:S02]  /*2f1e0*/  PRMT R159, R159, 0x5210, R163 ;  /* 0x000052109f9f7816 */ /* 0x000fe400000000a3 */
[----:B------:R-:W-:Y:S02]  /*2f1f0*/  PRMT R163, R195, 0x4210, R171 ;  /* 0x00004210c3a37816 */ /* 0x000fe400000000ab */
[----:B------:R-:W2:Y:S01]  /*2f200*/  LDL.LU R195, [R1+0x1078] ;  /* 0x0010780001c37983 */ /* 0x000ea20000300800 */
[----:B------:R-:W-:Y:S02]  /*2f210*/  LOP3.LUT R169, R169, 0xffff, RZ, 0xc0, !PT ;  /* 0x0000ffffa9a97812 */ /* 0x000fe400078ec0ff */
[----:B------:R-:W-:Y:S02]  /*2f220*/  LOP3.LUT R170, R170, 0xffff, RZ, 0xc0, !PT ;  /* 0x0000ffffaaaa7812 */ /* 0x000fe400078ec0ff */
[----:B------:R-:W-:Y:S02]  /*2f230*/  PRMT R156, R156, 0x5210, R160 ;  /* 0x000052109c9c7816 */ /* 0x000fe400000000a0 */
[----:B------:R-:W-:-:S02]  /*2f240*/  PRMT R158, R158, 0x5210, R161 ;  /* 0x000052109e9e7816 */ /* 0x000fc400000000a1 */
[----:B------:R-:W-:Y:S01]  /*2f250*/  PRMT R157, R157, 0x5210, R162 ;  /* 0x000052109d9d7816 */ /* 0x000fe200000000a2 */
[----:B------:R-:W-:Y:S01]  /*2f260*/  BAR.SYNC.DEFER_BLOCKING 0x0 ;  /* 0x0000000000007b1d */ /* 0x000fe20000010000 */
[----:B------:R-:W-:Y:S02]  /*2f270*/  PRMT R166, R166, 0x5210, R170 ;  /* 0x00005210a6a67816 */ /* 0x000fe400000000aa */
[----:B------:R-:W-:Y:S02]  /*2f280*/  PRMT R164, R164, 0x5210, R169 ;  /* 0x00005210a4a47816 */ /* 0x000fe400000000a9 */
[----:B------:R-:W-:Y:S02]  /*2f290*/  PRMT R167, R167, 0x5210, R171 ;  /* 0x00005210a7a77816 */ /* 0x000fe400000000ab */
[----:B----4-:R-:W-:Y:S02]  /*2f2a0*/  LOP3.LUT R168, R168, 0xffff, RZ, 0xc0, !PT ;  /* 0x0000ffffa8a87812 */ /* 0x010fe400078ec0ff */
[----:B---3--:R-:W-:-:S02]  /*2f2b0*/  PRMT R160, R153, 0x4210, R169 ;  /* 0x0000421099a07816 */ /* 0x008fc400000000a9 */
[----:B--2---:R-:W-:Y:S02]  /*2f2c0*/  PRMT R161, R154, 0x4210, R168 ;  /* 0x000042109aa17816 */ /* 0x004fe400000000a8 */
[----:B------:R-:W-:Y:S02]  /*2f2d0*/  PRMT R162, R155, 0x4210, R170 ;  /* 0x000042109ba27816 */ /* 0x000fe400000000aa */
[----:B------:R-:W0:Y:S01]  /*2f2e0*/  LDS.128 R152, [R2] ;  /* 0x0000000002987984 */ /* 0x000e220000000c00 */
[----:B------:R-:W-:Y:S01]  /*2f2f0*/  BAR.SYNC.DEFER_BLOCKING 0x0 ;  /* 0x0000000000007b1d */ /* 0x000fe20000010000 */
[----:B------:R-:W-:Y:S02]  /*2f300*/  LOP3.LUT R195, R195, 0xffff, RZ, 0xc0, !PT ;  /* 0x0000ffffc3c37812 */ /* 0x000fe400078ec0ff */
[----:B------:R-:W-:Y:S02]  /*2f310*/  LOP3.LUT R216, R216, 0xffff, RZ, 0xc0, !PT ;  /* 0x0000ffffd8d87812 */ /* 0x000fe400078ec0ff */
[----:B------:R-:W-:-:S02]  /*2f320*/  PRMT R165, R165, 0x5210, R168 ;  /* 0x00005210a5a57816 */ /* 0x000fc400000000a8 */
[----:B------:R-:W-:Y:S02]  /*2f330*/  PRMT R168, R221, 0x4210, R195 ;  /* 0x00004210dda87816 */ /* 0x000fe400000000c3 */
[----:B------:R-:W-:Y:S02]  /*2f340*/  PRMT R170, R220, 0x4210, R216 ;  /* 0x00004210dcaa7816 */ /* 0x000fe400000000d8 */
[----:B------:R-:W2:Y:S04]  /*2f350*/  LDL.LU.64 R220, [R1+0xe78] ;  /* 0x000e780001dc7983 */ /* 0x000ea80000300a00 */
[----:B------:R-:W-:Y:S01]  /*2f360*/  STSM.16.M88.4 [R4], R156 ;  /* 0x0000009c04007844 */ /* 0x000fe20000000200 */
[----:B------:R-:W-:Y:S06]  /*2f370*/  BAR.SYNC.DEFER_BLOCKING 0x0 ;  /* 0x0000000000007b1d */ /* 0x000fec0000010000 */
[----:B------:R-:W3:Y:S02]  /*2f380*/  LDS.128 R156, [R2] ;  /* 0x00000000029c7984 */ /* 0x000ee40000000c00 */
[----:B------:R-:W-:Y:S06]  /*2f390*/  BAR.SYNC.DEFER_BLOCKING 0x0 ;  /* 0x0000000000007b1d */ /* 0x000fec0000010000 */
[----:B------:R-:W-:Y:S02]  /*2f3a0*/  STSM.16.M88.4 [R4], R160 ;  /* 0x000000a004007844 */ /* 0x000fe40000000200 */
[----:B------:R-:W-:Y:S06]  /*2f3b0*/  BAR.SYNC.DEFER_BLOCKING 0x0 ;  /* 0x0000000000007b1d */ /* 0x000fec0000010000 */
[----:B------:R-:W4:Y:S02]  /*2f3c0*/  LDS.128 R160, [R2] ;  /* 0x0000000002a07984 */ /* 0x000f240000000c00 */
[----:B------:R-:W-:Y:S06]  /*2f3d0*/  BAR.SYNC.DEFER_BLOCKING 0x0 ;  /* 0x0000000000007b1d */ /* 0x000fec0000010000 */
[----:B------:R-:W-:Y:S02]  /*2f3e0*/  STSM.16.M88.4 [R4], R164 ;  /* 0x000000a404007844 */ /* 0x000fe40000000200 */
[----:B------:R-:W-:Y:S01]  /*2f3f0*/  BAR.SYNC.DEFER_BLOCKING 0x0 ;  /* 0x0000000000007b1d */ /* 0x000fe20000010000 */
[----:B------:R-:W-:-:S02]  /*2f400*/  LOP3.LUT R217, R217, 0xffff, RZ, 0xc0, !PT ;  /* 0x0000ffffd9d97812 */ /* 0x000fc400078ec0ff */
[----:B------:R-:W-:-:S03]  /*2f410*/  LOP3.LUT R218, R218, 0xffff, RZ, 0xc0, !PT ;  /* 0x0000ffffdada7812 */ /* 0x000fc600078ec0ff */
[----:B------:R-:W4:Y:S01]  /*2f420*/  LDS.128 R164, [R2] ;  /* 0x0000000002a47984 */ /* 0x000f220000000c00 */
[----:B------:R-:W-:Y:S02]  /*2f430*/  PRMT R169, R252, 0x4210, R217 ;  /* 0x00004210fca97816 */ /* 0x000fe400000000d9 */
[----:B------:R-:W-:Y:S01]  /*2f440*/  PRMT R171, R219, 0x4210, R218 ;  /* 0x00004210dbab7816 */ /* 0x000fe200000000da */
[----:B------:R-:W-:Y:S06]  /*2f450*/  BAR.SYNC.DEFER_BLOCKING 0x0 ;  /* 0x0000000000007b1d */ /* 0x000fec0000010000 */
[----:B------:R1:W-:Y:S02]  /*2f460*/  STSM.16.M88.4 [R4], R168 ;  /* 0x000000a804007844 */ /* 0x0003e40000000200 */
[----:B-1----:R-:W-:-:S02]  /*2f470*/  PRMT R168, R173, 0x5210, R195 ;  /* 0x00005210ada87816 */ /* 0x002fc400000000c3 */
[----:B------:R-:W-:Y:S02]  /*2f480*/  PRMT R170, R174, 0x5210, R216 ;  /* 0x00005210aeaa7816 */ /* 0x000fe400000000d8 */
[----:B------:R-:W-:Y:S02]  /*2f490*/  PRMT R169, R175, 0x5210, R217 ;  /* 0x00005210afa97816 */ /* 0x000fe400000000d9 */
[----:B------:R-:W-:Y:S01]  /*2f4a0*/  PRMT R171, R172, 0x5210, R218 ;  /* 0x00005210acab7816 */ /* 0x000fe200000000da */
[----:B------:R-:W-:Y:S01]  /*2f4b0*/  BAR.SYNC.DEFER_BLOCKING 0x0 ;  /* 0x0000000000007b1d */ /* 0x000fe20000010000 */
[----:B------:R-:W-:-:S05]  /*2f4c0*/  PRMT R195, R64, 0x7770, RZ ;  /* 0x0000777040c37816 */ /* 0x000fca00000000ff */
[----:B------:R-:W3:Y:S04]  /*2f4d0*/  LDL.LU.64 R216, [R1+0xe50] ;  /* 0x000e500001d87983 */ /* 0x000ee80000300a00 */
[----:B------:R-:W4:Y:S04]  /*2f4e0*/  LDL.LU.64 R218, [R1+0xe58] ;  /* 0x000e580001da7983 */ /* 0x000f280000300a00 */
[----:B------:R-:W1:Y:S01]  /*2f4f0*/  LDS.128 R172, [R2] ;  /* 0x0000000002ac7984 */ /* 0x000e620000000c00 */
[----:B------:R-:W-:Y:S06]  /*2f500*/  BAR.SYNC.DEFER_BLOCKING 0x0 ;  /* 0x0000000000007b1d */ /* 0x000fec0000010000 */
[----:B------:R0:W-:Y:S02]  /*2f510*/  STSM.16.M88.4 [R4], R168 ;  /* 0x000000a804007844 */ /* 0x0001e40000000200 */
[----:B------:R-:W-:Y:S01]  /*2f520*/  BAR.SYNC.DEFER_BLOCKING 0x0 ;  /* 0x0000000000007b1d */ /* 0x000fe20000010000 */
[----:B0-----:R-:W-:-:S05]  /*2f530*/  PRMT R168, R64, 0x7771, RZ ;  /* 0x0000777140a87816 */ /* 0x001fca00000000ff */
[----:B------:R-:W3:Y:S04]  /*2f540*/  LDL.LU.64 R170, [R1+0xe60] ;  /* 0x000e600001aa7983 */ /* 0x000ee80000300a00 */
[----:B------:R0:W-:Y:S01]  /*2f550*/  @P0 STG.E.U8 desc[UR32][R200.64], R195 ;  /* 0x000000c3c8000986 */ /* 0x0001e2000c101120 */
[----:B------:R-:W-:-:S03]  /*2f560*/  LOP3.LUT P0, RZ, R194, 0x80, RZ, 0xc0, !PT ;  /* 0x00000080c2ff7812 */ /* 0x000fc6000780c0ff */
[----:B0-----:R-:W4:Y:S10]  /*2f570*/  LDL.LU.64 R200, [R1+0xe68] ;  /* 0x000e680001c87983 */ /* 0x001f340000300a00 */
[----:B------:R0:W-:Y:S01]  /*2f580*/  @P0 STG.E.U8 desc[UR32][R198.64], R168 ;  /* 0x000000a8c6000986 */ /* 0x0001e2000c101120 */
[----:B------:R-:W-:-:S02]  /*2f590*/  LOP3.LUT P0, RZ, R194, 0x40, RZ, 0xc0, !PT ;  /* 0x00000040c2ff7812 */ /* 0x000fc4000780c0ff */
[----:B0-----:R-:W-:Y:S01]  /*2f5a0*/  PRMT R168, R64, 0x7772, RZ ;  /* 0x0000777240a87816 */ /* 0x001fe200000000ff */
[----:B------:R-:W3:Y:S10]  /*2f5b0*/  LDL.LU.64 R198, [R1+0xe70] ;  /* 0x000e700001c67983 */ /* 0x000ef40000300a00 */
[----:B------:R-:W-:Y:S01]  /*2f5c0*/  @P0 STG.E.U8 desc[UR32][R196.64], R168 ;  /* 0x000000a8c4000986 */ /* 0x000fe2000c101120 */
[----:B------:R-:W-:-:S02]  /*2f5d0*/  LOP3.LUT P0, RZ, R194, 0x20, RZ, 0xc0, !PT ;  /* 0x00000020c2ff7812 */ /* 0x000fc4000780c0ff */
[----:B------:R-:W-:-:S11]  /*2f5e0*/  PRMT R64, R64, 0x7773, RZ ;  /* 0x0000777340407816 */ /* 0x000fd600000000ff */
[----:B------:R0:W-:Y:S02]  /*2f5f0*/  @P0 STG.E.U8 desc[UR32][R190.64], R64 ;  /* 0x00000040be000986 */ /* 0x0001e4000c101120 */
[----:B0-----:R-:W-:-:S05]  /*2f600*/  PRMT R64, R60, 0x7770, RZ ;  /* 0x000077703c407816 */ /* 0x001fca00000000ff */
[----:B------:R0:W-:Y:S02]  /*2f610*/  @P6 STG.E.U8 desc[UR32][R188.64], R64 ;  /* 0x00000040bc006986 */ /* 0x0001e4000c101120 */
[----:B0-----:R-:W-:-:S05]  /*2f620*/  PRMT R64, R60, 0x7771, RZ ;  /* 0x000077713c407816 */ /* 0x001fca00000000ff */
[----:B------:R0:W-:Y:S01]  /*2f630*/  @P5 STG.E.U8 desc[UR32][R186.64], R64 ;  /* 0x00000040ba005986 */ /* 0x0001e2000c101120 */
[----:B------:R-:W-:Y:S02]  /*2f640*/  LOP3.LUT P0, RZ, R194, 0x10, RZ, 0xc0, !PT ;  /* 0x00000010c2ff7812 */ /* 0x000fe4000780c0ff */
[C---:B0-----:R-:W-:Y:S02]  /*2f650*/  PRMT R64, R60.reuse, 0x7772, RZ ;  /* 0x000077723c407816 */ /* 0x041fe400000000ff */
[----:B------:R-:W-:-:S03]  /*2f660*/  PRMT R60, R60, 0x7773, RZ ;  /* 0x000077733c3c7816 */ /* 0x000fc600000000ff */
[----:B------:R-:W-:Y:S04]  /*2f670*/  @P4 STG.E.U8 desc[UR32][R184.64], R64 ;  /* 0x00000040b8004986 */ /* 0x000fe8000c101120 */
[----:B------:R0:W-:Y:S01]  /*2f680*/  @P3 STG.E.U8 desc[UR32][R182.64], R60 ;  /* 0x0000003cb6003986 */ /* 0x0001e2000c101120 */
[----:B------:R-:W-:Y:S02]  /*2f690*/  LOP3.LUT P3, RZ, R7, 0x1000, RZ, 0xc0, !PT ;  /* 0x0000100007ff7812 */ /* 0x000fe4000786c0ff */
[----:B0-----:R-:W-:-:S05]  /*2f6a0*/  PRMT R60, R65, 0x7770, RZ ;  /* 0x00007770413c7816 */ /* 0x001fca00000000ff */
[----:B------:R0:W-:Y:S02]  /*2f6b0*/  @P2 STG.E.U8 desc[UR32][R180.64], R60 ;  /* 0x0000003cb4002986 */ /* 0x0001e4000c101120 */
[----:B0-----:R-:W-:-:S05]  /*2f6c0*/  PRMT R60, R65, 0x7771, RZ ;  /* 0x00007771413c7816 */ /* 0x001fca00000000ff */
[----:B------:R0:W-:Y:S02]  /*2f6d0*/  @P1 STG.E.U8 desc[UR32][R178.64], R60 ;  /* 0x0000003cb2001986 */ /* 0x0001e4000c101120 */
[C---:B0-----:R-:W-:Y:S02]  /*2f6e0*/  PRMT R60, R65.reuse, 0x7772, RZ ;  /* 0x00007772413c7816 */ /* 0x041fe400000000ff */
[----:B------:R-:W-:-:S03]  /*2f6f0*/  PRMT R65, R65, 0x7773, RZ ;  /* 0x0000777341417816 */ /* 0x000fc600000000ff */
[----:B------:R-:W-:Y:S04]  /*2f700*/  @P0 STG.E.U8 desc[UR32][R176.64], R60 ;  /* 0x0000003cb0000986 */ /* 0x000fe8000c101120 */
[----:B--2---:R0:W-:Y:S04]  /*2f710*/  @P3 STG.E.U8 desc[UR32][R220.64], R65 ;  /* 0x00000041dc003986 */ /* 0x0041e8000c101120 */
[----:B0-----:R-:W2:Y:S01]  /*2f720*/  LDL.LU.64 R220, [R1+0xe48] ;  /* 0x000e480001dc7983 */ /* 0x001ea20000300a00 */
[----:B------:R-:W-:Y:S02]  /*2f730*/  LOP3.LUT P6, RZ, R193, 0x10000000, RZ, 0xc0, !PT ;  /* 0x10000000c1ff7812 */ /* 0x000fe400078cc0ff */
[----:B------:R-:W-:Y:S01]  /*2f740*/  LOP3.LUT R4, R4, 0xefffffff, RZ, 0xc0, !PT ;  /* 0xefffffff04047812 */ /* 0x000fe200078ec0ff */
[----:B------:R-:W2:Y:S01]  /*2f750*/  LDL.LU.64 R184, [R1+0xe40] ;  /* 0x000e400001b87983 */ /* 0x000ea20000300a00 */
[----:B------:R-:W-:-:S03]  /*2f760*/  LOP3.LUT R194, R194, 0xfffffffe, RZ, 0xc0, !PT ;  /* 0xfffffffec2c27812 */ /* 0x000fc600078ec0ff */
[----:B------:R-:W2:Y:S04]  /*2f770*/  LDL.LU.64 R186, [R1+0xe38] ;  /* 0x000e380001ba7983 */ /* 0x000ea80000300a00 */
[----:B------:R-:W2:Y:S02]  /*2f780*/  LDL.LU.64 R188, [R1+0xe30] ;  /* 0x000e300001bc7983 */ /* 0x000ea40000300a00 */
[----:B------:R-:W-:Y:S02]  /*2f790*/  @P6 LOP3.LUT R4, R4, 0x10000000, RZ, 0xfc, !PT ;  /* 0x1000000004046812 */ /* 0x000fe400078efcff */
[----:B------:R-:W-:Y:S01]  /*2f7a0*/  LOP3.LUT P6, RZ, R193, 0x20000000, RZ, 0xc0, !PT ;  /* 0x20000000c1ff7812 */ /* 0x000fe200078cc0ff */
[----:B------:R-:W2:Y:S01]  /*2f7b0*/  LDL.LU.64 R190, [R1+0xe28] ;  /* 0x000e280001be7983 */ /* 0x000ea20000300a00 */
[----:B------:R-:W-:-:S02]  /*2f7c0*/  LOP3.LUT R4, R4, 0xdfffffff, RZ, 0xc0, !PT ;  /* 0xdfffffff04047812 */ /* 0x000fc400078ec0ff */
[C---:B------:R-:W-:Y:S01]  /*2f7d0*/  LOP3.LUT P2, RZ, R7.reuse, 0x80, RZ, 0xc0, !PT ;  /* 0x0000008007ff7812 */ /* 0x040fe2000784c0ff */
[----:B------:R-:W2:Y:S01]  /*2f7e0*/  LDL.LU.64 R168, [R1+0xe20] ;  /* 0x000e200001a87983 */ /* 0x000ea20000300a00 */
[----:B------:R-:W-:Y:S02]  /*2f7f0*/  LOP3.LUT P1, RZ, R7, 0x40, RZ, 0xc0, !PT ;  /* 0x0000004007ff7812 */ /* 0x000fe4000782c0ff */
[----:B------:R-:W-:Y:S01]  /*2f800*/  PRMT R60, R61, 0x7770, RZ ;  /* 0x000077703d3c7816 */ /* 0x000fe200000000ff */
[----:B------:R-:W2:Y:S04]  /*2f810*/  LDL.LU.64 R196, [R1+0xe18] ;  /* 0x000e180001c47983 */ /* 0x000ea80000300a00 */
[----:B------:R-:W-:Y:S02]  /*2f820*/  @P6 LOP3.LUT R4, R4, 0x20000000, RZ, 0xfc, !PT ;  /* 0x2000000004046812 */ /* 0x000fe400078efcff */
[----:B------:R-:W-:-:S02]  /*2f830*/  LOP3.LUT P6, RZ, R193, 0x40000000, RZ, 0xc0, !PT ;  /* 0x40000000c1ff7812 */ /* 0x000fc400078cc0ff */
[----:B------:R-:W-:-:S11]  /*2f840*/  LOP3.LUT R4, R4, 0xbfffffff, RZ, 0xc0, !PT ;  /* 0xbfffffff04047812 */ /* 0x000fd600078ec0ff */
[----:B------:R-:W-:Y:S02]  /*2f850*/  @P6 LOP3.LUT R4, R4, 0x40000000, RZ, 0xfc, !PT ;  /* 0x4000000004046812 */ /* 0x000fe400078efcff */
[----:B------:R-:W-:Y:S02]  /*2f860*/  LOP3.LUT P6, RZ, R193, 0x80000000, RZ, 0xc0, !PT ;  /* 0x80000000c1ff7812 */ /* 0x000fe400078cc0ff */
[----:B------:R-:W-:-:S11]  /*2f870*/  LOP3.LUT R4, R4, 0x7fffffff, RZ, 0xc0, !PT ;  /* 0x7fffffff04047812 */ /* 0x000fd600078ec0ff */
[----:B------:R-:W-:Y:S02]  /*2f880*/  @P6 LOP3.LUT R4, R4, 0x80000000, RZ, 0xfc, !PT ;  /* 0x8000000004046812 */ /* 0x000fe400078efcff */
[----:B------:R-:W-:-:S13]  /*2f890*/  LOP3.LUT P6, RZ, R7, 0x1, RZ, 0xc0, !PT ;  /* 0x0000000107ff7812 */ /* 0x000fda00078cc0ff */
        /* <DEDUP_REMOVED lines=9> */
[----:B------:R-:W-:-:S09]  /*2f930*/  LOP3.LUT P0, RZ, R7, 0x20, RZ, 0xc0, !PT ;  /* 0x0000002007ff7812 */ /* 0x000fd2000780c0ff */
[----:B------:R-:W-:Y:S02]  /*2f940*/  @P6 LOP3.LUT R194, R194, 0x8, RZ, 0xfc, !PT ;  /* 0x00000008c2c26812 */ /* 0x000fe400078efcff */
[----:B------:R-:W-:Y:S01]  /*2f950*/  LOP3.LUT P6, RZ, R7, 0x10, RZ, 0xc0, !PT ;  /* 0x0000001007ff7812 */ /* 0x000fe200078cc0ff */
[----:B---3--:R0:W-:Y:S02]  /*2f960*/  @P2 STG.E.U8 desc[UR32][R198.64], R60 ;  /* 0x0000003cc6002986 */ /* 0x0081e4000c101120 */
[C---:B0-----:R-:W-:Y:S02]  /*2f970*/  PRMT R60, R61.reuse, 0x7771, RZ ;  /* 0x000077713d3c7816 */ /* 0x041fe400000000ff */
[----:B------:R-:W3:Y:S04]  /*2f980*/  LDL.LU.64 R198, [R1+0xe10] ;  /* 0x000e100001c67983 */ /* 0x000ee80000300a00 */
[----:B----4-:R0:W-:Y:S02]  /*2f990*/  @P1 STG.E.U8 desc[UR32][R200.64], R60 ;  /* 0x0000003cc8001986 */ /* 0x0101e4000c101120 */
[----:B0-----:R-:W-:-:S02]  /*2f9a0*/  PRMT R60, R61, 0x7772, RZ ;  /* 0x000077723d3c7816 */ /* 0x001fc400000000ff */
[----:B------:R-:W4:Y:S01]  /*2f9b0*/  LDL.LU.64 R200, [R1+0xe08] ;  /* 0x000e080001c87983 */ /* 0x000f220000300a00 */
[----:B------:R-:W-:-:S03]  /*2f9c0*/  PRMT R61, R61, 0x7773, RZ ;  /* 0x000077733d3d7816 */ /* 0x000fc600000000ff */
[----:B------:R0:W-:Y:S04]  /*2f9d0*/  @P0 STG.E.U8 desc[UR32][R170.64], R60 ;  /* 0x0000003caa000986 */ /* 0x0001e8000c101120 */
[----:B------:R1:W-:Y:S01]  /*2f9e0*/  @P6 STG.E.U8 desc[UR32][R218.64], R61 ;  /* 0x0000003dda006986 */ /* 0x0003e2000c101120 */
[----:B------:R-:W-:Y:S02]  /*2f9f0*/  LOP3.LUT P6, RZ, R194, 0x8, RZ, 0xc0, !PT ;  /* 0x00000008c2ff7812 */ /* 0x000fe400078cc0ff */
[----:B0-----:R-:W-:Y:S01]  /*2fa00*/  PRMT R60, R66, 0x7770, RZ ;  /* 0x00007770423c7816 */ /* 0x001fe200000000ff */
[----:B------:R-:W4:Y:S04]  /*2fa10*/  LDL.LU.64 R170, [R1+0xe00] ;  /* 0x000e000001aa7983 */ /* 0x000f280000300a00 */
[----:B-1----:R-:W4:Y:S06]  /*2fa20*/  LDL.LU.64 R218, [R1+0xdf8] ;  /* 0x000df80001da7983 */ /* 0x002f2c0000300a00 */
[----:B------:R0:W-:Y:S01]  /*2fa30*/  @P6 STG.E.U8 desc[UR32][R216.64], R60 ;  /* 0x0000003cd8006986 */ /* 0x0001e2000c101120 */
[----:B------:R-:W-:-:S03]  /*2fa40*/  LOP3.LUT P6, RZ, R194, 0x4, RZ, 0xc0, !PT ;  /* 0x00000004c2ff7812 */ /* 0x000fc600078cc0ff */
[----:B0-----:R-:W4:Y:S01]  /*2fa50*/  LDL.LU.64 R216, [R1+0xdf0] ;  /* 0x000df00001d87983 */ /* 0x001f220000300a00 */
[----:B------:R-:W-:-:S09]  /*2fa60*/  PRMT R60, R66, 0x7771, RZ ;  /* 0x00007771423c7816 */ /* 0x000fd200000000ff */
[----:B--2---:R0:W-:Y:S04]  /*2fa70*/  @P6 STG.E.U8 desc[UR32][R220.64], R60 ;  /* 0x0000003cdc006986 */ /* 0x0041e8000c101120 */
[----:B0-----:R-:W2:Y:S01]  /*2fa80*/  LDL.LU.64 R220, [R1+0xde8] ;  /* 0x000de80001dc7983 */ /* 0x001ea20000300a00 */
[----:B------:R-:W-:Y:S02]  /*2fa90*/  LOP3.LUT P6, RZ, R194, 0x2, RZ, 0xc0, !PT ;  /* 0x00000002c2ff7812 */ /* 0x000fe400078cc0ff */
[C---:B------:R-:W-:Y:S02]  /*2faa0*/  PRMT R60, R66.reuse, 0x7772, RZ ;  /* 0x00007772423c7816 */ /* 0x040fe400000000ff */
[----:B------:R-:W-:-:S09]  /*2fab0*/  PRMT R66, R66, 0x7773, RZ ;  /* 0x0000777342427816 */ /* 0x000fd200000000ff */
[----:B------:R0:W-:Y:S01]  /*2fac0*/  @P6 STG.E.U8 desc[UR32][R184.64], R60 ;  /* 0x0000003cb8006986 */ /* 0x0001e2000c101120 */
[----:B------:R-:W-:-:S13]  /*2fad0*/  LOP3.LUT P6, RZ, R194, 0x1, RZ, 0xc0, !PT ;  /* 0x00000001c2ff7812 */ /* 0x000fda00078cc0ff */
[----:B------:R-:W-:Y:S01]  /*2fae0*/  @P6 STG.E.U8 desc[UR32][R186.64], R66 ;  /* 0x00000042ba006986 */ /* 0x000fe2000c101120 */
[----:B------:R-:W-:Y:S02]  /*2faf0*/  LOP3.LUT P6, RZ, R4, 0x80000000, RZ, 0xc0, !PT ;  /* 0x8000000004ff7812 */ /* 0x000fe400078cc0ff */
[----:B0-----:R-:W-:-:S11]  /*2fb00*/  PRMT R60, R62, 0x7770, RZ ;  /* 0x000077703e3c7816 */ /* 0x001fd600000000ff */
[----:B------:R0:W-:Y:S01]  /*2fb10*/  @P6 STG.E.U8 desc[UR32][R188.64], R60 ;  /* 0x0000003cbc006986 */ /* 0x0001e2000c101120 */
[----:B------:R-:W-:Y:S02]  /*2fb20*/  LOP3.LUT P6, RZ, R4, 0x40000000, RZ, 0xc0, !PT ;  /* 0x4000000004ff7812 */ /* 0x000fe400078cc0ff */
[----:B0-----:R-:W-:-:S11]  /*2fb30*/  PRMT R60, R62, 0x7771, RZ ;  /* 0x000077713e3c7816 */ /* 0x001fd600000000ff */
[----:B------:R0:W-:Y:S01]  /*2fb40*/  @P6 STG.E.U8 desc[UR32][R190.64], R60 ;  /* 0x0000003cbe006986 */ /* 0x0001e2000c101120 */
[----:B------:R-:W-:Y:S02]  /*2fb50*/  LOP3.LUT P6, RZ, R4, 0x20000000, RZ, 0xc0, !PT ;  /* 0x2000000004ff7812 */ /* 0x000fe400078cc0ff */
[----:B------:R-:W-:Y:S02]  /*2fb60*/  LOP3.LUT P5, RZ, R193, 0x8000000, RZ, 0xc0, !PT ;  /* 0x08000000c1ff7812 */ /* 0x000fe400078ac0ff */
[----:B0-----:R-:W-:-:S09]  /*2fb70*/  PRMT R60, R62, 0x7772, RZ ;  /* 0x000077723e3c7816 */ /* 0x001fd200000000ff */
[----:B------:R0:W-:Y:S01]  /*2fb80*/  @P6 STG.E.U8 desc[UR32][R168.64], R60 ;  /* 0x0000003ca8006986 */ /* 0x0001e2000c101120 */
[----:B------:R-:W-:Y:S02]  /*2fb90*/  LOP3.LUT P6, RZ, R4, 0x10000000, RZ, 0xc0, !PT ;  /* 0x1000000004ff7812 */ /* 0x000fe400078cc0ff */
[C---:B------:R-:W-:Y:S02]  /*2fba0*/  LOP3.LUT P4, RZ, R193.reuse, 0x4000000, RZ, 0xc0, !PT ;  /* 0x04000000c1ff7812 */ /* 0x040fe4000788c0ff */
[----:B------:R-:W-:Y:S02]  /*2fbb0*/  PRMT R62, R62, 0x7773, RZ ;  /* 0x000077733e3e7816 */ /* 0x000fe400000000ff */
[----:B------:R-:W-:Y:S02]  /*2fbc0*/  LOP3.LUT P3, RZ, R193, 0x2000000, RZ, 0xc0, !PT ;  /* 0x02000000c1ff7812 */ /* 0x000fe4000786c0ff */
[----:B0-----:R-:W-:-:S05]  /*2fbd0*/  PRMT R60, R67, 0x7770, RZ ;  /* 0x00007770433c7816 */ /* 0x001fca00000000ff */
[----:B------:R-:W-:Y:S01]  /*2fbe0*/  @P6 STG.E.U8 desc[UR32][R196.64], R62 ;  /* 0x0000003ec4006986 */ /* 0x000fe2000c101120 */
[C---:B------:R-:W-:Y:S02]  /*2fbf0*/  LOP3.LUT P2, RZ, R193.reuse, 0x1000000, RZ, 0xc0, !PT ;  /* 0x01000000c1ff7812 */ /* 0x040fe4000784c0ff */
[C---:B------:R-:W-:Y:S02]  /*2fc00*/  LOP3.LUT P1, RZ, R193.reuse, 0x800000, RZ, 0xc0, !PT ;  /* 0x00800000c1ff7812 */ /* 0x040fe4000782c0ff */
[----:B------:R-:W-:Y:S01]  /*2fc10*/  LOP3.LUT P0, RZ, R193, 0x400000, RZ, 0xc0, !PT ;  /* 0x00400000c1ff7812 */ /* 0x000fe2000780c0ff */
[----:B---3--:R0:W-:Y:S02]  /*2fc20*/  @P5 STG.E.U8 desc[UR32][R198.64], R60 ;  /* 0x0000003cc6005986 */ /* 0x0081e4000c101120 */
[----:B0-----:R-:W-:-:S05]  /*2fc30*/  PRMT R60, R67, 0x7771, RZ ;  /* 0x00007771433c7816 */ /* 0x001fca00000000ff */
[----:B----4-:R0:W-:Y:S02]  /*2fc40*/  @P4 STG.E.U8 desc[UR32][R200.64], R60 ;  /* 0x0000003cc8004986 */ /* 0x0101e4000c101120 */
[C---:B0-----:R-:W-:Y:S02]  /*2fc50*/  PRMT R60, R67.reuse, 0x7772, RZ ;  /* 0x00007772433c7816 */ /* 0x041fe400000000ff */
[----:B------:R-:W-:-:S03]  /*2fc60*/  PRMT R67, R67, 0x7773, RZ ;  /* 0x0000777343437816 */ /* 0x000fc600000000ff */
[----:B------:R0:W-:Y:S04]  /*2fc70*/  @P3 STG.E.U8 desc[UR32][R170.64], R60 ;  /* 0x0000003caa003986 */ /* 0x0001e8000c101120 */
[----:B------:R-:W-:Y:S01]  /*2fc80*/  @P2 STG.E.U8 desc[UR32][R218.64], R67 ;  /* 0x00000043da002986 */ /* 0x000fe2000c101120 */
[----:B0-----:R-:W-:-:S05]  /*2fc90*/  PRMT R60, R63, 0x7770, RZ ;  /* 0x000077703f3c7816 */ /* 0x001fca00000000ff */
[----:B------:R0:W-:Y:S02]  /*2fca0*/  @P1 STG.E.U8 desc[UR32][R216.64], R60 ;  /* 0x0000003cd8001986 */ /* 0x0001e4000c101120 */
[----:B0-----:R-:W-:-:S05]  /*2fcb0*/  PRMT R60, R63, 0x7771, RZ ;  /* 0x000077713f3c7816 */ /* 0x001fca00000000ff */
[----:B--2---:R0:W-:Y:S04]  /*2fcc0*/  @P0 STG.E.U8 desc[UR32][R220.64], R60 ;  /* 0x0000003cdc000986 */ /* 0x0041e8000c101120 */
[----:B0-----:R-:W2:Y:S04]  /*2fcd0*/  LDL.LU.64 R220, [R1+0xde0] ;  /* 0x000de00001dc7983 */ /* 0x001ea80000300a00 */
[----:B------:R-:W3:Y:S04]  /*2fce0*/  LDL.LU.64 R198, [R1+0xdd8] ;  /* 0x000dd80001c67983 */ /* 0x000ee80000300a00 */
[----:B------:R-:W4:Y:S04]  /*2fcf0*/  LDL.LU.64 R200, [R1+0x120] ;  /* 0x0001200001c87983 */ /* 0x000f280000300a00 */
[----:B------:R-:W4:Y:S04]  /*2fd00*/  LDL.LU.64 R170, [R1+0x118] ;  /* 0x0001180001aa7983 */ /* 0x000f280000300a00 */
[----:B------:R-:W4:Y:S04]  /*2fd10*/  LDL.LU.64 R218, [R1+0x110] ;  /* 0x0001100001da7983 */ /* 0x000f280000300a00 */
[----:B------:R-:W4:Y:S01]  /*2fd20*/  LDL.LU.64 R216, [R1+0x108] ;  /* 0x0001080001d87983 */ /* 0x000f220000300a00 */
[----:B------:R-:W-:-:S02]  /*2fd30*/  LOP3.LUT P3, RZ, R193, 0x200000, RZ, 0xc0, !PT ;  /* 0x00200000c1ff7812 */ /* 0x000fc4000786c0ff */
[----:B------:R-:W-:Y:S02]  /*2fd40*/  PRMT R60, R63, 0x7772, RZ ;  /* 0x000077723f3c7816 */ /* 0x000fe400000000ff */
        /* <DEDUP_REMOVED lines=20> */
[C---:B------:R-:W-:Y:S02]  /*2fe90*/  LOP3.LUT P2, RZ, R193.reuse, 0x100000, RZ, 0xc0, !PT ;  /* 0x00100000c1ff7812 */ /* 0x040fe4000784c0ff */
[----:B------:R-:W-:-:S07]  /*2fea0*/  LOP3.LUT P1, RZ, R193, 0x80000, RZ, 0xc0, !PT ;  /* 0x00080000c1ff7812 */ /* 0x000fce000782c0ff */
[----:B------:R-:W-:Y:S02]  /*2feb0*/  @P6 LOP3.LUT R4, R4, 0x4000000, RZ, 0xfc, !PT ;  /* 0x0400000004046812 */ /* 0x000fe400078efcff */
[C---:B------:R-:W-:Y:S02]  /*2fec0*/  LOP3.LUT P6, RZ, R193.reuse, 0x10000, RZ, 0xc0, !PT ;  /* 0x00010000c1ff7812 */ /* 0x040fe400078cc0ff */
[----:B------:R-:W-:Y:S02]  /*2fed0*/  LOP3.LUT P0, RZ, R193, 0x40000, RZ, 0xc0, !PT ;  /* 0x00040000c1ff7812 */ /* 0x000fe4000780c0ff */
[----:B------:R-:W-:Y:S02]  /*2fee0*/  LOP3.LUT R4, R4, 0xf7ffffff, RZ, 0xc0, !PT ;  /* 0xf7ffffff04047812 */ /* 0x000fe400078ec0ff */
[----:B------:R-:W-:Y:S01]  /*2fef0*/  PRMT R63, R63, 0x7773, RZ ;  /* 0x000077733f3f7816 */ /* 0x000fe200000000ff */
[----:B--2---:R0:W-:Y:S04]  /*2ff00*/  @P3 STG.E.U8 desc[UR32][R220.64], R60 ;  /* 0x0000003cdc003986 */ /* 0x0041e8000c101120 */
[----:B0-----:R-:W2:Y:S04]  /*2ff10*/  LDL.LU.64 R220, [R1+0x100] ;  /* 0x0001000001dc7983 */ /* 0x001ea80000300a00 */
[----:B------:R-:W2:Y:S04]  /*2ff20*/  LDL.LU.64 R184, [R1+0xf8] ;  /* 0x0000f80001b87983 */ /* 0x000ea80000300a00 */
[----:B------:R-:W2:Y:S04]  /*2ff30*/  LDL.LU.64 R186, [R1+0xf0] ;  /* 0x0000f00001ba7983 */ /* 0x000ea80000300a00 */
[----:B------:R-:W2:Y:S04]  /*2ff40*/  LDL.LU.64 R188, [R1+0xe8] ;  /* 0x0000e80001bc7983 */ /* 0x000ea80000300a00 */
[----:B------:R-:W2:Y:S01]  /*2ff50*/  LDL.LU.64 R190, [R1+0xe0] ;  /* 0x0000e00001be7983 */ /* 0x000ea20000300a00 */
[----:B------:R-:W-:-:S03]  /*2ff60*/  PRMT R60, R56, 0x7770, RZ ;  /* 0x00007770383c7816 */ /* 0x000fc600000000ff */
[----:B------:R-:W2:Y:S01]  /*2ff70*/  LDL.LU.64 R168, [R1+0xd8] ;  /* 0x0000d80001a87983 */ /* 0x000ea20000300a00 */
[----:B------:R-:W-:Y:S02]  /*2ff80*/  @P6 LOP3.LUT R4, R4, 0x8000000, RZ, 0xfc, !PT ;  /* 0x0800000004046812 */ /* 0x000fe400078efcff */
[----:B------:R-:W-:Y:S01]  /*2ff90*/  LOP3.LUT P6, RZ, R193, 0x20000, RZ, 0xc0, !PT ;  /* 0x00020000c1ff7812 */ /* 0x000fe200078cc0ff */
[----:B---3--:R0:W-:Y:S04]  /*2ffa0*/  @P2 STG.E.U8 desc[UR32][R198.64], R63 ;  /* 0x0000003fc6002986 */ /* 0x0081e8000c101120 */
[----:B----4-:R1:W-:Y:S04]  /*2ffb0*/  @P1 STG.E.U8 desc[UR32][R200.64], R60 ;  /* 0x0000003cc8001986 */ /* 0x0103e8000c101120 */
[----:B------:R-:W3:Y:S04]  /*2ffc0*/  LDL.LU.64 R196, [R1+0xd0] ;  /* 0x0000d00001c47983 */ /* 0x000ee80000300a00 */
[----:B0-----:R-:W4:Y:S01]  /*2ffd0*/  LDL.LU.64 R198, [R1+0xc8] ;  /* 0x0000c80001c67983 */ /* 0x001f220000300a00 */
[----:B-1----:R-:W-:-:S03]  /*2ffe0*/  PRMT R60, R56, 0x7771, RZ ;  /* 0x00007771383c7816 */ /* 0x002fc600000000ff */
[----:B------:R-:W4:Y:S04]  /*2fff0*/  LDL.LU.64 R200, [R1+0xc0] ;  /* 0x0000c00001c87983 */ /* 0x000f280000300a00 */
[----:B------:R0:W-:Y:S02]  /*30000*/  @P0 STG.E.U8 desc[UR32][R170.64], R60 ;  /* 0x0000003caa000986 */ /* 0x0001e4000c101120 */
[----:B0-----:R-:W-:Y:S02]  /*30010*/  PRMT R60, R56, 0x7772, RZ ;  /* 0x00007772383c7816 */ /* 0x001fe400000000ff */
[----:B------:R-:W4:Y:S04]  /*30020*/  LDL.LU.64 R170, [R1+0xb8] ;  /* 0x0000b80001aa7983 */ /* 0x000f280000300a00 */
[----:B------:R0:W-:Y:S01]  /*30030*/  @P6 STG.E.U8 desc[UR32][R218.64], R60 ;  /* 0x0000003cda006986 */ /* 0x0001e2000c101120 */
[----:B------:R-:W-:-:S02]  /*30040*/  LOP3.LUT P6, RZ, R4, 0x8000000, RZ, 0xc0, !PT ;  /* 0x0800000004ff7812 */ /* 0x000fc400078cc0ff */
[----:B------:R-:W-:Y:S01]  /*30050*/  PRMT R56, R56, 0x7773, RZ ;  /* 0x0000777338387816 */ /* 0x000fe200000000ff */
[----:B0-----:R-:W4:Y:S10]  /*30060*/  LDL.LU.64 R218, [R1+0xb0] ;  /* 0x0000b00001da7983 */ /* 0x001f340000300a00 */
[----:B------:R0:W-:Y:S04]  /*30070*/  @P6 STG.E.U8 desc[UR32][R216.64], R56 ;  /* 0x00000038d8006986 */ /* 0x0001e8000c101120 */
[----:B0-----:R-:W4:Y:S01]  /*30080*/  LDL.LU.64 R216, [R1+0xa8] ;  /* 0x0000a80001d87983 */ /* 0x001f220000300a00 */
[----:B------:R-:W-:-:S02]  /*30090*/  LOP3.LUT P6, RZ, R4, 0x4000000, RZ, 0xc0, !PT ;  /* 0x0400000004ff7812 */ /* 0x000fc400078cc0ff */
[----:B------:R-:W-:Y:S02]  /*300a0*/  PRMT R56, R52, 0x7770, RZ ;  /* 0x0000777034387816 */ /* 0x000fe400000000ff */
[C---:B------:R-:W-:Y:S02]  /*300b0*/  LOP3.LUT P5, RZ, R193.reuse, 0x100, RZ, 0xc0, !PT ;  /* 0x00000100c1ff7812 */ /* 0x040fe400078ac0ff */
[C---:B------:R-:W-:Y:S02]  /*300c0*/  LOP3.LUT P4, RZ, R193.reuse, 0x80, RZ, 0xc0, !PT ;  /* 0x00000080c1ff7812 */ /* 0x040fe4000788c0ff */
[C---:B------:R-:W-:Y:S02]  /*300d0*/  LOP3.LUT P3, RZ, R193.reuse, 0x40, RZ, 0xc0, !PT ;  /* 0x00000040c1ff7812 */ /* 0x040fe4000786c0ff */
[C---:B------:R-:W-:Y:S02]  /*300e0*/  LOP3.LUT P2, RZ, R193.reuse, 0x20, RZ, 0xc0, !PT ;  /* 0x00000020c1ff7812 */ /* 0x040fe4000784c0ff */
[----:B------:R-:W-:Y:S01]  /*300f0*/  LOP3.LUT P1, RZ, R193, 0x10, RZ, 0xc0, !PT ;  /* 0x00000010c1ff7812 */ /* 0x000fe2000782c0ff */
[----:B--2---:R0:W-:Y:S04]  /*30100*/  @P6 STG.E.U8 desc[UR32][R220.64], R56 ;  /* 0x00000038dc006986 */ /* 0x0041e8000c101120 */
[----:B0-----:R-:W2:Y:S01]  /*30110*/  LDL.LU.64 R220, [R1+0xa0] ;  /* 0x0000a00001dc7983 */ /* 0x001ea20000300a00 */
[----:B------:R-:W-:-:S02]  /*30120*/  LOP3.LUT P6, RZ, R4, 0x2000000, RZ, 0xc0, !PT ;  /* 0x0200000004ff7812 */ /* 0x000fc400078cc0ff */
[----:B------:R-:W-:-:S11]  /*30130*/  PRMT R56, R52, 0x7771, RZ ;  /* 0x0000777134387816 */ /* 0x000fd600000000ff */
[----:B------:R0:W-:Y:S01]  /*30140*/  @P6 STG.E.U8 desc[UR32][R184.64], R56 ;  /* 0x00000038b8006986 */ /* 0x0001e2000c101120 */
[----:B------:R-:W-:Y:S02]  /*30150*/  LOP3.LUT P6, RZ, R4, 0x1000000, RZ, 0xc0, !PT ;  /* 0x0100000004ff7812 */ /* 0x000fe400078cc0ff */
[----:B0-----:R-:W-:-:S11]  /*30160*/  PRMT R56, R52, 0x7772, RZ ;  /* 0x0000777234387816 */ /* 0x001fd600000000ff */
[----:B------:R-:W-:Y:S01]  /*30170*/  @P6 STG.E.U8 desc[UR32][R186.64], R56 ;  /* 0x00000038ba006986 */ /* 0x000fe2000c101120 */
[----:B------:R-:W-:Y:S02]  /*30180*/  LOP3.LUT P6, RZ, R4, 0x800000, RZ, 0xc0, !PT ;  /* 0x0080000004ff7812 */ /* 0x000fe400078cc0ff */
[----:B------:R-:W-:-:S11]  /*30190*/  PRMT R52, R52, 0x7773, RZ ;  /* 0x0000777334347816 */ /* 0x000fd600000000ff */
[----:B------:R0:W-:Y:S01]  /*301a0*/  @P6 STG.E.U8 desc[UR32][R188.64], R52 ;  /* 0x00000034bc006986 */ /* 0x0001e2000c101120 */
[----:B------:R-:W-:Y:S02]  /*301b0*/  LOP3.LUT P6, RZ, R4, 0x400000, RZ, 0xc0, !PT ;  /* 0x0040000004ff7812 */ /* 0x000fe400078cc0ff */
[----:B0-----:R-:W-:-:S11]  /*301c0*/  PRMT R52, R57, 0x7770, RZ ;  /* 0x0000777039347816 */ /* 0x001fd600000000ff */
[----:B------:R0:W-:Y:S01]  /*301d0*/  @P6 STG.E.U8 desc[UR32][R190.64], R52 ;  /* 0x00000034be006986 */ /* 0x0001e2000c101120 */
[----:B------:R-:W-:Y:S02]  /*301e0*/  LOP3.LUT P6, RZ, R4, 0x200000, RZ, 0xc0, !PT ;  /* 0x0020000004ff7812 */ /* 0x000fe400078cc0ff */
[----:B0-----:R-:W-:-:S11]  /*301f0*/  PRMT R52, R57, 0x7771, RZ ;  /* 0x0000777139347816 */ /* 0x001fd600000000ff */
[----:B------:R0:W-:Y:S01]  /*30200*/  @P6 STG.E.U8 desc[UR32][R168.64], R52 ;  /* 0x00000034a8006986 */ /* 0x0001e2000c101120 */
[----:B------:R-:W-:Y:S02]  /*30210*/  LOP3.LUT P6, RZ, R4, 0x100000, RZ, 0xc0, !PT ;  /* 0x0010000004ff7812 */ /* 0x000fe400078cc0ff */
[C---:B0-----:R-:W-:Y:S02]  /*30220*/  PRMT R52, R57.reuse, 0x7772, RZ ;  /* 0x0000777239347816 */ /* 0x041fe400000000ff */
[----:B------:R-:W-:-:S09]  /*30230*/  PRMT R57, R57, 0x7773, RZ ;  /* 0x0000777339397816 */ /* 0x000fd200000000ff */
[----:B---3--:R0:W-:Y:S04]  /*30240*/  @P6 STG.E.U8 desc[UR32][R196.64], R52 ;  /* 0x00000034c4006986 */ /* 0x0081e8000c101120 */
[----:B----4-:R-:W-:Y:S01]  /*30250*/  @P5 STG.E.U8 desc[UR32][R198.64], R57 ;  /* 0x00000039c6005986 */ /* 0x010fe2000c101120 */
[----:B0-----:R-:W-:-:S05]  /*30260*/  PRMT R52, R53, 0x7770, RZ ;  /* 0x0000777035347816 */ /* 0x001fca00000000ff */
[----:B------:R0:W-:Y:S02]  /*30270*/  @P4 STG.E.U8 desc[UR32][R200.64], R52 ;  /* 0x00000034c8004986 */ /* 0x0001e4000c101120 */
[----:B0-----:R-:W-:-:S05]  /*30280*/  PRMT R52, R53, 0x7771, RZ ;  /* 0x0000777135347816 */ /* 0x001fca00000000ff */
[----:B------:R0:W-:Y:S02]  /*30290*/  @P3 STG.E.U8 desc[UR32][R170.64], R52 ;  /* 0x00000034aa003986 */ /* 0x0001e4000c101120 */
[C---:B0-----:R-:W-:Y:S02]  /*302a0*/  PRMT R52, R53.reuse, 0x7772, RZ ;  /* 0x0000777235347816 */ /* 0x041fe400000000ff */
[----:B------:R-:W-:-:S03]  /*302b0*/  PRMT R53, R53, 0x7773, RZ ;  /* 0x0000777335357816 */ /* 0x000fc600000000ff */
[----:B------:R-:W-:Y:S04]  /*302c0*/  @P2 STG.E.U8 desc[UR32][R218.64], R52 ;  /* 0x00000034da002986 */ /* 0x000fe8000c101120 */
[----:B------:R0:W-:Y:S04]  /*302d0*/  @P1 STG.E.U8 desc[UR32][R216.64], R53 ;  /* 0x00000035d8001986 */ /* 0x0001e8000c101120 */
[----:B0-----:R-:W3:Y:S04]  /*302e0*/  LDL.LU.64 R216, [R1+0x98] ;  /* 0x0000980001d87983 */ /* 0x001ee80000300a00 */
[----:B------:R-:W4:Y:S04]  /*302f0*/  LDL.LU.64 R198, [R1+0x90] ;  /* 0x0000900001c67983 */ /* 0x000f280000300a00 */
[----:B------:R-:W4:Y:S04]  /*30300*/  LDL.LU.64 R200, [R1+0x88] ;  /* 0x0000880001c87983 */ /* 0x000f280000300a00 */
[----:B------:R-:W4:Y:S01]  /*30310*/  LDL.LU.64 R170, [R1+0x80] ;  /* 0x0000800001aa7983 */ /* 0x000f220000300a00 */
[----:B------:R-:W-:-:S03]  /*30320*/  LOP3.LUT P0, RZ, R193, 0x8, RZ, 0xc0, !PT ;  /* 0x00000008c1ff7812 */ /* 0x000fc6000780c0ff */
[----:B------:R-:W4:Y:S01]  /*30330*/  LDL.LU.64 R218, [R1+0x78] ;  /* 0x0000780001da7983 */ /* 0x000f220000300a00 */
[----:B------:R-:W-:-:S09]  /*30340*/  PRMT R52, R58, 0x7770, RZ ;  /* 0x000077703a347816 */ /* 0x000fd200000000ff */
[----:B--2---:R0:W-:Y:S04]  /*30350*/  @P0 STG.E.U8 desc[UR32][R220.64], R52 ;  /* 0x00000034dc000986 */ /* 0x0041e8000c101120 */
[----:B0-----:R-:W2:Y:S01]  /*30360*/  LDL.LU.64 R220, [R1+0x70] ;  /* 0x0000700001dc7983 */ /* 0x001ea20000300a00 */
[----:B------:R-:W-:Y:S02]  /*30370*/  LOP3.LUT P6, RZ, R192, 0x400000, RZ, 0xc0, !PT ;  /* 0x00400000c0ff7812 */ /* 0x000fe400078cc0ff */
[----:B------:R-:W-:Y:S02]  /*30380*/  LOP3.LUT R4, R4, 0xffffefff, RZ, 0xc0, !PT ;  /* 0xffffefff04047812 */ /* 0x000fe400078ec0ff */
[----:B------:R-:W-:-:S09]  /*30390*/  LOP3.LUT P3, RZ, R193, 0x4, RZ, 0xc0, !PT ;  /* 0x00000004c1ff7812 */ /* 0x000fd2000786c0ff */
[----:B------:R-:W-:Y:S02]  /*303a0*/  @P6 LOP3.LUT R4, R4, 0x1000, RZ, 0xfc, !PT ;  /* 0x0000100004046812 */ /* 0x000fe400078efcff */
[----:B------:R-:W-:Y:S02]  /*303b0*/  LOP3.LUT P6, RZ, R192, 0x800000, RZ, 0xc0, !PT ;  /* 0x00800000c0ff7812 */ /* 0x000fe400078cc0ff */
[----:B------:R-:W-:Y:S02]  /*303c0*/  LOP3.LUT R4, R4, 0xffffdfff, RZ, 0xc0, !PT ;  /* 0xffffdfff04047812 */ /* 0x000fe400078ec0ff */
[----:B------:R-:W-:-:S09]  /*303d0*/  PRMT R52, R58, 0x7771, RZ ;  /* 0x000077713a347816 */ /* 0x000fd200000000ff */
        /* <DEDUP_REMOVED lines=13> */
[----:B------:R-:W-:Y:S01]  /*304b0*/  LOP3.LUT P6, RZ, R192, 0x10000000, RZ, 0xc0, !PT ;  /* 0x10000000c0ff7812 */ /* 0x000fe200078cc0ff */
[----:B---3--:R0:W-:Y:S04]  /*304c0*/  @P3 STG.E.U8 desc[UR32][R216.64], R52 ;  /* 0x00000034d8003986 */ /* 0x0081e8000c101120 */
[----:B0-----:R-:W3:Y:S04]  /*304d0*/  LDL.LU.64 R216, [R1+0x68] ;  /* 0x0000680001d87983 */ /* 0x001ee80000300a00 */
[----:B------:R-:W3:Y:S04]  /*304e0*/  LDL.LU.64 R184, [R1+0x60] ;  /* 0x0000600001b87983 */ /* 0x000ee80000300a00 */
[----:B------:R-:W3:Y:S04]  /*304f0*/  LDL.LU.64 R186, [R1+0x58] ;  /* 0x0000580001ba7983 */ /* 0x000ee80000300a00 */
[----:B------:R-:W3:Y:S04]  /*30500*/  LDL.LU.64 R188, [R1+0x50] ;  /* 0x0000500001bc7983 */ /* 0x000ee80000300a00 */
[----:B------:R-:W3:Y:S01]  /*30510*/  LDL.LU.64 R190, [R1+0x48] ;  /* 0x0000480001be7983 */ /* 0x000ee20000300a00 */
[----:B------:R-:W-:-:S02]  /*30520*/  LOP3.LUT R4, R4, 0xfffbffff, RZ, 0xc0, !PT ;  /* 0xfffbffff04047812 */ /* 0x000fc400078ec0ff */
[C---:B------:R-:W-:Y:S01]  /*30530*/  LOP3.LUT P2, RZ, R193.reuse, 0x2, RZ, 0xc0, !PT ;  /* 0x00000002c1ff7812 */ /* 0x040fe2000784c0ff */
[----:B------:R-:W3:Y:S01]  /*30540*/  LDL.LU.64 R168, [R1+0x40] ;  /* 0x0000400001a87983 */ /* 0x000ee20000300a00 */
[----:B------:R-:W-:Y:S02]  /*30550*/  @P6 LOP3.LUT R4, R4, 0x40000, RZ, 0xfc, !PT ;  /* 0x0004000004046812 */ /* 0x000fe400078efcff */
[C---:B------:R-:W-:Y:S01]  /*30560*/  LOP3.LUT P6, RZ, R192.reuse, 0x20000000, RZ, 0xc0, !PT ;  /* 0x20000000c0ff7812 */ /* 0x040fe200078cc0ff */
[----:B------:R-:W3:Y:S01]  /*30570*/  LDL.LU.64 R196, [R1+0x38] ;  /* 0x0000380001c47983 */ /* 0x000ee20000300a00 */
[----:B------:R-:W-:Y:S02]  /*30580*/  LOP3.LUT P1, RZ, R193, 0x1, RZ, 0xc0, !PT ;  /* 0x00000001c1ff7812 */ /* 0x000fe4000782c0ff */
[----:B------:R-:W-:Y:S02]  /*30590*/  LOP3.LUT P0, RZ, R192, 0x80000000, RZ, 0xc0, !PT ;  /* 0x80000000c0ff7812 */ /* 0x000fe4000780c0ff */
[----:B------:R-:W-:-:S02]  /*305a0*/  LOP3.LUT R4, R4, 0xfff7ffff, RZ, 0xc0, !PT ;  /* 0xfff7ffff04047812 */ /* 0x000fc400078ec0ff */
[C---:B------:R-:W-:Y:S02]  /*305b0*/  PRMT R52, R58.reuse, 0x7772, RZ ;  /* 0x000077723a347816 */ /* 0x040fe400000000ff */
[----:B------:R-:W-:-:S03]  /*305c0*/  PRMT R58, R58, 0x7773, RZ ;  /* 0x000077733a3a7816 */ /* 0x000fc600000000ff */
[----:B------:R-:W-:Y:S01]  /*305d0*/  @P6 LOP3.LUT R4, R4, 0x80000, RZ, 0xfc, !PT ;  /* 0x0008000004046812 */ /* 0x000fe200078efcff */
[----:B----4-:R0:W-:Y:S01]  /*305e0*/  @P2 STG.E.U8 desc[UR32][R198.64], R52 ;  /* 0x00000034c6002986 */ /* 0x0101e2000c101120 */
[----:B------:R-:W-:-:S03]  /*305f0*/  LOP3.LUT P6, RZ, R192, 0x40000000, RZ, 0xc0, !PT ;  /* 0x40000000c0ff7812 */ /* 0x000fc600078cc0ff */
[----:B------:R1:W-:Y:S01]  /*30600*/  @P1 STG.E.U8 desc[UR32][R200.64], R58 ;  /* 0x0000003ac8001986 */ /* 0x0003e2000c101120 */
[----:B0-----:R-:W-:-:S03]  /*30610*/  PRMT R52, R54, 0x7770, RZ ;  /* 0x0000777036347816 */ /* 0x001fc600000000ff */
[----:B------:R-:W4:Y:S04]  /*30620*/  LDL.LU.64 R198, [R1+0x30] ;  /* 0x0000300001c67983 */ /* 0x000f280000300a00 */
[----:B------:R0:W-:Y:S04]  /*30630*/  @P0 STG.E.U8 desc[UR32][R170.64], R52 ;  /* 0x00000034aa000986 */ /* 0x0001e8000c101120 */
[----:B-1----:R-:W4:Y:S01]  /*30640*/  LDL.LU.64 R200, [R1+0x28] ;  /* 0x0000280001c87983 */ /* 0x002f220000300a00 */
[----:B0-----:R-:W-:-:S03]  /*30650*/  PRMT R52, R54, 0x7771, RZ ;  /* 0x0000777136347816 */ /* 0x001fc600000000ff */
[----:B------:R-:W4:Y:S04]  /*30660*/  LDL.LU.64 R170, [R1+0x20] ;  /* 0x0000200001aa7983 */ /* 0x000f280000300a00 */
[----:B------:R0:W-:Y:S01]  /*30670*/  @P6 STG.E.U8 desc[UR32][R218.64], R52 ;  /* 0x00000034da006986 */ /* 0x0001e2000c101120 */
[----:B------:R-:W-:Y:S02]  /*30680*/  LOP3.LUT P6, RZ, R4, 0x80000, RZ, 0xc0, !PT ;  /* 0x0008000004ff7812 */ /* 0x000fe400078cc0ff */
[----:B0-----:R-:W-:Y:S01]  /*30690*/  PRMT R52, R54, 0x7772, RZ ;  /* 0x0000777236347816 */ /* 0x001fe200000000ff */
[----:B------:R-:W4:Y:S10]  /*306a0*/  LDL.LU.64 R218, [R1+0x18] ;  /* 0x0000180001da7983 */ /* 0x000f340000300a00 */
[----:B--2---:R0:W-:Y:S04]  /*306b0*/  @P6 STG.E.U8 desc[UR32][R220.64], R52 ;  /* 0x00000034dc006986 */ /* 0x0041e8000c101120 */
[----:B0-----:R-:W2:Y:S01]  /*306c0*/  LDL.LU.64 R220, [R1+0x10] ;  /* 0x0000100001dc7983 */ /* 0x001ea20000300a00 */
[----:B------:R-:W-:-:S02]  /*306d0*/  LOP3.LUT P6, RZ, R4, 0x40000, RZ, 0xc0, !PT ;  /* 0x0004000004ff7812 */ /* 0x000fc400078cc0ff */
[----:B------:R-:W-:Y:S02]  /*306e0*/  PRMT R54, R54, 0x7773, RZ ;  /* 0x0000777336367816 */ /* 0x000fe400000000ff */
[----:B------:R-:W-:Y:S02]  /*306f0*/  PRMT R52, R59, 0x7770, RZ ;  /* 0x000077703b347816 */ /* 0x000fe400000000ff */
[C---:B------:R-:W-:Y:S02]  /*30700*/  LOP3.LUT P5, RZ, R192.reuse, 0x200000, RZ, 0xc0, !PT ;  /* 0x00200000c0ff7812 */ /* 0x040fe400078ac0ff */
[C---:B------:R-:W-:Y:S02]  /*30710*/  LOP3.LUT P4, RZ, R192.reuse, 0x100000, RZ, 0xc0, !PT ;  /* 0x00100000c0ff7812 */ /* 0x040fe4000788c0ff */
[C---:B------:R-:W-:Y:S02]  /*30720*/  LOP3.LUT P3, RZ, R192.reuse, 0x80000, RZ, 0xc0, !PT ;  /* 0x00080000c0ff7812 */ /* 0x040fe4000786c0ff */
[----:B------:R-:W-:-:S02]  /*30730*/  LOP3.LUT P2, RZ, R192, 0x40000, RZ, 0xc0, !PT ;  /* 0x00040000c0ff7812 */ /* 0x000fc4000784c0ff */
[----:B------:R-:W-:Y:S01]  /*30740*/  LOP3.LUT P1, RZ, R192, 0x20000, RZ, 0xc0, !PT ;  /* 0x00020000c0ff7812 */ /* 0x000fe2000782c0ff */
[----:B---3--:R0:W-:Y:S01]  /*30750*/  @P6 STG.E.U8 desc[UR32][R216.64], R54 ;  /* 0x00000036d8006986 */ /* 0x0081e2000c101120 */
[----:B------:R-:W-:-:S03]  /*30760*/  LOP3.LUT P6, RZ, R4, 0x20000, RZ, 0xc0, !PT ;  /* 0x0002000004ff7812 */ /* 0x000fc600078cc0ff */
[----:B0-----:R-:W3:Y:S10]  /*30770*/  LDL.LU.64 R216, [R1+0x8] ;  /* 0x0000080001d87983 */ /* 0x001ef40000300a00 */
[----:B------:R0:W-:Y:S01]  /*30780*/  @P6 STG.E.U8 desc[UR32][R184.64], R52 ;  /* 0x00000034b8006986 */ /* 0x0001e2000c101120 */
[----:B------:R-:W-:-:S02]  /*30790*/  LOP3.LUT P6, RZ, R4, 0x10000, RZ, 0xc0, !PT ;  /* 0x0001000004ff7812 */ /* 0x000fc400078cc0ff */
[----:B0-----:R-:W-:-:S11]  /*307a0*/  PRMT R52, R59, 0x7771, RZ ;  /* 0x000077713b347816 */ /* 0x001fd600000000ff */
[----:B------:R0:W-:Y:S01]  /*307b0*/  @P6 STG.E.U8 desc[UR32][R186.64], R52 ;  /* 0x00000034ba006986 */ /* 0x0001e2000c101120 */
[----:B------:R-:W-:Y:S02]  /*307c0*/  LOP3.LUT P6, RZ, R4, 0x8000, RZ, 0xc0, !PT ;  /* 0x0000800004ff7812 */ /* 0x000fe400078cc0ff */
[----:B0-----:R-:W-:-:S11]  /*307d0*/  PRMT R52, R59, 0x7772, RZ ;  /* 0x000077723b347816 */ /* 0x001fd600000000ff */
[----:B------:R0:W-:Y:S01]  /*307e0*/  @P6 STG.E.U8 desc[UR32][R188.64], R52 ;  /* 0x00000034bc006986 */ /* 0x0001e2000c101120 */
[----:B------:R-:W-:Y:S02]  /*307f0*/  LOP3.LUT P6, RZ, R4, 0x4000, RZ, 0xc0, !PT ;  /* 0x0000400004ff7812 */ /* 0x000fe400078cc0ff */
[----:B------:R-:W-:-:S11]  /*30800*/  PRMT R59, R59, 0x7773, RZ ;  /* 0x000077733b3b7816 */ /* 0x000fd600000000ff */
[----:B------:R-:W-:Y:S01]  /*30810*/  @P6 STG.E.U8 desc[UR32][R190.64], R59 ;  /* 0x0000003bbe006986 */ /* 0x000fe2000c101120 */
[----:B------:R-:W-:Y:S02]  /*30820*/  LOP3.LUT P6, RZ, R4, 0x2000, RZ, 0xc0, !PT ;  /* 0x0000200004ff7812 */ /* 0x000fe400078cc0ff */
[----:B0-----:R-:W-:-:S11]  /*30830*/  PRMT R52, R55, 0x7770, RZ ;  /* 0x0000777037347816 */ /* 0x001fd600000000ff */
[----:B------:R0:W-:Y:S01]  /*30840*/  @P6 STG.E.U8 desc[UR32][R168.64], R52 ;  /* 0x00000034a8006986 */ /* 0x0001e2000c101120 */
[----:B------:R-:W-:Y:S02]  /*30850*/  LOP3.LUT P6, RZ, R4, 0x1000, RZ, 0xc0, !PT ;  /* 0x0000100004ff7812 */ /* 0x000fe400078cc0ff */
[----:B0-----:R-:W-:-:S11]  /*30860*/  PRMT R52, R55, 0x7771, RZ ;  /* 0x0000777137347816 */ /* 0x001fd600000000ff */
[----:B------:R0:W-:Y:S02]  /*30870*/  @P6 STG.E.U8 desc[UR32][R196.64], R52 ;  /* 0x00000034c4006986 */ /* 0x0001e4000c101120 */
[C---:B0-----:R-:W-:Y:S02]  /*30880*/  PRMT R52, R55.reuse, 0x7772, RZ ;  /* 0x0000777237347816 */ /* 0x041fe400000000ff */
[----:B------:R-:W-:-:S03]  /*30890*/  PRMT R55, R55, 0x7773, RZ ;  /* 0x0000777337377816 */ /* 0x000fc600000000ff */
[----:B----4-:R0:W-:Y:S04]  /*308a0*/  @P5 STG.E.U8 desc[UR32][R198.64], R52 ;  /* 0x00000034c6005986 */ /* 0x0101e8000c101120 */
[----:B------:R-:W-:Y:S01]  /*308b0*/  @P4 STG.E.U8 desc[UR32][R200.64], R55 ;  /* 0x00000037c8004986 */ /* 0x000fe2000c101120 */
[----:B0-----:R-:W-:-:S05]  /*308c0*/  PRMT R52, R48, 0x7770, RZ ;  /* 0x0000777030347816 */ /* 0x001fca00000000ff */
[----:B------:R0:W-:Y:S02]  /*308d0*/  @P3 STG.E.U8 desc[UR32][R170.64], R52 ;  /* 0x00000034aa003986 */ /* 0x0001e4000c101120 */
[----:B0-----:R-:W-:-:S05]  /*308e0*/  PRMT R52, R48, 0x7771, RZ ;  /* 0x0000777130347816 */ /* 0x001fca00000000ff */
[----:B------:R0:W-:Y:S02]  /*308f0*/  @P2 STG.E.U8 desc[UR32][R218.64], R52 ;  /* 0x00000034da002986 */ /* 0x0001e4000c101120 */
[----:B0-----:R-:W-:-:S05]  /*30900*/  PRMT R52, R48, 0x7772, RZ ;  /* 0x0000777230347816 */ /* 0x001fca00000000ff */
[----:B--2---:R0:W-:Y:S04]  /*30910*/  @P1 STG.E.U8 desc[UR32][R220.64], R52 ;  /* 0x00000034dc001986 */ /* 0x0041e8000c101120 */
[----:B0-----:R-:W2:Y:S01]  /*30920*/  LDL.LU.64 R220, [R1] ;  /* 0x0000000001dc7983 */ /* 0x001ea20000300a00 */
[C---:B------:R-:W-:Y:S02]  /*30930*/  LOP3.LUT P0, RZ, R192.reuse, 0x10000, RZ, 0xc0, !PT ;  /* 0x00010000c0ff7812 */ /* 0x040fe4000780c0ff */
[----:B------:R-:W-:Y:S02]  /*30940*/  LOP3.LUT P3, RZ, R192, 0x8000, RZ, 0xc0, !PT ;  /* 0x00008000c0ff7812 */ /* 0x000fe4000786c0ff */
[----:B------:R-:W-:Y:S02]  /*30950*/  PRMT R52, R48, 0x7773, RZ ;  /* 0x0000777330347816 */ /* 0x000fe400000000ff */
[----:B------:R-:W-:-:S02]  /*30960*/  LOP3.LUT P6, RZ, R192, 0x8, RZ, 0xc0, !PT ;  /* 0x00000008c0ff7812 */ /* 0x000fc400078cc0ff */
        /* <DEDUP_REMOVED lines=9> */
[----:B---3--:R0:W-:Y:S02]  /*30a00*/  @P0 STG.E.U8 desc[UR32][R216.64], R52 ;  /* 0x00000034d8000986 */ /* 0x0081e4000c101120 */
[----:B0-----:R-:W-:Y:S02]  /*30a10*/  PRMT R52, R68, 0x7770, RZ ;  /* 0x0000777044347816 */ /* 0x001fe400000000ff */
[----:B------:R-:W-:-:S08]  /*30a20*/  LOP3.LUT R4, R4, 0xffffff7f, RZ, 0xc0, !PT ;  /* 0xffffff7f04047812 */ /* 0x000fd000078ec0ff */
[----:B------:R-:W-:Y:S02]  /*30a30*/  @P6 LOP3.LUT R4, R4, 0x80, RZ, 0xfc, !PT ;  /* 0x0000008004046812 */ /* 0x000fe400078efcff */
[----:B------:R-:W-:Y:S02]  /*30a40*/  LOP3.LUT P6, RZ, R192, 0x80, RZ, 0xc0, !PT ;  /* 0x00000080c0ff7812 */ /* 0x000fe400078cc0ff */
[----:B------:R-:W-:-:S11]  /*30a50*/  LOP3.LUT R4, R4, 0xfffffeff, RZ, 0xc0, !PT ;  /* 0xfffffeff04047812 */ /* 0x000fd600078ec0ff */
[----:B------:R-:W-:Y:S02]  /*30a60*/  @P6 LOP3.LUT R4, R4, 0x100, RZ, 0xfc, !PT ;  /* 0x0000010004046812 */ /* 0x000fe400078efcff */
[----:B------:R-:W-:Y:S02]  /*30a70*/  LOP3.LUT P6, RZ, R192, 0x100, RZ, 0xc0, !PT ;  /* 0x00000100c0ff7812 */ /* 0x000fe400078cc0ff */
[----:B------:R-:W-:Y:S01]  /*30a80*/  LOP3.LUT R4, R4, 0xfffffdff, RZ, 0xc0, !PT ;  /* 0xfffffdff04047812 */ /* 0x000fe200078ec0ff */
[----:B--2---:R0:W-:Y:S04]  /*30a90*/  @P3 STG.E.U8 desc[UR32][R220.64], R52 ;  /* 0x00000034dc003986 */ /* 0x0041e8000c101120 */
[----:B0-----:R-:W2:Y:S06]  /*30aa0*/  LDL.LU.64 R220, [R1+0xdd0] ;  /* 0x000dd00001dc7983 */ /* 0x001eac0000300a00 */
[----:B------:R-:W-:-:S02]  /*30ab0*/  @P6 LOP3.LUT R4, R4, 0x200, RZ, 0xfc, !PT ;  /* 0x0000020004046812 */ /* 0x000fc400078efcff */
[----:B------:R-:W-:Y:S01]  /*30ac0*/  LOP3.LUT P6, RZ, R192, 0x200, RZ, 0xc0, !PT ;  /* 0x00000200c0ff7812 */ /* 0x000fe200078cc0ff */
[----:B------:R-:W3:Y:S01]  /*30ad0*/  LDL.LU.64 R198, [R1+0xdc8] ;  /* 0x000dc80001c67983 */ /* 0x000ee20000300a00 */
[----:B------:R-:W-:Y:S02]  /*30ae0*/  LOP3.LUT R4, R4, 0xfffffbff, RZ, 0xc0, !PT ;  /* 0xfffffbff04047812 */ /* 0x000fe400078ec0ff */
[C---:B------:R-:W-:Y:S01]  /*30af0*/  LOP3.LUT P2, RZ, R192.reuse, 0x4000, RZ, 0xc0, !PT ;  /* 0x00004000c0ff7812 */ /* 0x040fe2000784c0ff */
[----:B------:R-:W4:Y:S01]  /*30b00*/  LDL.LU.64 R200, [R1+0xdc0] ;  /* 0x000dc00001c87983 */ /* 0x000f220000300a00 */
[----:B------:R-:W-:Y:S02]  /*30b10*/  LOP3.LUT P1, RZ, R192, 0x2000, RZ, 0xc0, !PT ;  /* 0x00002000c0ff7812 */ /* 0x000fe4000782c0ff */
[----:B------:R-:W-:Y:S01]  /*30b20*/  PRMT R52, R68, 0x7771, RZ ;  /* 0x0000777144347816 */ /* 0x000fe200000000ff */
[----:B------:R-:W4:Y:S04]  /*30b30*/  LDL.LU.64 R170, [R1+0xdb8] ;  /* 0x000db80001aa7983 */ /* 0x000f280000300a00 */
[----:B------:R-:W-:Y:S01]  /*30b40*/  @P6 LOP3.LUT R4, R4, 0x400, RZ, 0xfc, !PT ;  /* 0x0000040004046812 */ /* 0x000fe200078efcff */
[----:B------:R-:W4:Y:S01]  /*30b50*/  LDL.LU.64 R218, [R1+0xdb0] ;  /* 0x000db00001da7983 */ /* 0x000f220000300a00 */
[----:B------:R-:W-:-:S02]  /*30b60*/  LOP3.LUT P6, RZ, R192, 0x400, RZ, 0xc0, !PT ;  /* 0x00000400c0ff7812 */ /* 0x000fc400078cc0ff */
[----:B------:R-:W-:Y:S02]  /*30b70*/  LOP3.LUT R4, R4, 0xfffff7ff, RZ, 0xc0, !PT ;  /* 0xfffff7ff04047812 */ /* 0x000fe400078ec0ff */
[C---:B------:R-:W-:Y:S01]  /*30b80*/  LOP3.LUT P0, RZ, R192.reuse, 0x1000, RZ, 0xc0, !PT ;  /* 0x00001000c0ff7812 */ /* 0x040fe2000780c0ff */
[----:B------:R0:W-:Y:S01]  /*30b90*/  @P2 STG.E.U8 desc[UR32][R250.64], R52 ;  /* 0x00000034fa002986 */ /* 0x0001e2000c101120 */
[C---:B------:R-:W-:Y:S02]  /*30ba0*/  LOP3.LUT P5, RZ, R192.reuse, 0x4, RZ, 0xc0, !PT ;  /* 0x00000004c0ff7812 */ /* 0x040fe400078ac0ff */
[----:B------:R-:W-:Y:S01]  /*30bb0*/  LOP3.LUT P4, RZ, R192, 0x2, RZ, 0xc0, !PT ;  /* 0x00000002c0ff7812 */ /* 0x000fe2000788c0ff */
[----:B------:R-:W4:Y:S04]  /*30bc0*/  LDL.LU.64 R216, [R1+0xda8] ;  /* 0x000da80001d87983 */ /* 0x000f280000300a00 */
[----:B------:R-:W-:-:S02]  /*30bd0*/  @P6 LOP3.LUT R4, R4, 0x800, RZ, 0xfc, !PT ;  /* 0x0000080004046812 */ /* 0x000fc400078efcff */
[----:B------:R-:W-:Y:S02]  /*30be0*/  LOP3.LUT P6, RZ, R192, 0x800, RZ, 0xc0, !PT ;  /* 0x00000800c0ff7812 */ /* 0x000fe400078cc0ff */
[C---:B0-----:R-:W-:Y:S02]  /*30bf0*/  PRMT R52, R68.reuse, 0x7772, RZ ;  /* 0x0000777244347816 */ /* 0x041fe400000000ff */
[----:B------:R-:W-:-:S03]  /*30c00*/  PRMT R68, R68, 0x7773, RZ ;  /* 0x0000777344447816 */ /* 0x000fc600000000ff */
[----:B------:R0:W-:Y:S04]  /*30c10*/  @P1 STG.E.U8 desc[UR32][R248.64], R52 ;  /* 0x00000034f8001986 */ /* 0x0001e8000c101120 */
[----:B------:R-:W-:Y:S01]  /*30c20*/  @P0 STG.E.U8 desc[UR32][R246.64], R68 ;  /* 0x00000044f6000986 */ /* 0x000fe2000c101120 */
[----:B0-----:R-:W-:-:S05]  /*30c30*/  PRMT R52, R49, 0x7770, RZ ;  /* 0x0000777031347816 */ /* 0x001fca00000000ff */
[----:B------:R0:W-:Y:S01]  /*30c40*/  @P6 STG.E.U8 desc[UR32][R244.64], R52 ;  /* 0x00000034f4006986 */ /* 0x0001e2000c101120 */
[----:B------:R-:W-:Y:S02]  /*30c50*/  LOP3.LUT P6, RZ, R4, 0x800, RZ, 0xc0, !PT ;  /* 0x0000080004ff7812 */ /* 0x000fe400078cc0ff */
[----:B0-----:R-:W-:-:S11]  /*30c60*/  PRMT R52, R49, 0x7771, RZ ;  /* 0x0000777131347816 */ /* 0x001fd600000000ff */
        /* <DEDUP_REMOVED lines=20> */
[----:B0-----:R-:W-:Y:S02]  /*30db0*/  PRMT R49, R50, 0x7770, RZ ;  /* 0x0000777032317816 */ /* 0x001fe400000000ff */
[----:B------:R-:W-:Y:S02]  /*30dc0*/  LOP3.LUT P3, RZ, R192, 0x1, RZ, 0xc0, !PT ;  /* 0x00000001c0ff7812 */ /* 0x000fe4000786c0ff */
[----:B------:R-:W-:-:S07]  /*30dd0*/  LOP3.LUT P2, RZ, R19, 0x80000000, RZ, 0xc0, !PT ;  /* 0x8000000013ff7812 */ /* 0x000fce000784c0ff */
[----:B------:R0:W-:Y:S01]  /*30de0*/  @P6 STG.E.U8 desc[UR32][R228.64], R49 ;  /* 0x00000031e4006986 */ /* 0x0001e2000c101120 */
[----:B------:R-:W-:Y:S02]  /*30df0*/  LOP3.LUT P1, RZ, R19, 0x40000000, RZ, 0xc0, !PT ;  /* 0x4000000013ff7812 */ /* 0x000fe4000782c0ff */
[----:B0-----:R-:W-:-:S05]  /*30e00*/  PRMT R49, R50, 0x7771, RZ ;  /* 0x0000777132317816 */ /* 0x001fca00000000ff */
[----:B------:R0:W-:Y:S01]  /*30e10*/  @P5 STG.E.U8 desc[UR32][R226.64], R49 ;  /* 0x00000031e2005986 */ /* 0x0001e2000c101120 */
[----:B------:R-:W-:Y:S02]  /*30e20*/  LOP3.LUT P0, RZ, R19, 0x20000000, RZ, 0xc0, !PT ;  /* 0x2000000013ff7812 */ /* 0x000fe4000780c0ff */
[C---:B0-----:R-:W-:Y:S02]  /*30e30*/  PRMT R49, R50.reuse, 0x7772, RZ ;  /* 0x0000777232317816 */ /* 0x041fe400000000ff */
[----:B------:R-:W-:-:S03]  /*30e40*/  PRMT R50, R50, 0x7773, RZ ;  /* 0x0000777332327816 */ /* 0x000fc600000000ff */
[----:B------:R0:W-:Y:S04]  /*30e50*/  @P4 STG.E.U8 desc[UR32][R224.64], R49 ;  /* 0x00000031e0004986 */ /* 0x0001e8000c101120 */
[----:B------:R-:W-:Y:S01]  /*30e60*/  @P3 STG.E.U8 desc[UR32][R222.64], R50 ;  /* 0x00000032de003986 */ /* 0x000fe2000c101120 */
        /* <DEDUP_REMOVED lines=41> */
[----:B------:R-:W-:Y:S01]  /*31100*/  LOP3.LUT R4, R4, 0xfffffff7, RZ, 0xc0, !PT ;  /* 0xfffffff704047812 */ /* 0x000fe200078ec0ff */
[----:B---3--:R0:W-:Y:S01]  /*31110*/  @P2 STG.E.U8 desc[UR32][R198.64], R49 ;  /* 0x00000031c6002986 */ /* 0x0081e2000c101120 */
[----:B------:R-:W-:-:S09]  /*31120*/  LOP3.LUT P0, RZ, R19, 0x2000000, RZ, 0xc0, !PT ;  /* 0x0200000013ff7812 */ /* 0x000fd2000780c0ff */
[----:B------:R-:W-:Y:S02]  /*31130*/  @P6 LOP3.LUT R4, R4, 0x8, RZ, 0xfc, !PT ;  /* 0x0000000804046812 */ /* 0x000fe400078efcff */
[----:B------:R-:W-:Y:S01]  /*31140*/  LOP3.LUT P6, RZ, R19, 0x1000000, RZ, 0xc0, !PT ;  /* 0x0100000013ff7812 */ /* 0x000fe200078cc0ff */
[----:B0-----:R-:W3:Y:S01]  /*31150*/  LDL.LU.64 R198, [R1+0xd68] ;  /* 0x000d680001c67983 */ /* 0x001ee20000300a00 */
[----:B------:R-:W-:-:S05]  /*31160*/  PRMT R49, R51, 0x7771, RZ ;  /* 0x0000777133317816 */ /* 0x000fca00000000ff */
[----:B----4-:R0:W-:Y:S02]  /*31170*/  @P1 STG.E.U8 desc[UR32][R200.64], R49 ;  /* 0x00000031c8001986 */ /* 0x0101e4000c101120 */
[C---:B0-----:R-:W-:Y:S02]  /*31180*/  PRMT R49, R51.reuse, 0x7772, RZ ;  /* 0x0000777233317816 */ /* 0x041fe400000000ff */
[----:B------:R-:W4:Y:S01]  /*31190*/  LDL.LU.64 R200, [R1+0xd60] ;  /* 0x000d600001c87983 */ /* 0x000f220000300a00 */
[----:B------:R-:W-:-:S03]  /*311a0*/  PRMT R51, R51, 0x7773, RZ ;  /* 0x0000777333337816 */ /* 0x000fc600000000ff */
[----:B------:R0:W-:Y:S04]  /*311b0*/  @P0 STG.E.U8 desc[UR32][R170.64], R49 ;  /* 0x00000031aa000986 */ /* 0x0001e8000c101120 */
[----:B------:R1:W-:Y:S01]  /*311c0*/  @P6 STG.E.U8 desc[UR32][R218.64], R51 ;  /* 0x00000033da006986 */ /* 0x0003e2000c101120 */
[C---:B------:R-:W-:Y:S02]  /*311d0*/  LOP3.LUT P6, RZ, R4.reuse, 0x8, RZ, 0xc0, !PT ;  /* 0x0000000804ff7812 */ /* 0x040fe400078cc0ff */
        /* <DEDUP_REMOVED lines=12> */
[----:B------:R-:W-:Y:S01]  /*312a0*/  @P6 STG.E.U8 desc[UR32][R184.64], R49 ;  /* 0x00000031b8006986 */ /* 0x000fe2000c101120 */
[----:B------:R-:W-:Y:S02]  /*312b0*/  LOP3.LUT P6, RZ, R4, 0x1, RZ, 0xc0, !PT ;  /* 0x0000000104ff7812 */ /* 0x000fe400078cc0ff */
[----:B------:R-:W-:-:S11]  /*312c0*/  PRMT R4, R72, 0x7770, RZ ;  /* 0x0000777048047816 */ /* 0x000fd600000000ff */
[----:B------:R-:W-:Y:S01]  /*312d0*/  @P6 STG.E.U8 desc[UR32][R186.64], R71 ;  /* 0x00000047ba006986 */ /* 0x000fe2000c101120 */
[----:B------:R-:W-:-:S13]  /*312e0*/  LOP3.LUT P6, RZ, R48, 0x80000000, RZ, 0xc0, !PT ;  /* 0x8000000030ff7812 */ /* 0x000fda00078cc0ff */
        /* <DEDUP_REMOVED lines=32> */
[----:B------:R-:W4:Y:S01]  /*314f0*/  LDL.LU.64 R218, [R1+0xd18] ;  /* 0x000d180001da7983 */ /* 0x000f220000300a00 */
[----:B------:R-:W-:-:S03]  /*31500*/  LOP3.LUT P3, RZ, R19, 0x200, RZ, 0xc0, !PT ;  /* 0x0000020013ff7812 */ /* 0x000fc6000786c0ff */
[----:B------:R-:W4:Y:S01]  /*31510*/  LDL.LU.64 R216, [R1+0xd10] ;  /* 0x000d100001d87983 */ /* 0x000f220000300a00 */
        /* <DEDUP_REMOVED lines=14> */
[----:B------:R-:W-:Y:S01]  /*31600*/  LOP3.LUT R48, R48, 0xfeffffff, RZ, 0xc0, !PT ;  /* 0xfeffffff30307812 */ /* 0x000fe200078ec0ff */
[----:B--2---:R0:W-:Y:S04]  /*31610*/  @P3 STG.E.U8 desc[UR32][R220.64], R4 ;  /* 0x00000004dc003986 */ /* 0x0041e8000c101120 */
[----:B0-----:R-:W2:Y:S04]  /*31620*/  LDL.LU.64 R220, [R1+0xd08] ;  /* 0x000d080001dc7983 */ /* 0x001ea80000300a00 */
[----:B------:R-:W2:Y:S02]  /*31630*/  LDL.LU.64 R184, [R1+0xd00] ;  /* 0x000d000001b87983 */ /* 0x000ea40000300a00 */
[----:B------:R-:W-:-:S02]  /*31640*/  @P6 LOP3.LUT R48, R48, 0x1000000, RZ, 0xfc, !PT ;  /* 0x0100000030306812 */ /* 0x000fc400078efcff */
[----:B------:R-:W-:Y:S01]  /*31650*/  LOP3.LUT P6, RZ, R19, 0x4, RZ, 0xc0, !PT ;  /* 0x0000000413ff7812 */ /* 0x000fe200078cc0ff */
[----:B------:R-:W2:Y:S01]  /*31660*/  LDL.LU.64 R186, [R1+0xcf8] ;  /* 0x000cf80001ba7983 */ /* 0x000ea20000300a00 */
[----:B------:R-:W-:-:S03]  /*31670*/  LOP3.LUT R48, R48, 0xfdffffff, RZ, 0xc0, !PT ;  /* 0xfdffffff30307812 */ /* 0x000fc600078ec0ff */
[----:B------:R-:W2:Y:S01]  /*31680*/  LDL.LU.64 R188, [R1+0xcf0] ;  /* 0x000cf00001bc7983 */ /* 0x000ea20000300a00 */
[C---:B------:R-:W-:Y:S02]  /*31690*/  LOP3.LUT P2, RZ, R19.reuse, 0x100, RZ, 0xc0, !PT ;  /* 0x0000010013ff7812 */ /* 0x040fe4000784c0ff */
[C---:B------:R-:W-:Y:S01]  /*316a0*/  LOP3.LUT P1, RZ, R19.reuse, 0x80, RZ, 0xc0, !PT ;  /* 0x0000008013ff7812 */ /* 0x040fe2000782c0ff */
[----:B------:R-:W2:Y:S04]  /*316b0*/  LDL.LU.64 R190, [R1+0xce8] ;  /* 0x000ce80001be7983 */ /* 0x000ea80000300a00 */
[----:B------:R-:W-:Y:S01]  /*316c0*/  @P6 LOP3.LUT R48, R48, 0x2000000, RZ, 0xfc, !PT ;  /* 0x0200000030306812 */ /* 0x000fe200078efcff */
[----:B------:R-:W2:Y:S01]  /*316d0*/  LDL.LU.64 R168, [R1+0xce0] ;  /* 0x000ce00001a87983 */ /* 0x000ea20000300a00 */
[----:B------:R-:W-:-:S02]  /*316e0*/  LOP3.LUT P6, RZ, R19, 0x8, RZ, 0xc0, !PT ;  /* 0x0000000813ff7812 */ /* 0x000fc400078cc0ff */
[----:B------:R-:W-:Y:S01]  /*316f0*/  LOP3.LUT R48, R48, 0xfbffffff, RZ, 0xc0, !PT ;  /* 0xfbffffff30307812 */ /* 0x000fe200078ec0ff */
[----:B------:R-:W2:Y:S01]  /*31700*/  LDL.LU.64 R196, [R1+0xcd8] ;  /* 0x000cd80001c47983 */ /* 0x000ea20000300a00 */
[----:B------:R-:W-:-:S09]  /*31710*/  LOP3.LUT P0, RZ, R19, 0x40, RZ, 0xc0, !PT ;  /* 0x0000004013ff7812 */ /* 0x000fd2000780c0ff */
[----:B------:R-:W-:Y:S02]  /*31720*/  @P6 LOP3.LUT R48, R48, 0x4000000, RZ, 0xfc, !PT ;  /* 0x0400000030306812 */ /* 0x000fe400078efcff */
[----:B------:R-:W-:Y:S02]  /*31730*/  LOP3.LUT P6, RZ, R19, 0x10, RZ, 0xc0, !PT ;  /* 0x0000001013ff7812 */ /* 0x000fe400078cc0ff */
[----:B------:R-:W-:Y:S02]  /*31740*/  LOP3.LUT R48, R48, 0xf7ffffff, RZ, 0xc0, !PT ;  /* 0xf7ffffff30307812 */ /* 0x000fe400078ec0ff */
[----:B------:R-:W-:Y:S02]  /*31750*/  PRMT R73, R73, 0x7773, RZ ;  /* 0x0000777349497816 */ /* 0x000fe400000000ff */
[----:B------:R-:W-:-:S03]  /*31760*/  PRMT R4, R77, 0x7770, RZ ;  /* 0x000077704d047816 */ /* 0x000fc600000000ff */
[----:B---3--:R0:W-:Y:S04]  /*31770*/  @P2 STG.E.U8 desc[UR32][R198.64], R73 ;  /* 0x00000049c6002986 */ /* 0x0081e8000c101120 */
[----:B------:R-:W-:Y:S01]  /*31780*/  @P6 LOP3.LUT R48, R48, 0x8000000, RZ, 0xfc, !PT ;  /* 0x0800000030306812 */ /* 0x000fe200078efcff */
[----:B----4-:R1:W-:Y:S01]  /*31790*/  @P1 STG.E.U8 desc[UR32][R200.64], R4 ;  /* 0x00000004c8001986 */ /* 0x0103e2000c101120 */
[----:B------:R-:W-:-:S03]  /*317a0*/  LOP3.LUT P6, RZ, R19, 0x20, RZ, 0xc0, !PT ;  /* 0x0000002013ff7812 */ /* 0x000fc600078cc0ff */
[----:B0-----:R-:W3:Y:S01]  /*317b0*/  LDL.LU.64 R198, [R1+0xcd0] ;  /* 0x000cd00001c67983 */ /* 0x001ee20000300a00 */
        /* <DEDUP_REMOVED lines=9> */
[----:B------:R0:W-:Y:S01]  /*31850*/  @P6 STG.E.U8 desc[UR32][R216.64], R77 ;  /* 0x0000004dd8006986 */ /* 0x0001e2000c101120 */
[----:B------:R-:W-:-:S02]  /*31860*/  LOP3.LUT P6, RZ, R48, 0x4000000, RZ, 0xc0, !PT ;  /* 0x0400000030ff7812 */ /* 0x000fc400078cc0ff */
[----:B------:R-:W-:Y:S01]  /*31870*/  PRMT R4, R74, 0x7770, RZ ;  /* 0x000077704a047816 */ /* 0x000fe200000000ff */
[----:B0-----:R-:W4:Y:S10]  /*31880*/  LDL.LU.64 R216, [R1+0xcb0] ;  /* 0x000cb00001d87983 */ /* 0x001f340000300a00 */
[----:B--2---:R0:W-:Y:S04]  /*31890*/  @P6 STG.E.U8 desc[UR32][R220.64], R4 ;  /* 0x00000004dc006986 */ /* 0x0041e8000c101120 */
[----:B0-----:R-:W2:Y:S01]  /*318a0*/  LDL.LU.64 R220, [R1+0xca8] ;  /* 0x000ca80001dc7983 */ /* 0x001ea20000300a00 */
[----:B------:R-:W-:-:S02]  /*318b0*/  LOP3.LUT P6, RZ, R48, 0x2000000, RZ, 0xc0, !PT ;  /* 0x0200000030ff7812 */ /* 0x000fc400078cc0ff */
[----:B------:R-:W-:-:S11]  /*318c0*/  PRMT R4, R74, 0x7771, RZ ;  /* 0x000077714a047816 */ /* 0x000fd600000000ff */
        /* <DEDUP_REMOVED lines=14> */
[C---:B------:R-:W-:Y:S02]  /*319b0*/  LOP3.LUT P5, RZ, R18.reuse, 0x10000000, RZ, 0xc0, !PT ;  /* 0x1000000012ff7812 */ /* 0x040fe400078ac0ff */
[C---:B------:R-:W-:Y:S02]  /*319c0*/  LOP3.LUT P4, RZ, R18.reuse, 0x8000000, RZ, 0xc0, !PT ;  /* 0x0800000012ff7812 */ /* 0x040fe4000788c0ff */
[----:B------:R-:W-:Y:S02]  /*319d0*/  LOP3.LUT P3, RZ, R18, 0x4000000, RZ, 0xc0, !PT ;  /* 0x0400000012ff7812 */ /* 0x000fe4000786c0ff */
[C---:B0-----:R-:W-:Y:S02]  /*319e0*/  PRMT R4, R78.reuse, 0x7772, RZ ;  /* 0x000077724e047816 */ /* 0x041fe400000000ff */
[----:B------:R-:W-:-:S03]  /*319f0*/  PRMT R78, R78, 0x7773, RZ ;  /* 0x000077734e4e7816 */ /* 0x000fc600000000ff */
[----:B------:R0:W-:Y:S01]  /*31a00*/  @P6 STG.E.U8 desc[UR32][R196.64], R4 ;  /* 0x00000004c4006986 */ /* 0x0001e2000c101120 */
[----:B------:R-:W-:-:S03]  /*31a10*/  LOP3.LUT P2, RZ, R18, 0x2000000, RZ, 0xc0, !PT ;  /* 0x0200000012ff7812 */ /* 0x000fc6000784c0ff */
[----:B---3--:R-:W-:Y:S01]  /*31a20*/  @P5 STG.E.U8 desc[UR32][R198.64], R78 ;  /* 0x0000004ec6005986 */ /* 0x008fe2000c101120 */
[----:B0-----:R-:W-:-:S05]  /*31a30*/  PRMT R4, R75, 0x7770, RZ ;  /* 0x000077704b047816 */ /* 0x001fca00000000ff */
[----:B----4-:R0:W-:Y:S01]  /*31a40*/  @P4 STG.E.U8 desc[UR32][R200.64], R4 ;  /* 0x00000004c8004986 */ /* 0x0101e2000c101120 */
[C---:B------:R-:W-:Y:S02]  /*31a50*/  LOP3.LUT P1, RZ, R18.reuse, 0x1000000, RZ, 0xc0, !PT ;  /* 0x0100000012ff7812 */ /* 0x040fe4000782c0ff */
[----:B------:R-:W-:Y:S02]  /*31a60*/  LOP3.LUT P0, RZ, R18, 0x800000, RZ, 0xc0, !PT ;  /* 0x0080000012ff7812 */ /* 0x000fe4000780c0ff */
[----:B0-----:R-:W-:-:S05]  /*31a70*/  PRMT R4, R75, 0x7771, RZ ;  /* 0x000077714b047816 */ /* 0x001fca00000000ff */
[----:B------:R0:W-:Y:S02]  /*31a80*/  @P3 STG.E.U8 desc[UR32][R170.64], R4 ;  /* 0x00000004aa003986 */ /* 0x0001e4000c101120 */
[C---:B0-----:R-:W-:Y:S02]  /*31a90*/  PRMT R4, R75.reuse, 0x7772, RZ ;  /* 0x000077724b047816 */ /* 0x041fe400000000ff */
[----:B------:R-:W-:-:S03]  /*31aa0*/  PRMT R75, R75, 0x7773, RZ ;  /* 0x000077734b4b7816 */ /* 0x000fc600000000ff */
[----:B------:R0:W-:Y:S04]  /*31ab0*/  @P2 STG.E.U8 desc[UR32][R218.64], R4 ;  /* 0x00000004da002986 */ /* 0x0001e8000c101120 */
[----:B------:R-:W-:Y:S01]  /*31ac0*/  @P1 STG.E.U8 desc[UR32][R216.64], R75 ;  /* 0x0000004bd8001986 */ /* 0x000fe2000c101120 */
        /* <DEDUP_REMOVED lines=32> */
[----:B------:R-:W-:-:S03]  /*31cd0*/  LOP3.LUT P2, RZ, R18, 0x200000, RZ, 0xc0, !PT ;  /* 0x0020000012ff7812 */ /* 0x000fc6000784c0ff */
[----:B------:R-:W2:Y:S04]  /*31ce0*/  LDL.LU.64 R190, [R1+0xc50] ;  /* 0x000c500001be7983 */ /* 0x000ea80000300a00 */
[----:B------:R-:W-:Y:S01]  /*31cf0*/  @P6 LOP3.LUT R48, R48, 0x20000, RZ, 0xfc, !PT ;  /* 0x0002000030306812 */ /* 0x000fe200078efcff */
[----:B------:R-:W2:Y:S01]  /*31d00*/  LDL.LU.64 R168, [R1+0xc48] ;  /* 0x000c480001a87983 */ /* 0x000ea20000300a00 */
[----:B------:R-:W-:Y:S02]  /*31d10*/  LOP3.LUT P6, RZ, R18, 0x10000, RZ, 0xc0, !PT ;  /* 0x0001000012ff7812 */ /* 0x000fe400078cc0ff */
[----:B------:R-:W-:Y:S01]  /*31d20*/  LOP3.LUT R48, R48, 0xfffbffff, RZ, 0xc0, !PT ;  /* 0xfffbffff30307812 */ /* 0x000fe200078ec0ff */
[----:B------:R-:W2:Y:S01]  /*31d30*/  LDL.LU.64 R196, [R1+0xc40] ;  /* 0x000c400001c47983 */ /* 0x000ea20000300a00 */
[----:B------:R-:W-:-:S09]  /*31d40*/  LOP3.LUT P1, RZ, R18, 0x100000, RZ, 0xc0, !PT ;  /* 0x0010000012ff7812 */ /* 0x000fd2000782c0ff */
[----:B------:R-:W-:Y:S02]  /*31d50*/  @P6 LOP3.LUT R48, R48, 0x40000, RZ, 0xfc, !PT ;  /* 0x0004000030306812 */ /* 0x000fe400078efcff */
[C---:B------:R-:W-:Y:S02]  /*31d60*/  LOP3.LUT P6, RZ, R18.reuse, 0x20000, RZ, 0xc0, !PT ;  /* 0x0002000012ff7812 */ /* 0x040fe400078cc0ff */
[----:B------:R-:W-:Y:S02]  /*31d70*/  LOP3.LUT P0, RZ, R18, 0x80000, RZ, 0xc0, !PT ;  /* 0x0008000012ff7812 */ /* 0x000fe4000780c0ff */
[----:B------:R-:W-:Y:S02]  /*31d80*/  LOP3.LUT R48, R48, 0xfff7ffff, RZ, 0xc0, !PT ;  /* 0xfff7ffff30307812 */ /* 0x000fe400078ec0ff */
[C---:B------:R-:W-:Y:S02]  /*31d90*/  PRMT R4, R79.reuse, 0x7772, RZ ;  /* 0x000077724f047816 */ /* 0x040fe400000000ff */
[----:B------:R-:W-:-:S03]  /*31da0*/  PRMT R79, R79, 0x7773, RZ ;  /* 0x000077734f4f7816 */ /* 0x000fc600000000ff */
[----:B---3--:R0:W-:Y:S02]  /*31db0*/  @P2 STG.E.U8 desc[UR32][R198.64], R4 ;  /* 0x00000004c6002986 */ /* 0x0081e4000c101120 */
[----:B------:R-:W-:Y:S02]  /*31dc0*/  @P6 LOP3.LUT R48, R48, 0x80000, RZ, 0xfc, !PT ;  /* 0x0008000030306812 */ /* 0x000fe400078efcff */
[----:B------:R-:W-:Y:S01]  /*31dd0*/  LOP3.LUT P6, RZ, R18, 0x40000, RZ, 0xc0, !PT ;  /* 0x0004000012ff7812 */ /* 0x000fe200078cc0ff */
[----:B----4-:R1:W-:Y:S01]  /*31de0*/  @P1 STG.E.U8 desc[UR32][R200.64], R79 ;  /* 0x0000004fc8001986 */ /* 0x0103e2000c101120 */
[----:B0-----:R-:W-:-:S03]  /*31df0*/  PRMT R4, R80, 0x7770, RZ ;  /* 0x0000777050047816 */ /* 0x001fc600000000ff */
[----:B------:R-:W3:Y:S04]  /*31e00*/  LDL.LU.64 R198, [R1+0xc38] ;  /* 0x000c380001c67983 */ /* 0x000ee80000300a00 */
        /* <DEDUP_REMOVED lines=28> */
[----:B------:R-:W-:-:S09]  /*31fd0*/  LOP3.LUT P5, RZ, R18, 0x200, RZ, 0xc0, !PT ;  /* 0x0000020012ff7812 */ /* 0x000fd200078ac0ff */
[----:B------:R0:W-:Y:S01]  /*31fe0*/  @P6 STG.E.U8 desc[UR32][R168.64], R4 ;  /* 0x00000004a8006986 */ /* 0x0001e2000c101120 */
[----:B------:R-:W-:Y:S02]  /*31ff0*/  LOP3.LUT P6, RZ, R48, 0x1000, RZ, 0xc0, !PT ;  /* 0x0000100030ff7812 */ /* 0x000fe400078cc0ff */
[C---:B------:R-:W-:Y:S02]  /*32000*/  LOP3.LUT P4, RZ, R18.reuse, 0x100, RZ, 0xc0, !PT ;  /* 0x0000010012ff7812 */ /* 0x040fe4000788c0ff */
[----:B------:R-:W-:Y:S02]  /*32010*/  LOP3.LUT P3, RZ, R18, 0x1, RZ, 0xc0, !PT ;  /* 0x0000000112ff7812 */ /* 0x000fe4000786c0ff */
[----:B0-----:R-:W-:-:S07]  /*32020*/  PRMT R4, R81, 0x7771, RZ ;  /* 0x0000777151047816 */ /* 0x001fce00000000ff */
[----:B------:R0:W-:Y:S01]  /*32030*/  @P6 STG.E.U8 desc[UR32][R196.64], R4 ;  /* 0x00000004c4006986 */ /* 0x0001e2000c101120 */
[----:B------:R-:W-:Y:S02]  /*32040*/  LOP3.LUT P2, RZ, R17, 0x80000000, RZ, 0xc0, !PT ;  /* 0x8000000011ff7812 */ /* 0x000fe4000784c0ff */
[C---:B0-----:R-:W-:Y:S02]  /*32050*/  PRMT R4, R81.reuse, 0x7772, RZ ;  /* 0x0000777251047816 */ /* 0x041fe400000000ff */
[----:B------:R-:W-:-:S03]  /*32060*/  PRMT R81, R81, 0x7773, RZ ;  /* 0x0000777351517816 */ /* 0x000fc600000000ff */
[----:B---3--:R0:W-:Y:S01]  /*32070*/  @P5 STG.E.U8 desc[UR32][R198.64], R4 ;  /* 0x00000004c6005986 */ /* 0x0081e2000c101120 */
[C---:B------:R-:W-:Y:S02]  /*32080*/  LOP3.LUT P1, RZ, R17.reuse, 0x40000000, RZ, 0xc0, !PT ;  /* 0x4000000011ff7812 */ /* 0x040fe4000782c0ff */
[----:B------:R-:W-:Y:S01]  /*32090*/  LOP3.LUT P0, RZ, R17, 0x4000000, RZ, 0xc0, !PT ;  /* 0x0400000011ff7812 */ /* 0x000fe2000780c0ff */
        /* <DEDUP_REMOVED lines=35> */
[----:B------:R-:W2:Y:S01]  /*322d0*/  LDL.LU.64 R186, [R1+0x180] ;  /* 0x0001800001ba7983 */ /* 0x000ea20000300a00 */
[C---:B------:R-:W-:Y:S02]  /*322e0*/  LOP3.LUT P6, RZ, R17.reuse, 0x80, RZ, 0xc0, !PT ;  /* 0x0000008011ff7812 */ /* 0x040fe400078cc0ff */
[----:B------:R-:W-:Y:S01]  /*322f0*/  LOP3.LUT R48, R48, 0xfffffdff, RZ, 0xc0, !PT ;  /* 0xfffffdff30307812 */ /* 0x000fe200078ec0ff */
[----:B------:R-:W2:Y:S04]  /*32300*/  LDL.LU.64 R188, [R1+0x178] ;  /* 0x0001780001bc7983 */ /* 0x000ea80000300a00 */
[----:B------:R-:W2:Y:S01]  /*32310*/  LDL.LU.64 R190, [R1+0x170] ;  /* 0x0001700001be7983 */ /* 0x000ea20000300a00 */
[C---:B------:R-:W-:Y:S02]  /*32320*/  LOP3.LUT P2, RZ, R17.reuse, 0x8000, RZ, 0xc0, !PT ;  /* 0x0000800011ff7812 */ /* 0x040fe4000784c0ff */
[----:B------:R-:W-:Y:S01]  /*32330*/  LOP3.LUT P1, RZ, R17, 0x4000, RZ, 0xc0, !PT ;  /* 0x0000400011ff7812 */ /* 0x000fe2000782c0ff */
[----:B------:R-:W2:Y:S02]  /*32340*/  LDL.LU.64 R168, [R1+0x168] ;  /* 0x0001680001a87983 */ /* 0x000ea40000300a00 */
[----:B------:R-:W-:-:S02]  /*32350*/  @P6 LOP3.LUT R48, R48, 0x200, RZ, 0xfc, !PT ;  /* 0x0000020030306812 */ /* 0x000fc400078efcff */
[----:B------:R-:W-:Y:S01]  /*32360*/  LOP3.LUT P6, RZ, R17, 0x40, RZ, 0xc0, !PT ;  /* 0x0000004011ff7812 */ /* 0x000fe200078cc0ff */
[----:B------:R-:W2:Y:S01]  /*32370*/  LDL.LU.64 R196, [R1+0x160] ;  /* 0x0001600001c47983 */ /* 0x000ea20000300a00 */
[----:B------:R-:W-:-:S11]  /*32380*/  LOP3.LUT R48, R48, 0xfffffbff, RZ, 0xc0, !PT ;  /* 0xfffffbff30307812 */ /* 0x000fd600078ec0ff */
[----:B------:R-:W-:Y:S02]  /*32390*/  @P6 LOP3.LUT R48, R48, 0x400, RZ, 0xfc, !PT ;  /* 0x0000040030306812 */ /* 0x000fe400078efcff */
[C---:B------:R-:W-:Y:S02]  /*323a0*/  LOP3.LUT P6, RZ, R17.reuse, 0x20, RZ, 0xc0, !PT ;  /* 0x0000002011ff7812 */ /* 0x040fe400078cc0ff */
[----:B------:R-:W-:Y:S02]  /*323b0*/  LOP3.LUT R48, R48, 0xfffff7ff, RZ, 0xc0, !PT ;  /* 0xfffff7ff30307812 */ /* 0x000fe400078ec0ff */
[----:B------:R-:W-:Y:S02]  /*323c0*/  PRMT R4, R82, 0x7771, RZ ;  /* 0x0000777152047816 */ /* 0x000fe400000000ff */
[----:B------:R-:W-:-:S03]  /*323d0*/  LOP3.LUT P0, RZ, R17, 0x200, RZ, 0xc0, !PT ;  /* 0x0000020011ff7812 */ /* 0x000fc6000780c0ff */
[----:B---3--:R0:W-:Y:S04]  /*323e0*/  @P2 STG.E.U8 desc[UR32][R198.64], R4 ;  /* 0x00000004c6002986 */ /* 0x0081e8000c101120 */
[----:B------:R-:W-:Y:S02]  /*323f0*/  @P6 LOP3.LUT R48, R48, 0x800, RZ, 0xfc, !PT ;  /* 0x0000080030306812 */ /* 0x000fe400078efcff */
[----:B------:R-:W-:Y:S02]  /*32400*/  LOP3.LUT P6, RZ, R17, 0x4, RZ, 0xc0, !PT ;  /* 0x0000000411ff7812 */ /* 0x000fe400078cc0ff */
[C---:B0-----:R-:W-:Y:S01]  /*32410*/  PRMT R4, R82.reuse, 0x7772, RZ ;  /* 0x0000777252047816 */ /* 0x041fe200000000ff */
[----:B------:R-:W3:Y:S01]  /*32420*/  LDL.LU.64 R198, [R1+0x158] ;  /* 0x0001580001c67983 */ /* 0x000ee20000300a00 */
[----:B------:R-:W-:-:S03]  /*32430*/  PRMT R82, R82, 0x7773, RZ ;  /* 0x0000777352527816 */ /* 0x000fc600000000ff */
[----:B----4-:R0:W-:Y:S04]  /*32440*/  @P1 STG.E.U8 desc[UR32][R200.64], R4 ;  /* 0x00000004c8001986 */ /* 0x0101e8000c101120 */
[----:B------:R1:W-:Y:S01]  /*32450*/  @P0 STG.E.U8 desc[UR32][R170.64], R82 ;  /* 0x00000052aa000986 */ /* 0x0003e2000c101120 */
[----:B0-----:R-:W-:-:S03]  /*32460*/  PRMT R4, R86, 0x7770, RZ ;  /* 0x0000777056047816 */ /* 0x001fc600000000ff */
[----:B------:R-:W4:Y:S04]  /*32470*/  LDL.LU.64 R200, [R1+0x150] ;  /* 0x0001500001c87983 */ /* 0x000f280000300a00 */
[----:B------:R0:W-:Y:S01]  /*32480*/  @P6 STG.E.U8 desc[UR32][R218.64], R4 ;  /* 0x00000004da006986 */ /* 0x0001e2000c101120 */
[----:B------:R-:W-:-:S03]  /*32490*/  LOP3.LUT P6, RZ, R48, 0x800, RZ, 0xc0, !PT ;  /* 0x0000080030ff7812 */ /* 0x000fc600078cc0ff */
[----:B-1----:R-:W4:Y:S01]  /*324a0*/  LDL.LU.64 R170, [R1+0x148] ;  /* 0x0001480001aa7983 */ /* 0x002f220000300a00 */
[----:B0-----:R-:W-:-:S03]  /*324b0*/  PRMT R4, R86, 0x7771, RZ ;  /* 0x0000777156047816 */ /* 0x001fc600000000ff */
[----:B------:R-:W4:Y:S06]  /*324c0*/  LDL.LU.64 R218, [R1+0x140] ;  /* 0x0001400001da7983 */ /* 0x000f2c0000300a00 */
[----:B------:R0:W-:Y:S01]  /*324d0*/  @P6 STG.E.U8 desc[UR32][R216.64], R4 ;  /* 0x00000004d8006986 */ /* 0x0001e2000c101120 */
[----:B------:R-:W-:-:S03]  /*324e0*/  LOP3.LUT P6, RZ, R48, 0x400, RZ, 0xc0, !PT ;  /* 0x0000040030ff7812 */ /* 0x000fc600078cc0ff */
[----:B0-----:R-:W4:Y:S01]  /*324f0*/  LDL.LU.64 R216, [R1+0x138] ;  /* 0x0001380001d87983 */ /* 0x001f220000300a00 */
[----:B------:R-:W-:-:S09]  /*32500*/  PRMT R4, R86, 0x7772, RZ ;  /* 0x0000777256047816 */ /* 0x000fd200000000ff */
[----:B--2---:R0:W-:Y:S04]  /*32510*/  @P6 STG.E.U8 desc[UR32][R220.64], R4 ;  /* 0x00000004dc006986 */ /* 0x0041e8000c101120 */
[----:B0-----:R-:W2:Y:S01]  /*32520*/  LDL.LU.64 R220, [R1+0x130] ;  /* 0x0001300001dc7983 */ /* 0x001ea20000300a00 */
[----:B------:R-:W-:Y:S02]  /*32530*/  LOP3.LUT P6, RZ, R48, 0x200, RZ, 0xc0, !PT ;  /* 0x0000020030ff7812 */ /* 0x000fe400078cc0ff */
[----:B------:R-:W-:Y:S02]  /*32540*/  PRMT R86, R86, 0x7773, RZ ;  /* 0x0000777356567816 */ /* 0x000fe400000000ff */
[----:B------:R-:W-:-:S09]  /*32550*/  PRMT R4, R83, 0x7770, RZ ;  /* 0x0000777053047816 */ /* 0x000fd200000000ff */
[----:B------:R-:W-:Y:S01]  /*32560*/  @P6 STG.E.U8 desc[UR32][R184.64], R86 ;  /* 0x00000056b8006986 */ /* 0x000fe2000c101120 */
[----:B------:R-:W-:-:S13]  /*32570*/  LOP3.LUT P6, RZ, R48, 0x100, RZ, 0xc0, !PT ;  /* 0x0000010030ff7812 */ /* 0x000fda00078cc0ff */
        /* <DEDUP_REMOVED lines=8> */
[----:B------:R-:W-:Y:S02]  /*32600*/  PRMT R83, R83, 0x7773, RZ ;  /* 0x0000777353537816 */ /* 0x000fe400000000ff */
[----:B------:R-:W-:-:S09]  /*32610*/  LOP3.LUT P5, RZ, R17, 0x20000, RZ, 0xc0, !PT ;  /* 0x0002000011ff7812 */ /* 0x000fd200078ac0ff */
[----:B------:R-:W-:Y:S01]  /*32620*/  @P6 STG.E.U8 desc[UR32][R168.64], R83 ;  /* 0x00000053a8006986 */ /* 0x000fe2000c101120 */
[----:B------:R-:W-:Y:S02]  /*32630*/  LOP3.LUT P6, RZ, R48, 0x10, RZ, 0xc0, !PT ;  /* 0x0000001030ff7812 */ /* 0x000fe400078cc0ff */
[----:B0-----:R-:W-:Y:S02]  /*32640*/  PRMT R4, R87, 0x7770, RZ ;  /* 0x0000777057047816 */ /* 0x001fe400000000ff */
[C---:B------:R-:W-:Y:S02]  /*32650*/  LOP3.LUT P4, RZ, R17.reuse, 0x40000, RZ, 0xc0, !PT ;  /* 0x0004000011ff7812 */ /* 0x040fe4000788c0ff */
[C---:B------:R-:W-:Y:S02]  /*32660*/  LOP3.LUT P3, RZ, R17.reuse, 0x80000, RZ, 0xc0, !PT ;  /* 0x0008000011ff7812 */ /* 0x040fe4000786c0ff */
[----:B------:R-:W-:-:S05]  /*32670*/  LOP3.LUT P2, RZ, R17, 0x100000, RZ, 0xc0, !PT ;  /* 0x0010000011ff7812 */ /* 0x000fca000784c0ff */
[----:B------:R0:W-:Y:S01]  /*32680*/  @P6 STG.E.U8 desc[UR32][R196.64], R4 ;  /* 0x00000004c4006986 */ /* 0x0001e2000c101120 */
[----:B------:R-:W-:Y:S02]  /*32690*/  LOP3.LUT P1, RZ, R17, 0x200000, RZ, 0xc0, !PT ;  /* 0x0020000011ff7812 */ /* 0x000fe4000782c0ff */
[----:B0-----:R-:W-:-:S05]  /*326a0*/  PRMT R4, R87, 0x7771, RZ ;  /* 0x0000777157047816 */ /* 0x001fca00000000ff */
[----:B---3--:R0:W-:Y:S01]  /*326b0*/  @P5 STG.E.U8 desc[UR32][R198.64], R4 ;  /* 0x00000004c6005986 */ /* 0x0081e2000c101120 */
[----:B------:R-:W-:Y:S02]  /*326c0*/  LOP3.LUT P0, RZ, R17, 0x400000, RZ, 0xc0, !PT ;  /* 0x0040000011ff7812 */ /* 0x000fe4000780c0ff */
        /* <DEDUP_REMOVED lines=57> */
[----:B------:R-:W3:Y:S04]  /*32a60*/  LDL.LU.64 R198, [R1+0xb68] ;  /* 0x000b680001c67983 */ /* 0x000ee80000300a00 */
[----:B----4-:R0:W-:Y:S02]  /*32a70*/  @P1 STG.E.U8 desc[UR32][R200.64], R4 ;  /* 0x00000004c8001986 */ /* 0x0101e4000c101120 */
[----:B0-----:R-:W-:-:S02]  /*32a80*/  PRMT R4, R92, 0x7772, RZ ;  /* 0x000077725c047816 */ /* 0x001fc400000000ff */
        /* <DEDUP_REMOVED lines=31> */
[----:B------:R-:W-:Y:S02]  /*32c80*/  LOP3.LUT P4, RZ, R17, 0x10, RZ, 0xc0, !PT ;  /* 0x0000001011ff7812 */ /* 0x000fe4000788c0ff */
[----:B------:R-:W-:Y:S02]  /*32c90*/  PRMT R93, R93, 0x7773, RZ ;  /* 0x000077735d5d7816 */ /* 0x000fe400000000ff */
[----:B------:R-:W-:Y:S02]  /*32ca0*/  LOP3.LUT P3, RZ, R17, 0x2, RZ, 0xc0, !PT ;  /* 0x0000000211ff7812 */ /* 0x000fe4000786c0ff */
[----:B0-----:R-:W-:-:S05]  /*32cb0*/  PRMT R4, R90, 0x7770, RZ ;  /* 0x000077705a047816 */ /* 0x001fca00000000ff */
[----:B------:R-:W-:Y:S04]  /*32cc0*/  @P6 STG.E.U8 desc[UR32][R196.64], R93 ;  /* 0x0000005dc4006986 */ /* 0x000fe8000c101120 */
[----:B---3--:R0:W-:Y:S01]  /*32cd0*/  @P5 STG.E.U8 desc[UR32][R198.64], R4 ;  /* 0x00000004c6005986 */ /* 0x0081e2000c101120 */
[----:B------:R-:W-:Y:S02]  /*32ce0*/  LOP3.LUT P2, RZ, R17, 0x1, RZ, 0xc0, !PT ;  /* 0x0000000111ff7812 */ /* 0x000fe4000784c0ff */
[----:B------:R-:W-:Y:S02]  /*32cf0*/  LOP3.LUT P1, RZ, R16, 0x80000000, RZ, 0xc0, !PT ;  /* 0x8000000010ff7812 */ /* 0x000fe4000782c0ff */
[----:B0-----:R-:W-:-:S05]  /*32d00*/  PRMT R4, R90, 0x7771, RZ ;  /* 0x000077715a047816 */ /* 0x001fca00000000ff */
[----:B----4-:R0:W-:Y:S01]  /*32d10*/  @P4 STG.E.U8 desc[UR32][R200.64], R4 ;  /* 0x00000004c8004986 */ /* 0x0101e2000c101120 */
[----:B------:R-:W-:Y:S02]  /*32d20*/  LOP3.LUT P0, RZ, R16, 0x40000000, RZ, 0xc0, !PT ;  /* 0x4000000010ff7812 */ /* 0x000fe4000780c0ff */
        /* <DEDUP_REMOVED lines=142> */
[C---:B------:R-:W-:Y:S02]  /*33610*/  LOP3.LUT P6, RZ, R16.reuse, 0x10, RZ, 0xc0, !PT ;  /* 0x0000001010ff7812 */ /* 0x040fe400078cc0ff */
        /* <DEDUP_REMOVED lines=92> */
[----:B------:R-:W-:Y:S02]  /*33be0*/  LOP3.LUT P6, RZ, R15, 0x10000, RZ, 0xc0, !PT ;  /* 0x000100000fff7812 */ /* 0x000fe400078cc0ff */
        /* <DEDUP_REMOVED lines=11> */
[----:B------:R-:W-:Y:S02]  /*33ca0*/  LOP3.LUT P6, RZ, R15, 0x40000, RZ, 0xc0, !PT ;  /* 0x000400000fff7812 */ /* 0x000fe400078cc0ff */
        /* <DEDUP_REMOVED lines=145> */
[----:B------:R-:W-:Y:S04]  /*345c0*/  @P6 STG.E.U8 desc[UR32][R196.64], R107 ;  /* 0x0000006bc4006986 */ /* 0x000fe8000c101120 */
[----:B---3--:R0:W-:Y:S01]  /*345d0*/  @P5 STG.E.U8 desc[UR32][R198.64], R4 ;  /* 0x00000004c6005986 */ /* 0x0081e2000c101120 */
[C---:B------:R-:W-:Y:S02]  /*345e0*/  LOP3.LUT P2, RZ, R14.reuse, 0x100000, RZ, 0xc0, !PT ;  /* 0x001000000eff7812 */ /* 0x040fe4000784c0ff */
        /* <DEDUP_REMOVED lines=43> */
[----:B------:R-:W-:Y:S01]  /*348a0*/  LOP3.LUT P1, RZ, R14, 0x8000, RZ, 0xc0, !PT ;  /* 0x000080000eff7812 */ /* 0x000fe2000782c0ff */
        /* <DEDUP_REMOVED lines=58> */
[----:B------:R-:W-:Y:S02]  /*34c50*/  LOP3.LUT P1, RZ, R14, 0x1, RZ, 0xc0, !PT ;  /* 0x000000010eff7812 */ /* 0x000fe4000782c0ff */
        /* <DEDUP_REMOVED lines=64> */
[C---:B------:R-:W-:Y:S02]  /*35060*/  LOP3.LUT P6, RZ, R16.reuse, 0x80000, RZ, 0xc0, !PT ;  /* 0x0008000010ff7812 */ /* 0x040fe400078cc0ff */
        /* <DEDUP_REMOVED lines=25> */
[----:B------:R-:W-:Y:S02]  /*35200*/  LOP3.LUT P4, RZ, R0, 0x8000, RZ, 0xc0, !PT ;  /* 0x0000800000ff7812 */ /* 0x000fe4000788c0ff */
[----:B------:R-:W-:Y:S02]  /*35210*/  LOP3.LUT P3, RZ, R13, 0x10000, RZ, 0xc0, !PT ;  /* 0x000100000dff7812 */ /* 0x000fe4000786c0ff */
[----:B0-----:R-:W-:-:S07]  /*35220*/  PRMT R4, R120, 0x7771, RZ ;  /* 0x0000777178047816 */ /* 0x001fce00000000ff */
[----:B------:R0:W-:Y:S01]  /*35230*/  @P6 STG.E.U8 desc[UR32][R196.64], R4 ;  /* 0x00000004c4006986 */ /* 0x0001e2000c101120 */
[----:B------:R-:W-:Y:S02]  /*35240*/  LOP3.LUT P2, RZ, R13, 0x8000, RZ, 0xc0, !PT ;  /* 0x000080000dff7812 */ /* 0x000fe4000784c0ff */
[C---:B0-----:R-:W-:Y:S02]  /*35250*/  PRMT R4, R120.reuse, 0x7772, RZ ;  /* 0x0000777278047816 */ /* 0x041fe400000000ff */
[----:B------:R-:W-:-:S03]  /*35260*/  PRMT R120, R120, 0x7773, RZ ;  /* 0x0000777378787816 */ /* 0x000fc600000000ff */
[----:B---3--:R0:W-:Y:S01]  /*35270*/  @P5 STG.E.U8 desc[UR32][R198.64], R4 ;  /* 0x00000004c6005986 */ /* 0x0081e2000c101120 */
[----:B------:R-:W-:Y:S02]  /*35280*/  LOP3.LUT P1, RZ, R13, 0x4000, RZ, 0xc0, !PT ;  /* 0x000040000dff7812 */ /* 0x000fe4000782c0ff */
        /* <DEDUP_REMOVED lines=93> */
[----:B------:R-:W-:Y:S02]  /*35860*/  LOP3.LUT P3, RZ, R0, 0x400, RZ, 0xc0, !PT ;  /* 0x0000040000ff7812 */ /* 0x000fe4000786c0ff */
        /* <DEDUP_REMOVED lines=146> */
[----:B------:R-:W-:Y:S02]  /*36190*/  LOP3.LUT P2, RZ, R0, 0x10, RZ, 0xc0, !PT ;  /* 0x0000001000ff7812 */ /* 0x000fe4000784c0ff */
        /* <DEDUP_REMOVED lines=155> */
[C---:B0-----:R-:W-:Y:S01]  /*36b50*/  PRMT R4, R141.reuse, 0x7772, RZ ;  /* 0x000077728d047816 */ /* 0x041fe200000000ff */
[----:B------:R-:W2:Y:S01]  /*36b60*/  LDL.LU.64 R196, [R1+0x7d8] ;  /* 0x0007d80001c47983 */ /* 0x000ea20000300a00 */
[----:B------:R-:W-:-:S03]  /*36b70*/  PRMT R141, R141, 0x7773, RZ ;  /* 0x000077738d8d7816 */ /* 0x000fc600000000ff */
[----:B---3--:R0:W-:Y:S01]  /*36b80*/  @P5 STG.E.U8 desc[UR32][R198.64], R4 ;  /* 0x00000004c6005986 */ /* 0x0081e2000c101120 */
[----:B------:R-:W-:Y:S02]  /*36b90*/  LOP3.LUT P1, RZ, R10, 0x200000, RZ, 0xc0, !PT ;  /* 0x002000000aff7812 */ /* 0x000fe4000782c0ff */
[----:B------:R-:W-:Y:S01]  /*36ba0*/  LOP3.LUT P0, RZ, R5, 0x8000000, RZ, 0xc0, !PT ;  /* 0x0800000005ff7812 */ /* 0x000fe2000780c0ff */
[----:B----4-:R-:W-:Y:S01]  /*36bb0*/  @P4 STG.E.U8 desc[UR32][R200.64], R141 ;  /* 0x0000008dc8004986 */ /* 0x010fe2000c101120 */
[----:B0-----:R-:W-:-:S03]  /*36bc0*/  PRMT R4, R138, 0x7770, RZ ;  /* 0x000077708a047816 */ /* 0x001fc600000000ff */
[----:B------:R-:W3:Y:S04]  /*36bd0*/  LDL.LU.64 R198, [R1+0x7f8] ;  /* 0x0007f80001c67983 */ /* 0x000ee80000300a00 */
        /* <DEDUP_REMOVED lines=8> */
[----:B------:R-:W4:Y:S04]  /*36c60*/  LDL.LU.64 R200, [R1+0x7e8] ;  /* 0x0007e80001c87983 */ /* 0x000f280000300a00 */
[----:B------:R-:W4:Y:S04]  /*36c70*/  LDL.LU.64 R218, [R1+0x820] ;  /* 0x0008200001da7983 */ /* 0x000f280000300a00 */
[----:B------:R-:W4:Y:S04]  /*36c80*/  LDL.LU.64 R170, [R1+0x838] ;  /* 0x0008380001aa7983 */ /* 0x000f280000300a00 */
[----:B------:R-:W4:Y:S01]  /*36c90*/  LDL.LU.64 R216, [R1+0x830] ;  /* 0x0008300001d87983 */ /* 0x000f220000300a00 */
[----:B------:R-:W-:-:S03]  /*36ca0*/  LOP3.LUT P5, RZ, R10, 0x100000, RZ, 0xc0, !PT ;  /* 0x001000000aff7812 */ /* 0x000fc600078ac0ff */
[----:B------:R-:W4:Y:S04]  /*36cb0*/  LDL.LU.64 R186, [R1+0x828] ;  /* 0x0008280001ba7983 */ /* 0x000f280000300a00 */
[----:B------:R-:W4:Y:S01]  /*36cc0*/  LDL.LU.64 R188, [R1+0x858] ;  /* 0x0008580001bc7983 */ /* 0x000f220000300a00 */
[----:B------:R-:W-:Y:S02]  /*36cd0*/  LOP3.LUT P4, RZ, R10, 0x80000, RZ, 0xc0, !PT ;  /* 0x000800000aff7812 */ /* 0x000fe4000788c0ff */
[----:B------:R-:W-:Y:S01]  /*36ce0*/  PRMT R4, R142, 0x7770, RZ ;  /* 0x000077708e047816 */ /* 0x000fe200000000ff */
[----:B------:R-:W4:Y:S01]  /*36cf0*/  LDL.LU.64 R190, [R1+0x878] ;  /* 0x0008780001be7983 */ /* 0x000f220000300a00 */
[----:B------:R-:W-:-:S03]  /*36d00*/  LOP3.LUT P3, RZ, R10, 0x40000, RZ, 0xc0, !PT ;  /* 0x000400000aff7812 */ /* 0x000fc6000786c0ff */
[----:B------:R0:W-:Y:S02]  /*36d10*/  @P5 STG.E.U8 desc[UR32][R196.64], R4 ;  /* 0x00000004c4005986 */ /* 0x0001e4000c101120 */
[----:B0-----:R-:W-:-:S05]  /*36d20*/  PRMT R4, R142, 0x7771, RZ ;  /* 0x000077718e047816 */ /* 0x001fca00000000ff */
[----:B---3--:R0:W-:Y:S02]  /*36d30*/  @P4 STG.E.U8 desc[UR32][R198.64], R4 ;  /* 0x00000004c6004986 */ /* 0x0081e4000c101120 */
[----:B0-----:R-:W-:Y:S02]  /*36d40*/  PRMT R4, R142, 0x7772, RZ ;  /* 0x000077728e047816 */ /* 0x001fe400000000ff */
[----:B------:R-:W-:Y:S02]  /*36d50*/  LOP3.LUT P0, RZ, R5, 0x2000000, RZ, 0xc0, !PT ;  /* 0x0200000005ff7812 */ /* 0x000fe4000780c0ff */
[----:B------:R-:W-:-:S11]  /*36d60*/  LOP3.LUT R13, R13, 0xfffffdff, RZ, 0xc0, !PT ;  /* 0xfffffdff0d0d7812 */ /* 0x000fd600078ec0ff */
[----:B------:R-:W-:Y:S02]  /*36d70*/  @P0 LOP3.LUT R13, R13, 0x200, RZ, 0xfc, !PT ;  /* 0x000002000d0d0812 */ /* 0x000fe400078efcff */
[C---:B------:R-:W-:Y:S01]  /*36d80*/  LOP3.LUT P0, RZ, R10.reuse, 0x8000, RZ, 0xc0, !PT ;  /* 0x000080000aff7812 */ /* 0x040fe2000780c0ff */
[----:B--2---:R0:W-:Y:S04]  /*36d90*/  @P3 STG.E.U8 desc[UR32][R220.64], R4 ;  /* 0x00000004dc003986 */ /* 0x0041e8000c101120 */
[----:B0-----:R-:W2:Y:S01]  /*36da0*/  LDL.LU.64 R220, [R1+0x870] ;  /* 0x0008700001dc7983 */ /* 0x001ea20000300a00 */
[----:B------:R-:W-:Y:S02]  /*36db0*/  LOP3.LUT R13, R13, 0xfffffbff, RZ, 0xc0, !PT ;  /* 0xfffffbff0d0d7812 */ /* 0x000fe400078ec0ff */
[----:B------:R-:W-:Y:S01]  /*36dc0*/  LOP3.LUT P1, RZ, R10, 0x800, RZ, 0xc0, !PT ;  /* 0x000008000aff7812 */ /* 0x000fe2000782c0ff */
[----:B------:R-:W3:Y:S04]  /*36dd0*/  LDL.LU.64 R168, [R1+0x868] ;  /* 0x0008680001a87983 */ /* 0x000ee80000300a00 */
[----:B------:R-:W-:-:S02]  /*36de0*/  @P0 LOP3.LUT R13, R13, 0x400, RZ, 0xfc, !PT ;  /* 0x000004000d0d0812 */ /* 0x000fc400078efcff */
[----:B------:R-:W-:Y:S01]  /*36df0*/  LOP3.LUT P0, RZ, R10, 0x10000, RZ, 0xc0, !PT ;  /* 0x000100000aff7812 */ /* 0x000fe2000780c0ff */
[----:B------:R-:W3:Y:S01]  /*36e00*/  LDL.LU.64 R196, [R1+0x8a0] ;  /* 0x0008a00001c47983 */ /* 0x000ee20000300a00 */
[----:B------:R-:W-:Y:S02]  /*36e10*/  LOP3.LUT R13, R13, 0xfffff7ff, RZ, 0xc0, !PT ;  /* 0xfffff7ff0d0d7812 */ /* 0x000fe400078ec0ff */
[----:B------:R-:W-:Y:S01]  /*36e20*/  LOP3.LUT P2, RZ, R5, 0x4000000, RZ, 0xc0, !PT ;  /* 0x0400000005ff7812 */ /* 0x000fe2000784c0ff */
[----:B------:R-:W3:Y:S08]  /*36e30*/  LDL.LU.64 R198, [R1+0x8b8] ;  /* 0x0008b80001c67983 */ /* 0x000ef00000300a00 */
[----:B------:R-:W-:-:S04]  /*36e40*/  @P0 LOP3.LUT R13, R13, 0x800, RZ, 0xfc, !PT ;  /* 0x000008000d0d0812 */ /* 0x000fc800078efcff */
[----:B------:R-:W-:-:S04]  /*36e50*/  LOP3.LUT R13, R13, 0xffffffdf, RZ, 0xc0, !PT ;  /* 0xffffffdf0d0d7812 */ /* 0x000fc800078ec0ff */
        /* <DEDUP_REMOVED lines=8> */
[----:B------:R-:W-:Y:S02]  /*36ee0*/  LOP3.LUT P1, RZ, R10, 0x2000, RZ, 0xc0, !PT ;  /* 0x000020000aff7812 */ /* 0x000fe4000782c0ff */
[----:B------:R-:W-:Y:S02]  /*36ef0*/  LOP3.LUT R13, R13, 0xfffffeff, RZ, 0xc0, !PT ;  /* 0xfffffeff0d0d7812 */ /* 0x000fe400078ec0ff */
[----:B------:R-:W-:Y:S02]  /*36f00*/  PRMT R142, R142, 0x7773, RZ ;  /* 0x000077738e8e7816 */ /* 0x000fe400000000ff */
[----:B------:R-:W-:-:S03]  /*36f10*/  PRMT R4, R139, 0x7770, RZ ;  /* 0x000077708b047816 */ /* 0x000fc600000000ff */
[----:B----4-:R-:W-:Y:S04]  /*36f20*/  @P2 STG.E.U8 desc[UR32][R200.64], R142 ;  /* 0x0000008ec8002986 */ /* 0x010fe8000c101120 */
[----:B------:R-:W-:Y:S01]  /*36f30*/  @P1 LOP3.LUT R13, R13, 0x100, RZ, 0xfc, !PT ;  /* 0x000001000d0d1812 */ /* 0x000fe200078efcff */
[----:B------:R0:W-:Y:S03]  /*36f40*/  @P0 STG.E.U8 desc[UR32][R218.64], R4 ;  /* 0x00000004da000986 */ /* 0x0001e6000c101120 */
[----:B------:R-:W-:Y:S02]  /*36f50*/  LOP3.LUT P0, RZ, R13, 0x800, RZ, 0xc0, !PT ;  /* 0x000008000dff7812 */ /* 0x000fe4000780c0ff */
[----:B0-----:R-:W-:Y:S01]  /*36f60*/  PRMT R4, R139, 0x7771, RZ ;  /* 0x000077718b047816 */ /* 0x001fe200000000ff */
[----:B------:R-:W4:Y:S10]  /*36f70*/  LDL.LU.64 R218, [R1+0x8b0] ;  /* 0x0008b00001da7983 */ /* 0x000f340000300a00 */
[----:B------:R0:W-:Y:S01]  /*36f80*/  @P0 STG.E.U8 desc[UR32][R170.64], R4 ;  /* 0x00000004aa000986 */ /* 0x0001e2000c101120 */
[----:B------:R-:W-:-:S02]  /*36f90*/  LOP3.LUT P0, RZ, R13, 0x400, RZ, 0xc0, !PT ;  /* 0x000004000dff7812 */ /* 0x000fc4000780c0ff */
[----:B------:R-:W-:Y:S01]  /*36fa0*/  LOP3.LUT P1, RZ, R10, 0x4000, RZ, 0xc0, !PT ;  /* 0x000040000aff7812 */ /* 0x000fe2000782c0ff */
[----:B------:R-:W4:Y:S01]  /*36fb0*/  LDL.LU.64 R200, [R1+0x8a8] ;  /* 0x0008a80001c87983 */ /* 0x000f220000300a00 */
[----:B0-----:R-:W-:-:S03]  /*36fc0*/  PRMT R4, R139, 0x7772, RZ ;  /* 0x000077728b047816 */ /* 0x001fc600000000ff */
[----:B------:R-:W4:Y:S06]  /*36fd0*/  LDL.LU.64 R170, [R1+0x8d8] ;  /* 0x0008d80001aa7983 */ /* 0x000f2c0000300a00 */
[----:B------:R0:W-:Y:S01]  /*36fe0*/  @P0 STG.E.U8 desc[UR32][R216.64], R4 ;  /* 0x00000004d8000986 */ /* 0x0001e2000c101120 */
[----:B------:R-:W-:Y:S02]  /*36ff0*/  LOP3.LUT P0, RZ, R13, 0x200, RZ, 0xc0, !PT ;  /* 0x000002000dff7812 */ /* 0x000fe4000780c0ff */
[----:B------:R-:W-:Y:S02]  /*37000*/  PRMT R139, R139, 0x7773, RZ ;  /* 0x000077738b8b7816 */ /* 0x000fe400000000ff */
[----:B0-----:R-:W-:Y:S01]  /*37010*/  PRMT R4, R143, 0x7770, RZ ;  /* 0x000077708f047816 */ /* 0x001fe200000000ff */
[----:B------:R-:W4:Y:S08]  /*37020*/  LDL.LU.64 R216, [R1+0x8f8] ;  /* 0x0008f80001d87983 */ /* 0x000f300000300a00 */
[----:B------:R-:W-:Y:S04]  /*37030*/  @P0 STG.E.U8 desc[UR32][R186.64], R139 ;  /* 0x0000008bba000986 */ /* 0x000fe8000c101120 */
[----:B------:R0:W-:Y:S01]  /*37040*/  @P1 STG.E.U8 desc[UR32][R188.64], R4 ;  /* 0x00000004bc001986 */ /* 0x0001e2000c101120 */
[----:B------:R-:W-:-:S02]  /*37050*/  LOP3.LUT P1, RZ, R13, 0x100, RZ, 0xc0, !PT ;  /* 0x000001000dff7812 */ /* 0x000fc4000782c0ff */
[----:B0-----:R-:W-:-:S11]  /*37060*/  PRMT R4, R143, 0x7771, RZ ;  /* 0x000077718f047816 */ /* 0x001fd600000000ff */
[----:B------:R0:W-:Y:S01]  /*37070*/  @P1 STG.E.U8 desc[UR32][R190.64], R4 ;  /* 0x00000004be001986 */ /* 0x0001e2000c101120 */
[----:B------:R-:W-:Y:S02]  /*37080*/  LOP3.LUT P1, RZ, R13, 0x80, RZ, 0xc0, !PT ;  /* 0x000000800dff7812 */ /* 0x000fe4000782c0ff */
[----:B0-----:R-:W-:-:S11]  /*37090*/  PRMT R4, R143, 0x7772, RZ ;  /* 0x000077728f047816 */ /* 0x001fd600000000ff */
[----:B--2---:R0:W-:Y:S04]  /*370a0*/  @P1 STG.E.U8 desc[UR32][R220.64], R4 ;  /* 0x00000004dc001986 */ /* 0x0041e8000c101120 */
[----:B0-----:R-:W2:Y:S01]  /*370b0*/  LDL.LU.64 R220, [R1+0x8f0] ;  /* 0x0008f00001dc7983 */ /* 0x001ea20000300a00 */
[----:B------:R-:W-:Y:S02]  /*370c0*/  LOP3.LUT P1, RZ, R13, 0x40, RZ, 0xc0, !PT ;  /* 0x000000400dff7812 */ /* 0x000fe4000782c0ff */
[----:B------:R-:W-:Y:S02]  /*370d0*/  PRMT R143, R143, 0x7773, RZ ;  /* 0x000077738f8f7816 */ /* 0x000fe400000000ff */
[----:B------:R-:W-:-:S09]  /*370e0*/  LOP3.LUT P6, RZ, R10, 0x400, RZ, 0xc0, !PT ;  /* 0x000004000aff7812 */ /* 0x000fd200078cc0ff */
[----:B---3--:R-:W-:Y:S01]  /*370f0*/  @P1 STG.E.U8 desc[UR32][R168.64], R143 ;  /* 0x0000008fa8001986 */ /* 0x008fe2000c101120 */
[----:B------:R-:W-:Y:S02]  /*37100*/  LOP3.LUT P1, RZ, R13, 0x20, RZ, 0xc0, !PT ;  /* 0x000000200dff7812 */ /* 0x000fe4000782c0ff */
[----:B------:R-:W-:Y:S02]  /*37110*/  PRMT R4, R144, 0x7770, RZ ;  /* 0x0000777090047816 */ /* 0x000fe400000000ff */
        /* <DEDUP_REMOVED lines=9> */
[----:B----4-:R0:W-:Y:S04]  /*371b0*/  @P5 STG.E.U8 desc[UR32][R218.64], R4 ;  /* 0x00000004da005986 */ /* 0x0101e8000c101120 */
[----:B0-----:R-:W3:Y:S01]  /*371c0*/  LDL.LU.64 R218, [R1+0x8e8] ;  /* 0x0008e80001da7983 */ /* 0x001ee20000300a00 */
[----:B------:R-:W-:-:S03]  /*371d0*/  PRMT R4, R148, 0x7770, RZ ;  /* 0x0000777094047816 */ /* 0x000fc600000000ff */
[----:B------:R-:W-:Y:S04]  /*371e0*/  @P4 STG.E.U8 desc[UR32][R200.64], R144 ;  /* 0x00000090c8004986 */ /* 0x000fe8000c101120 */
[----:B------:R0:W-:Y:S02]  /*371f0*/  @P3 STG.E.U8 desc[UR32][R170.64], R4 ;  /* 0x00000004aa003986 */ /* 0x0001e4000c101120 */
[----:B0-----:R-:W-:-:S05]  /*37200*/  PRMT R4, R148, 0x7771, RZ ;  /* 0x0000777194047816 */ /* 0x001fca00000000ff */
[----:B------:R0:W-:Y:S04]  /*37210*/  @P2 STG.E.U8 desc[UR32][R216.64], R4 ;  /* 0x00000004d8002986 */ /* 0x0001e8000c101120 */
[----:B0-----:R-:W4:Y:S01]  /*37220*/  LDL.LU.64 R216, [R1+0x918] ;  /* 0x0009180001d87983 */ /* 0x001f220000300a00 */
[----:B------:R-:W-:-:S03]  /*37230*/  LOP3.LUT P0, RZ, R10, 0x40, RZ, 0xc0, !PT ;  /* 0x000000400aff7812 */ /* 0x000fc6000780c0ff */
[----:B------:R-:W4:Y:S01]  /*37240*/  LDL.LU.64 R196, [R1+0x930] ;  /* 0x0009300001c47983 */ /* 0x000f220000300a00 */
[----:B------:R-:W-:-:S09]  /*37250*/  PRMT R4, R148, 0x7772, RZ ;  /* 0x0000777294047816 */ /* 0x000fd200000000ff */
[----:B--2---:R0:W-:Y:S04]  /*37260*/  @P0 STG.E.U8 desc[UR32][R220.64], R4 ;  /* 0x00000004dc000986 */ /* 0x0041e8000c101120 */
[----:B0-----:R-:W2:Y:S04]  /*37270*/  LDL.LU.64 R220, [R1+0x928] ;  /* 0x0009280001dc7983 */ /* 0x001ea80000300a00 */
[----:B------:R-:W2:Y:S04]  /*37280*/  LDL.LU.64 R200, [R1+0x920] ;  /* 0x0009200001c87983 */ /* 0x000ea80000300a00 */
[----:B------:R-:W2:Y:S04]  /*37290*/  LDL.LU.64 R198, [R1+0x950] ;  /* 0x0009500001c67983 */ /* 0x000ea80000300a00 */
[----:B------:R-:W2:Y:S01]  /*372a0*/  LDL.LU.64 R170, [R1+0x970] ;  /* 0x0009700001aa7983 */ /* 0x000ea20000300a00 */
[----:B------:R-:W-:-:S03]  /*372b0*/  LOP3.LUT P1, RZ, R5, 0x400000, RZ, 0xc0, !PT ;  /* 0x0040000005ff7812 */ /* 0x000fc6000782c0ff */
[----:B------:R-:W2:Y:S01]  /*372c0*/  LDL.LU.64 R190, [R1+0x968] ;  /* 0x0009680001be7983 */ /* 0x000ea20000300a00 */
[----:B------:R-:W-:Y:S02]  /*372d0*/  PRMT R148, R148, 0x7773, RZ ;  /* 0x0000777394947816 */ /* 0x000fe400000000ff */
[C---:B------:R-:W-:Y:S02]  /*372e0*/  LOP3.LUT P6, RZ, R10.reuse, 0x4, RZ, 0xc0, !PT ;  /* 0x000000040aff7812 */ /* 0x040fe400078cc0ff */
[C---:B------:R-:W-:Y:S02]  /*372f0*/  LOP3.LUT P5, RZ, R10.reuse, 0x20, RZ, 0xc0, !PT ;  /* 0x000000200aff7812 */ /* 0x040fe400078ac0ff */
[----:B------:R-:W-:Y:S02]  /*37300*/  LOP3.LUT R13, R13, 0xfffffff7, RZ, 0xc0, !PT ;  /* 0xfffffff70d0d7812 */ /* 0x000fe400078ec0ff */
[----:B------:R-:W-:Y:S02]  /*37310*/  PRMT R4, R145, 0x7770, RZ ;  /* 0x0000777091047816 */ /* 0x000fe400000000ff */
[----:B------:R-:W-:-:S05]  /*37320*/  LOP3.LUT P2, RZ, R10, 0x10, RZ, 0xc0, !PT ;  /* 0x000000100aff7812 */ /* 0x000fca000784c0ff */
[----:B------:R-:W-:Y:S02]  /*37330*/  @P6 LOP3.LUT R13, R13, 0x8, RZ, 0xfc, !PT ;  /* 0x000000080d0d6812 */ /* 0x000fe400078efcff */
[----:B------:R-:W-:Y:S02]  /*37340*/  LOP3.LUT P6, RZ, R5, 0x200000, RZ, 0xc0, !PT ;  /* 0x0020000005ff7812 */ /* 0x000fe400078cc0ff */
[----:B------:R-:W-:-:S11]  /*37350*/  LOP3.LUT R13, R13, 0xffffffef, RZ, 0xc0, !PT ;  /* 0xffffffef0d0d7812 */ /* 0x000fd600078ec0ff */
[----:B------:R-:W-:Y:S01]  /*37360*/  @P6 LOP3.LUT R13, R13, 0x10, RZ, 0xfc, !PT ;  /* 0x000000100d0d6812 */ /* 0x000fe200078efcff */
[----:B---3--:R0:W-:Y:S04]  /*37370*/  @P1 STG.E.U8 desc[UR32][R218.64], R148 ;  /* 0x00000094da001986 */ /* 0x0081e8000c101120 */
[----:B0-----:R-:W3:Y:S01]  /*37380*/  LDL.LU.64 R218, [R1+0x960] ;  /* 0x0009600001da7983 */ /* 0x001ee20000300a00 */
[----:B------:R-:W-:-:S03]  /*37390*/  LOP3.LUT P6, RZ, R10, 0x8, RZ, 0xc0, !PT ;  /* 0x000000080aff7812 */ /* 0x000fc600078cc0ff */
[----:B----4-:R0:W-:Y:S04]  /*373a0*/  @P5 STG.E.U8 desc[UR32][R216.64], R4 ;  /* 0x00000004d8005986 */ /* 0x0101e8000c101120 */
[----:B0-----:R-:W4:Y:S01]  /*373b0*/  LDL.LU.64 R216, [R1+0x9b0] ;  /* 0x0009b00001d87983 */ /* 0x001f220000300a00 */
[----:B------:R-:W-:-:S03]  /*373c0*/  PRMT R4, R145, 0x7771, RZ ;  /* 0x0000777191047816 */ /* 0x000fc600000000ff */
[----:B------:R-:W4:Y:S04]  /*373d0*/  LDL.LU.64 R168, [R1+0x9d8] ;  /* 0x0009d80001a87983 */ /* 0x000f280000300a00 */
[----:B------:R0:W-:Y:S04]  /*373e0*/  @P2 STG.E.U8 desc[UR32][R196.64], R4 ;  /* 0x00000004c4002986 */ /* 0x0001e8000c101120 */
[----:B0-----:R-:W4:Y:S01]  /*373f0*/  LDL.LU.64 R196, [R1+0x9d0] ;  /* 0x0009d00001c47983 */ /* 0x001f220000300a00 */
[----:B------:R-:W-:-:S05]  /*37400*/  PRMT R4, R145, 0x7772, RZ ;  /* 0x0000777291047816 */ /* 0x000fca00000000ff */
[----:B--2---:R0:W-:Y:S04]  /*37410*/  @P6 STG.E.U8 desc[UR32][R220.64], R4 ;  /* 0x00000004dc006986 */ /* 0x0041e8000c101120 */
[----:B0-----:R-:W2:Y:S01]  /*37420*/  LDL.LU.64 R220, [R1+0x898] ;  /* 0x0008980001dc7983 */ /* 0x001ea20000300a00 */
[C---:B------:R-:W-:Y:S02]  /*37430*/  LOP3.LUT P3, RZ, R11.reuse, 0x80000000, RZ, 0xc0, !PT ;  /* 0x800000000bff7812 */ /* 0x040fe4000786c0ff */
[----:B------:R-:W-:Y:S02]  /*37440*/  LOP3.LUT P4, RZ, R11, 0x10000000, RZ, 0xc0, !PT ;  /* 0x100000000bff7812 */ /* 0x000fe4000788c0ff */
[----:B------:R-:W-:Y:S02]  /*37450*/  LOP3.LUT R13, R13, 0xfffffffd, RZ, 0xc0, !PT ;  /* 0xfffffffd0d0d7812 */ /* 0x000fe400078ec0ff */
[----:B------:R-:W-:-:S07]  /*37460*/  LOP3.LUT R7, R7, 0x7fffffff, RZ, 0xc0, !PT ;  /* 0x7fffffff07077812 */ /* 0x000fce00078ec0ff */
[----:B------:R-:W-:Y:S02]  /*37470*/  @P3 LOP3.LUT R13, R13, 0x2, RZ, 0xfc, !PT ;  /* 0x000000020d0d3812 */ /* 0x000fe400078efcff */
[----:B------:R-:W-:Y:S02]  /*37480*/  LOP3.LUT P3, RZ, R5, 0x100000, RZ, 0xc0, !PT ;  /* 0x0010000005ff7812 */ /* 0x000fe4000786c0ff */
[----:B------:R-:W-:Y:S02]  /*37490*/  @P4 LOP3.LUT R7, R7, 0x80000000, RZ, 0xfc, !PT ;  /* 0x8000000007074812 */ /* 0x000fe400078efcff */
[----:B------:R-:W-:Y:S02]  /*374a0*/  LOP3.LUT P4, RZ, R5, 0x80000, RZ, 0xc0, !PT ;  /* 0x0008000005ff7812 */ /* 0x000fe4000788c0ff */
[----:B------:R-:W-:-:S07]  /*374b0*/  LOP3.LUT R13, R13, 0xfffffffb, RZ, 0xc0, !PT ;  /* 0xfffffffb0d0d7812 */ /* 0x000fce00078ec0ff */
[----:B------:R-:W-:-:S04]  /*374c0*/  @P3 LOP3.LUT R13, R13, 0x4, RZ, 0xfc, !PT ;  /* 0x000000040d0d3812 */ /* 0x000fc800078efcff */
[----:B------:R-:W-:-:S04]  /*374d0*/  LOP3.LUT R13, R13, 0xfffffffe, RZ, 0xc0, !PT ;  /* 0xfffffffe0d0d7812 */ /* 0x000fc800078ec0ff */
[----:B------:R-:W-:-:S04]  /*374e0*/  @P4 LOP3.LUT R13, R13, 0x1, RZ, 0xfc, !PT ;  /* 0x000000010d0d4812 */ /* 0x000fc800078efcff */
[----:B------:R-:W-:Y:S02]  /*374f0*/  LOP3.LUT P6, RZ, R13, 0x10, RZ, 0xc0, !PT ;  /* 0x000000100dff7812 */ /* 0x000fe400078cc0ff */
[----:B------:R-:W-:Y:S02]  /*37500*/  PRMT R145, R145, 0x7773, RZ ;  /* 0x0000777391917816 */ /* 0x000fe400000000ff */
[----:B------:R-:W-:-:S09]  /*37510*/  LOP3.LUT P0, RZ, R10, 0x2, RZ, 0xc0, !PT ;  /* 0x000000020aff7812 */ /* 0x000fd2000780c0ff */
[----:B------:R0:W-:Y:S01]  /*37520*/  @P6 STG.E.U8 desc[UR32][R200.64], R145 ;  /* 0x00000091c8006986 */ /* 0x0001e2000c101120 */
[----:B------:R-:W-:Y:S02]  /*37530*/  LOP3.LUT P6, RZ, R13, 0x8, RZ, 0xc0, !PT ;  /* 0x000000080dff7812 */ /* 0x000fe400078cc0ff */
[C---:B------:R-:W-:Y:S02]  /*37540*/  PRMT R4, R149.reuse, 0x7770, RZ ;  /* 0x0000777095047816 */ /* 0x040fe400000000ff */
[----:B------:R-:W-:Y:S01]  /*37550*/  LOP3.LUT P3, RZ, R10, 0x1, RZ, 0xc0, !PT ;  /* 0x000000010aff7812 */ /* 0x000fe2000786c0ff */
[----:B0-----:R-:W2:Y:S08]  /*37560*/  LDL.LU.64 R200, [R1+0x818] ;  /* 0x0008180001c87983 */ /* 0x001eb00000300a00 */
[----:B------:R0:W-:Y:S02]  /*37570*/  @P6 STG.E.U8 desc[UR32][R198.64], R4 ;  /* 0x00000004c6006986 */ /* 0x0001e4000c101120 */
[----:B0-----:R-:W-:-:S02]  /*37580*/  PRMT R4, R149, 0x7771, RZ ;  /* 0x0000777195047816 */ /* 0x001fc400000000ff */
[----:B------:R-:W2:Y:S04]  /*37590*/  LDL.LU.64 R198, [R1+0x720] ;  /* 0x0007200001c67983 */ /* 0x000ea80000300a00 */
[----:B------:R0:W-:Y:S02]  /*375a0*/  @P0 STG.E.U8 desc[UR32][R170.64], R4 ;  /* 0x00000004aa000986 */ /* 0x0001e4000c101120 */
[----:B0-----:R-:W-:Y:S02]  /*375b0*/  PRMT R4, R149, 0x7772, RZ ;  /* 0x0000777295047816 */ /* 0x001fe400000000ff */
[----:B------:R-:W2:Y:S04]  /*375c0*/  LDL.LU.64 R170, [R1+0x5f8] ;  /* 0x0005f80001aa7983 */ /* 0x000ea80000300a00 */
[----:B------:R0:W-:Y:S01]  /*375d0*/  @P3 STG.E.U8 desc[UR32][R190.64], R4 ;  /* 0x00000004be003986 */ /* 0x0001e2000c101120 */
[----:B------:R-:W-:-:S02]  /*375e0*/  LOP3.LUT P3, RZ, R13, 0x4, RZ, 0xc0, !PT ;  /* 0x000000040dff7812 */ /* 0x000fc4000786c0ff */
[----:B------:R-:W-:Y:S02]  /*375f0*/  PRMT R149, R149, 0x7773, RZ ;  /* 0x0000777395957816 */ /* 0x000fe400000000ff */
[----:B------:R-:W-:-:S09]  /*37600*/  LOP3.LUT P1, RZ, R11, 0x40000000, RZ, 0xc0, !PT ;  /* 0x400000000bff7812 */ /* 0x000fd2000782c0ff */
[----:B---3--:R1:W-:Y:S01]  /*37610*/  @P3 STG.E.U8 desc[UR32][R218.64], R149 ;  /* 0x00000095da003986 */ /* 0x0083e2000c101120 */
[----:B------:R-:W-:Y:S02]  /*37620*/  LOP3.LUT P3, RZ, R13, 0x2, RZ, 0xc0, !PT ;  /* 0x000000020dff7812 */ /* 0x000fe4000786c0ff */
[C---:B0-----:R-:W-:Y:S02]  /*37630*/  PRMT R4, R146.reuse, 0x7770, RZ ;  /* 0x0000777092047816 */ /* 0x041fe400000000ff */
[----:B------:R-:W-:Y:S01]  /*37640*/  LOP3.LUT P4, RZ, R11, 0x20000000, RZ, 0xc0, !PT ;  /* 0x200000000bff7812 */ /* 0x000fe2000788c0ff */
[----:B-1----:R-:W3:Y:S08]  /*37650*/  LDL.LU.64 R218, [R1+0x4c8] ;  /* 0x0004c80001da7983 */ /* 0x002ef00000300a00 */
[----:B----4-:R0:W-:Y:S02]  /*37660*/  @P3 STG.E.U8 desc[UR32][R216.64], R4 ;  /* 0x00000004d8003986 */ /* 0x0101e4000c101120 */
[----:B0-----:R-:W-:-:S02]  /*37670*/  PRMT R4, R146, 0x7771, RZ ;  /* 0x0000777192047816 */ /* 0x001fc400000000ff */
[----:B------:R-:W4:Y:S04]  /*37680*/  LDL.LU.64 R216, [R1+0x4b0] ;  /* 0x0004b00001d87983 */ /* 0x000f280000300a00 */
[----:B------:R0:W-:Y:S02]  /*37690*/  @P1 STG.E.U8 desc[UR32][R168.64], R4 ;  /* 0x00000004a8001986 */ /* 0x0001e4000c101120 */
[----:B0-----:R-:W-:-:S05]  /*376a0*/  PRMT R4, R146, 0x7772, RZ ;  /* 0x0000777292047816 */ /* 0x001fca00000000ff */
[----:B------:R-:W-:Y:S01]  /*376b0*/  @P4 STG.E.U8 desc[UR32][R196.64], R4 ;  /* 0x00000004c4004986 */ /* 0x000fe2000c101120 */
[----:B------:R-:W-:Y:S02]  /*376c0*/  LOP3.LUT P4, RZ, R13, 0x1, RZ, 0xc0, !PT ;  /* 0x000000010dff7812 */ /* 0x000fe4000788c0ff */
[----:B------:R-:W-:-:S11]  /*376d0*/  PRMT R146, R146, 0x7773, RZ ;  /* 0x0000777392927816 */ /* 0x000fd600000000ff */
[----:B--2---:R0:W-:Y:S04]  /*376e0*/  @P4 STG.E.U8 desc[UR32][R220.64], R146 ;  /* 0x00000092dc004986 */ /* 0x0041e8000c101120 */
[----:B0-----:R-:W2:Y:S01]  /*376f0*/  LDL.LU.64 R220, [R1+0x4a8] ;  /* 0x0004a80001dc7983 */ /* 0x001ea20000300a00 */
[----:B------:R-:W-:Y:S02]  /*37700*/  LOP3.LUT P4, RZ, R7, 0x80000000, RZ, 0xc0, !PT ;  /* 0x8000000007ff7812 */ /* 0x000fe4000788c0ff */
[----:B------:R-:W-:Y:S02]  /*37710*/  PRMT R10, R150, 0x7770, RZ ;  /* 0x00007770960a7816 */ /* 0x000fe400000000ff */
[C---:B------:R-:W-:Y:S02]  /*37720*/  LOP3.LUT P5, RZ, R11.reuse, 0x8000000, RZ, 0xc0, !PT ;  /* 0x080000000bff7812 */ /* 0x040fe400078ac0ff */
[----:B------:R-:W-:-:S02]  /*37730*/  LOP3.LUT P2, RZ, R11, 0x4000000, RZ, 0xc0, !PT ;  /* 0x040000000bff7812 */ /* 0x000fc4000784c0ff */
[C---:B------:R-:W-:Y:S02]  /*37740*/  PRMT R12, R150.reuse, 0x7771, RZ ;  /* 0x00007771960c7816 */ /* 0x040fe400000000ff */
[C---:B------:R-:W-:Y:S02]  /*37750*/  PRMT R13, R150.reuse, 0x7772, RZ ;  /* 0x00007772960d7816 */ /* 0x040fe400000000ff */
[----:B------:R-:W-:Y:S02]  /*37760*/  LOP3.LUT P6, RZ, R5, 0x40000, RZ, 0xc0, !PT ;  /* 0x0004000005ff7812 */ /* 0x000fe400078cc0ff */
[----:B------:R-:W-:Y:S02]  /*37770*/  PRMT R150, R150, 0x7773, RZ ;  /* 0x0000777396967816 */ /* 0x000fe400000000ff */
[----:B------:R-:W-:Y:S01]  /*37780*/  LOP3.LUT P0, RZ, R11, 0x2000000, RZ, 0xc0, !PT ;  /* 0x020000000bff7812 */ /* 0x000fe2000780c0ff */
[----:B------:R0:W-:Y:S04]  /*37790*/  @P4 STG.E.U8 desc[UR32][R200.64], R10 ;  /* 0x0000000ac8004986 */ /* 0x0001e8000c101120 */
[----:B0-----:R-:W2:Y:S04]  /*377a0*/  LDL.LU.64 R200, [R1+0x4a0] ;  /* 0x0004a00001c87983 */ /* 0x001ea80000300a00 */
[----:B------:R-:W-:Y:S04]  /*377b0*/  @P5 STG.E.U8 desc[UR32][R198.64], R12 ;  /* 0x0000000cc6005986 */ /* 0x000fe8000c101120 */
[----:B------:R0:W-:Y:S04]  /*377c0*/  @P2 STG.E.U8 desc[UR32][R170.64], R13 ;  /* 0x0000000daa002986 */ /* 0x0001e8000c101120 */
[----:B0-----:R-:W2:Y:S04]  /*377d0*/  LDL.LU.64 R170, [R1+0x498] ;  /* 0x0004980001aa7983 */ /* 0x001ea80000300a00 */
[----:B------:R-:W2:Y:S01]  /*377e0*/  LDL.LU.64 R196, [R1+0x490] ;  /* 0x0004900001c47983 */ /* 0x000ea20000300a00 */
[----:B------:R-:W-:-:S03]  /*377f0*/  PRMT R4, R147, 0x7770, RZ ;  /* 0x0000777093047816 */ /* 0x000fc600000000ff */
[----:B---3--:R0:W-:Y:S04]  /*37800*/  @P6 STG.E.U8 desc[UR32][R218.64], R150 ;  /* 0x00000096da006986 */ /* 0x0081e8000c101120 */
[----:B0-----:R-:W3:Y:S01]  /*37810*/  LDL.LU.64 R218, [R1+0x488] ;  /* 0x0004880001da7983 */ /* 0x001ee20000300a00 */
[----:B------:R-:W-:-:S03]  /*37820*/  LOP3.LUT P3, RZ, R11, 0x1000000, RZ, 0xc0, !PT ;  /* 0x010000000bff7812 */ /* 0x000fc6000786c0ff */
[----:B----4-:R0:W-:Y:S01]  /*37830*/  @P0 STG.E.U8 desc[UR32][R216.64], R4 ;  /* 0x00000004d8000986 */ /* 0x0101e2000c101120 */
[----:B------:R-:W-:-:S03]  /*37840*/  PRMT R14, R147, 0x7771, RZ ;  /* 0x00007771930e7816 */ /* 0x000fc600000000ff */
[----:B0-----:R-:W4:Y:S04]  /*37850*/  LDL.LU.64 R216, [R1+0x480] ;  /* 0x0004800001d87983 */ /* 0x001f280000300a00 */
[----:B------:R-:W4:Y:S04]  /*37860*/  LDL.LU.64 R198, [R1+0x478] ;  /* 0x0004780001c67983 */ /* 0x000f280000300a00 */
[----:B--2---:R0:W-:Y:S04]  /*37870*/  @P3 STG.E.U8 desc[UR32][R220.64], R14 ;  /* 0x0000000edc003986 */ /* 0x0041e8000c101120 */
[----:B0-----:R-:W2:Y:S01]  /*37880*/  LDL.LU.64 R220, [R1+0x470] ;  /* 0x0004700001dc7983 */ /* 0x001ea20000300a00 */
[----:B------:R-:W-:-:S03]  /*37890*/  LOP3.LUT P1, RZ, R11, 0x800000, RZ, 0xc0, !PT ;  /* 0x008000000bff7812 */ /* 0x000fc6000782c0ff */
[----:B------:R-:W2:Y:S01]  /*378a0*/  LDL.LU.64 R190, [R1+0x468] ;  /* 0x0004680001be7983 */ /* 0x000ea20000300a00 */
[----:B------:R-:W-:Y:S02]  /*378b0*/  PRMT R10, R147, 0x7772, RZ ;  /* 0x00007772930a7816 */ /* 0x000fe400000000ff */
[----:B------:R-:W-:Y:S02]  /*378c0*/  LOP3.LUT P4, RZ, R5, 0x20000, RZ, 0xc0, !PT ;  /* 0x0002000005ff7812 */ /* 0x000fe4000788c0ff */
[----:B------:R-:W-:Y:S02]  /*378d0*/  LOP3.LUT P5, RZ, R11, 0x400000, RZ, 0xc0, !PT ;  /* 0x004000000bff7812 */ /* 0x000fe400078ac0ff */
[----:B------:R-:W-:Y:S02]  /*378e0*/  LOP3.LUT P2, RZ, R5, 0x10000, RZ, 0xc0, !PT ;  /* 0x0001000005ff7812 */ /* 0x000fe4000784c0ff */
[----:B------:R-:W-:Y:S02]  /*378f0*/  PRMT R147, R147, 0x7773, RZ ;  /* 0x0000777393937816 */ /* 0x000fe400000000ff */
[----:B------:R-:W-:-:S02]  /*37900*/  P2R R15, PR, RZ, 0x4 ;  /* 0x00000004ff0f7803 */ /* 0x000fc40000000000 */
[----:B------:R-:W-:Y:S02]  /*37910*/  PRMT R12, R151, 0x7770, RZ ;  /* 0x00007770970c7816 */ /* 0x000fe400000000ff */
[----:B------:R-:W-:-:S04]  /*37920*/  LOP3.LUT P2, RZ, R11, 0x100000, RZ, 0xc0, !PT ;  /* 0x001000000bff7812 */ /* 0x000fc8000784c0ff */
[----:B------:R-:W-:Y:S02]  /*37930*/  P2R R16, PR, RZ, 0x4 ;  /* 0x00000004ff107803 */ /* 0x000fe40000000000 */
[----:B------:R-:W-:Y:S02]  /*37940*/  LOP3.LUT P2, RZ, R11, 0x200000, RZ, 0xc0, !PT ;  /* 0x002000000bff7812 */ /* 0x000fe4000784c0ff */
[C---:B------:R-:W-:Y:S01]  /*37950*/  PRMT R13, R151.reuse, 0x7771, RZ ;  /* 0x00007771970d7816 */ /* 0x040fe200000000ff */
[----:B------:R0:W-:Y:S04]  /*37960*/  @P1 STG.E.U8 desc[UR32][R200.64], R10 ;  /* 0x0000000ac8001986 */ /* 0x0001e8000c101120 */
[----:B0-----:R-:W2:Y:S04]  /*37970*/  LDL.LU.64 R200, [R1+0x460] ;  /* 0x0004600001c87983 */ /* 0x001ea80000300a00 */
[----:B------:R0:W-:Y:S04]  /*37980*/  @P4 STG.E.U8 desc[UR32][R170.64], R147 ;  /* 0x00000093aa004986 */ /* 0x0001e8000c101120 */
[----:B------:R1:W-:Y:S04]  /*37990*/  @P5 STG.E.U8 desc[UR32][R196.64], R12 ;  /* 0x0000000cc4005986 */ /* 0x0003e8000c101120 */
[----:B0-----:R-:W2:Y:S04]  /*379a0*/  LDL.LU.64 R170, [R1+0x458] ;  /* 0x0004580001aa7983 */ /* 0x001ea80000300a00 */
[----:B------:R-:W2:Y:S04]  /*379b0*/  LDL.LU.64 R168, [R1+0x450] ;  /* 0x0004500001a87983 */ /* 0x000ea80000300a00 */
[----:B-1----:R-:W2:Y:S01]  /*379c0*/  LDL.LU.64 R196, [R1+0x448] ;  /* 0x0004480001c47983 */ /* 0x002ea20000300a00 */
[----:B------:R-:W-:-:S03]  /*379d0*/  PRMT R4, R151, 0x7772, RZ ;  /* 0x0000777297047816 */ /* 0x000fc600000000ff */
[----:B---3--:R0:W-:Y:S01]  /*379e0*/  @P2 STG.E.U8 desc[UR32][R218.64], R13 ;  /* 0x0000000dda002986 */ /* 0x0081e2000c101120 */
[----:B------:R-:W-:-:S03]  /*379f0*/  ISETP.NE.AND P2, PT, R16, RZ, PT ;  /* 0x000000ff1000720c */ /* 0x000fc60003f45270 */
[----:B0-----:R-:W3:Y:S01]  /*37a00*/  LDL.LU.64 R218, [R1+0x440] ;  /* 0x0004400001da7983 */ /* 0x001ee20000300a00 */
[----:B------:R-:W-:-:S09]  /*37a10*/  LOP3.LUT P6, RZ, R11, 0x80000, RZ, 0xc0, !PT ;  /* 0x000800000bff7812 */ /* 0x000fd200078cc0ff */
[----:B----4-:R0:W-:Y:S01]  /*37a20*/  @P2 STG.E.U8 desc[UR32][R216.64], R4 ;  /* 0x00000004d8002986 */ /* 0x0101e2000c101120 */
[----:B------:R-:W-:-:S03]  /*37a30*/  ISETP.NE.AND P2, PT, R15, RZ, PT ;  /* 0x000000ff0f00720c */ /* 0x000fc60003f45270 */
[----:B0-----:R-:W4:Y:S01]  /*37a40*/  LDL.LU.64 R216, [R1+0x438] ;  /* 0x0004380001d87983 */ /* 0x001f220000300a00 */
[----:B------:R-:W-:Y:S02]  /*37a50*/  PRMT R151, R151, 0x7773, RZ ;  /* 0x0000777397977816 */ /* 0x000fe400000000ff */
[----:B------:R-:W-:-:S07]  /*37a60*/  PRMT R10, R152, 0x7770, RZ ;  /* 0x00007770980a7816 */ /* 0x000fce00000000ff */
[----:B------:R0:W-:Y:S04]  /*37a70*/  @P2 STG.E.U8 desc[UR32][R198.64], R151 ;  /* 0x00000097c6002986 */ /* 0x0001e8000c101120 */
[----:B0-----:R-:W4:Y:S04]  /*37a80*/  LDL.LU.64 R198, [R1+0x430] ;  /* 0x0004300001c67983 */ /* 0x001f280000300a00 */
[----:B--2---:R0:W-:Y:S04]  /*37a90*/  @P6 STG.E.U8 desc[UR32][R220.64], R10 ;  /* 0x0000000adc006986 */ /* 0x0041e8000c101120 */
[----:B0-----:R-:W2:Y:S01]  /*37aa0*/  LDL.LU.64 R220, [R1+0x428] ;  /* 0x0004280001dc7983 */ /* 0x001ea20000300a00 */
[----:B------:R-:W-:-:S04]  /*37ab0*/  LOP3.LUT P0, RZ, R5, 0x8000, RZ, 0xc0, !PT ;  /* 0x0000800005ff7812 */ /* 0x000fc8000780c0ff */
[----:B------:R-:W-:Y:S02]  /*37ac0*/  P2R R18, PR, RZ, 0x1 ;  /* 0x00000001ff127803 */ /* 0x000fe40000000000 */
[----:B------:R-:W-:-:S04]  /*37ad0*/  LOP3.LUT P0, RZ, R11, 0x20000, RZ, 0xc0, !PT ;  /* 0x000200000bff7812 */ /* 0x000fc8000780c0ff */
[----:B------:R-:W-:Y:S02]  /*37ae0*/  P2R R17, PR, RZ, 0x1 ;  /* 0x00000001ff117803 */ /* 0x000fe40000000000 */
[----:B------:R-:W-:Y:S02]  /*37af0*/  LOP3.LUT P0, RZ, R11, 0x40000, RZ, 0xc0, !PT ;  /* 0x000400000bff7812 */ /* 0x000fe4000780c0ff */
[----:B------:R-:W-:Y:S02]  /*37b00*/  PRMT R14, R152, 0x7771, RZ ;  /* 0x00007771980e7816 */ /* 0x000fe400000000ff */
[----:B------:R-:W-:-:S09]  /*37b10*/  LOP3.LUT P1, RZ, R5, 0x4000, RZ, 0xc0, !PT ;  /* 0x0000400005ff7812 */ /* 0x000fd2000782c0ff */
[----:B------:R-:W-:Y:S01]  /*37b20*/  @P0 STG.E.U8 desc[UR32][R190.64], R14 ;  /* 0x0000000ebe000986 */ /* 0x000fe2000c101120 */
[----:B------:R-:W-:Y:S02]  /*37b30*/  ISETP.NE.AND P0, PT, R17, RZ, PT ;  /* 0x000000ff1100720c */ /* 0x000fe40003f05270 */
[----:B------:R-:W-:Y:S02]  /*37b40*/  PRMT R12, R152, 0x7772, RZ ;  /* 0x00007772980c7816 */ /* 0x000fe400000000ff */
[----:B------:R-:W-:Y:S02]  /*37b50*/  P2R R48, PR, RZ, 0x2 ;  /* 0x00000002ff307803 */ /* 0x000fe40000000000 */
[C---:B------:R-:W-:Y:S02]  /*37b60*/  LOP3.LUT P1, RZ, R11.reuse, 0x4000, RZ, 0xc0, !PT ;  /* 0x000040000bff7812 */ /* 0x040fe4000782c0ff */
[----:B------:R-:W-:Y:S02]  /*37b70*/  LOP3.LUT P3, RZ, R11, 0x10000, RZ, 0xc0, !PT ;  /* 0x000100000bff7812 */ /* 0x000fe4000786c0ff */
[----:B------:R-:W-:-:S02]  /*37b80*/  P2R R19, PR, RZ, 0x2 ;  /* 0x00000002ff137803 */ /* 0x000fc40000000000 */
[----:B------:R-:W-:Y:S02]  /*37b90*/  LOP3.LUT P1, RZ, R11, 0x8000, RZ, 0xc0, !PT ;  /* 0x000080000bff7812 */ /* 0x000fe4000782c0ff */
[----:B------:R-:W-:Y:S02]  /*37ba0*/  PRMT R152, R152, 0x7773, RZ ;  /* 0x0000777398987816 */ /* 0x000fe400000000ff */
[----:B------:R-:W-:Y:S01]  /*37bb0*/  PRMT R4, R156, 0x7770, RZ ;  /* 0x000077709c047816 */ /* 0x000fe200000000ff */
[----:B------:R0:W-:Y:S01]  /*37bc0*/  @P0 STG.E.U8 desc[UR32][R200.64], R12 ;  /* 0x0000000cc8000986 */ /* 0x0001e2000c101120 */
[----:B------:R-:W-:Y:S02]  /*37bd0*/  ISETP.NE.AND P0, PT, R18, RZ, PT ;  /* 0x000000ff1200720c */ /* 0x000fe40003f05270 */
[C---:B------:R-:W-:Y:S01]  /*37be0*/  PRMT R13, R156.reuse, 0x7771, RZ ;  /* 0x000077719c0d7816 */ /* 0x040fe200000000ff */
[----:B0-----:R-:W2:Y:S01]  /*37bf0*/  LDL.LU.64 R200, [R1+0x420] ;  /* 0x0004200001c87983 */ /* 0x001ea20000300a00 */
[----:B------:R-:W-:-:S09]  /*37c00*/  PRMT R10, R156, 0x7772, RZ ;  /* 0x000077729c0a7816 */ /* 0x000fd200000000ff */
[----:B------:R0:W-:Y:S04]  /*37c10*/  @P0 STG.E.U8 desc[UR32][R170.64], R152 ;  /* 0x00000098aa000986 */ /* 0x0001e8000c101120 */
[----:B------:R-:W-:Y:S04]  /*37c20*/  @P3 STG.E.U8 desc[UR32][R168.64], R4 ;  /* 0x00000004a8003986 */ /* 0x000fe8000c101120 */
[----:B------:R-:W-:Y:S01]  /*37c30*/  @P1 STG.E.U8 desc[UR32][R196.64], R13 ;  /* 0x0000000dc4001986 */ /* 0x000fe2000c101120 */
[----:B------:R-:W-:-:S03]  /*37c40*/  ISETP.NE.AND P1, PT, R19, RZ, PT ;  /* 0x000000ff1300720c */ /* 0x000fc60003f25270 */
[----:B0-----:R-:W2:Y:S01]  /*37c50*/  LDL.LU.64 R170, [R1+0x418] ;  /* 0x0004180001aa7983 */ /* 0x001ea20000300a00 */
[----:B------:R-:W-:-:S09]  /*37c60*/  PRMT R156, R156, 0x7773, RZ ;  /* 0x000077739c9c7816 */ /* 0x000fd200000000ff */
[----:B---3--:R0:W-:Y:S01]  /*37c70*/  @P1 STG.E.U8 desc[UR32][R218.64], R10 ;  /* 0x0000000ada001986 */ /* 0x0081e2000c101120 */
[----:B------:R-:W-:-:S03]  /*37c80*/  ISETP.NE.AND P1, PT, R48, RZ, PT ;  /* 0x000000ff3000720c */ /* 0x000fc60003f25270 */
[----:B0-----:R-:W3:Y:S01]  /*37c90*/  LDL.LU.64 R218, [R1+0x410] ;  /* 0x0004100001da7983 */ /* 0x001ee20000300a00 */
[----:B------:R-:W-:-:S09]  /*37ca0*/  LOP3.LUT P4, RZ, R11, 0x2000, RZ, 0xc0, !PT ;  /* 0x000020000bff7812 */ /* 0x000fd2000788c0ff */
[----:B----4-:R0:W-:Y:S01]  /*37cb0*/  @P1 STG.E.U8 desc[UR32][R216.64], R156 ;  /* 0x0000009cd8001986 */ /* 0x0101e2000c101120 */
[----:B------:R-:W-:-:S03]  /*37cc0*/  LOP3.LUT P5, RZ, R11, 0x1000, RZ, 0xc0, !PT ;  /* 0x000010000bff7812 */ /* 0x000fc600078ac0ff */
[----:B0-----:R-:W4:Y:S01]  /*37cd0*/  LDL.LU.64 R216, [R1+0x408] ;  /* 0x0004080001d87983 */ /* 0x001f220000300a00 */
[C---:B------:R-:W-:Y:S02]  /*37ce0*/  PRMT R12, R153.reuse, 0x7770, RZ ;  /* 0x00007770990c7816 */ /* 0x040fe400000000ff */
[----:B------:R-:W-:-:S03]  /*37cf0*/  PRMT R14, R153, 0x7771, RZ ;  /* 0x00007771990e7816 */ /* 0x000fc600000000ff */
[----:B------:R-:W-:Y:S04]  /*37d00*/  @P4 STG.E.U8 desc[UR32][R198.64], R12 ;  /* 0x0000000cc6004986 */ /* 0x000fe8000c101120 */
[----:B--2---:R0:W-:Y:S04]  /*37d10*/  @P5 STG.E.U8 desc[UR32][R220.64], R14 ;  /* 0x0000000edc005986 */ /* 0x0041e8000c101120 */
[----:B0-----:R-:W2:Y:S01]  /*37d20*/  LDL.LU.64 R220, [R1+0x400] ;  /* 0x0004000001dc7983 */ /* 0x001ea20000300a00 */
[----:B------:R-:W-:-:S03]  /*37d30*/  LOP3.LUT P2, RZ, R11, 0x800, RZ, 0xc0, !PT ;  /* 0x000008000bff7812 */ /* 0x000fc6000784c0ff */
[----:B------:R-:W2:Y:S01]  /*37d40*/  LDL.LU.64 R196, [R1+0x3f8] ;  /* 0x0003f80001c47983 */ /* 0x000ea20000300a00 */
[----:B------:R-:W-:Y:S02]  /*37d50*/  PRMT R4, R153, 0x7772, RZ ;  /* 0x0000777299047816 */ /* 0x000fe400000000ff */
[----:B------:R-:W-:Y:S02]  /*37d60*/  LOP3.LUT P6, RZ, R5, 0x2000, RZ, 0xc0, !PT ;  /* 0x0000200005ff7812 */ /* 0x000fe400078cc0ff */
[----:B------:R-:W-:Y:S02]  /*37d70*/  PRMT R153, R153, 0x7773, RZ ;  /* 0x0000777399997816 */ /* 0x000fe400000000ff */
[----:B------:R-:W-:Y:S02]  /*37d80*/  LOP3.LUT P0, RZ, R11, 0x400, RZ, 0xc0, !PT ;  /* 0x000004000bff7812 */ /* 0x000fe4000780c0ff */
[----:B------:R-:W-:Y:S02]  /*37d90*/  PRMT R10, R157, 0x7770, RZ ;  /* 0x000077709d0a7816 */ /* 0x000fe400000000ff */
[----:B------:R-:W-:-:S02]  /*37da0*/  LOP3.LUT P3, RZ, R11, 0x200, RZ, 0xc0, !PT ;  /* 0x000002000bff7812 */ /* 0x000fc4000786c0ff */
[----:B------:R-:W-:Y:S01]  /*37db0*/  PRMT R13, R157, 0x7771, RZ ;  /* 0x000077719d0d7816 */ /* 0x000fe200000000ff */
[----:B------:R0:W-:Y:S04]  /*37dc0*/  @P2 STG.E.U8 desc[UR32][R200.64], R4 ;  /* 0x00000004c8002986 */ /* 0x0001e8000c101120 */
[----:B0-----:R-:W2:Y:S04]  /*37dd0*/  LDL.LU.64 R200, [R1+0x3f0] ;  /* 0x0003f00001c87983 */ /* 0x001ea80000300a00 */
[----:B------:R0:W-:Y:S04]  /*37de0*/  @P6 STG.E.U8 desc[UR32][R170.64], R153 ;  /* 0x00000099aa006986 */ /* 0x0001e8000c101120 */
[----:B0-----:R-:W2:Y:S04]  /*37df0*/  LDL.LU.64 R170, [R1+0x3e8] ;  /* 0x0003e80001aa7983 */ /* 0x001ea80000300a00 */
[----:B------:R-:W2:Y:S04]  /*37e00*/  LDL.LU.64 R198, [R1+0x3e0] ;  /* 0x0003e00001c67983 */ /* 0x000ea80000300a00 */
[----:B---3--:R0:W-:Y:S04]  /*37e10*/  @P0 STG.E.U8 desc[UR32][R218.64], R10 ;  /* 0x0000000ada000986 */ /* 0x0081e8000c101120 */
[----:B0-----:R-:W3:Y:S04]  /*37e20*/  LDL.LU.64 R218, [R1+0x3d8] ;  /* 0x0003d80001da7983 */ /* 0x001ee80000300a00 */
[----:B------:R-:W3:Y:S01]  /*37e30*/  LDL.LU.64 R190, [R1+0x3d0] ;  /* 0x0003d00001be7983 */ /* 0x000ee20000300a00 */
[----:B------:R-:W-:-:S02]  /*37e40*/  LOP3.LUT P5, RZ, R11, 0x20, RZ, 0xc0, !PT ;  /* 0x000000200bff7812 */ /* 0x000fc400078ac0ff */
[C---:B------:R-:W-:Y:S01]  /*37e50*/  LOP3.LUT P6, RZ, R11.reuse, 0x4, RZ, 0xc0, !PT ;  /* 0x000000040bff7812 */ /* 0x040fe200078cc0ff */
[----:B----4-:R0:W-:Y:S01]  /*37e60*/  @P3 STG.E.U8 desc[UR32][R216.64], R13 ;  /* 0x0000000dd8003986 */ /* 0x0101e2000c101120 */
[----:B------:R-:W-:Y:S02]  /*37e70*/  LOP3.LUT P3, RZ, R6, 0x80000000, RZ, 0xc0, !PT ;  /* 0x8000000006ff7812 */ /* 0x000fe4000786c0ff */
[C---:B------:R-:W-:Y:S02]  /*37e80*/  LOP3.LUT P1, RZ, R11.reuse, 0x100, RZ, 0xc0, !PT ;  /* 0x000001000bff7812 */ /* 0x040fe4000782c0ff */
[----:B------:R-:W-:Y:S02]  /*37e90*/  P2R R14, PR, RZ, 0x20 ;  /* 0x00000020ff0e7803 */ /* 0x000fe40000000000 */
[----:B------:R-:W-:Y:S02]  /*37ea0*/  P2R R16, PR, RZ, 0x40 ;  /* 0x00000040ff107803 */ /* 0x000fe40000000000 */
[----:B------:R-:W-:Y:S01]  /*37eb0*/  P2R R18, PR, RZ, 0x8 ;  /* 0x00000008ff127803 */ /* 0x000fe20000000000 */
[----:B0-----:R-:W4:Y:S01]  /*37ec0*/  LDL.LU.64 R216, [R1+0x3c8] ;  /* 0x0003c80001d87983 */ /* 0x001f220000300a00 */
[----:B------:R-:W-:-:S02]  /*37ed0*/  LOP3.LUT P5, RZ, R11, 0x40, RZ, 0xc0, !PT ;  /* 0x000000400bff7812 */ /* 0x000fc400078ac0ff */
[C---:B------:R-:W-:Y:S02]  /*37ee0*/  LOP3.LUT P6, RZ, R11.reuse, 0x8, RZ, 0xc0, !PT ;  /* 0x000000080bff7812 */ /* 0x040fe400078cc0ff */
[C---:B------:R-:W-:Y:S02]  /*37ef0*/  LOP3.LUT P3, RZ, R11.reuse, 0x1, RZ, 0xc0, !PT ;  /* 0x000000010bff7812 */ /* 0x040fe4000786c0ff */
[----:B------:R-:W-:Y:S02]  /*37f00*/  P2R R12, PR, RZ, 0x20 ;  /* 0x00000020ff0c7803 */ /* 0x000fe40000000000 */
[----:B------:R-:W-:Y:S02]  /*37f10*/  P2R R15, PR, RZ, 0x40 ;  /* 0x00000040ff0f7803 */ /* 0x000fe40000000000 */
[----:B------:R-:W-:Y:S02]  /*37f20*/  P2R R17, PR, RZ, 0x8 ;  /* 0x00000008ff117803 */ /* 0x000fe40000000000 */
[----:B------:R-:W-:-:S02]  /*37f30*/  LOP3.LUT P5, RZ, R11, 0x80, RZ, 0xc0, !PT ;  /* 0x000000800bff7812 */ /* 0x000fc400078ac0ff */
[C---:B------:R-:W-:Y:S02]  /*37f40*/  LOP3.LUT P6, RZ, R11.reuse, 0x10, RZ, 0xc0, !PT ;  /* 0x000000100bff7812 */ /* 0x040fe400078cc0ff */
[----:B------:R-:W-:Y:S02]  /*37f50*/  LOP3.LUT P3, RZ, R11, 0x2, RZ, 0xc0, !PT ;  /* 0x000000020bff7812 */ /* 0x000fe4000786c0ff */
[----:B------:R-:W-:-:S05]  /*37f60*/  PRMT R11, R157, 0x7772, RZ ;  /* 0x000077729d0b7816 */ /* 0x000fca00000000ff */
[----:B--2---:R0:W-:Y:S04]  /*37f70*/  @P1 STG.E.U8 desc[UR32][R220.64], R11 ;  /* 0x0000000bdc001986 */ /* 0x0041e8000c101120 */
[----:B0-----:R-:W2:Y:S01]  /*37f80*/  LDL.LU.64 R220, [R1+0x3c0] ;  /* 0x0003c00001dc7983 */ /* 0x001ea20000300a00 */
[----:B------:R-:W-:Y:S02]  /*37f90*/  LOP3.LUT P4, RZ, R5, 0x1000, RZ, 0xc0, !PT ;  /* 0x0000100005ff7812 */ /* 0x000fe4000788c0ff */
[----:B------:R-:W-:Y:S01]  /*37fa0*/  PRMT R157, R157, 0x7773, RZ ;  /* 0x000077739d9d7816 */ /* 0x000fe200000000ff */
[----:B------:R-:W2:Y:S01]  /*37fb0*/  LDL.LU.64 R168, [R1+0x3b8] ;  /* 0x0003b80001a87983 */ /* 0x000ea20000300a00 */
[----:B------:R-:W-:-:S09]  /*37fc0*/  PRMT R4, R154, 0x7770, RZ ;  /* 0x000077709a047816 */ /* 0x000fd200000000ff */
[----:B------:R0:W-:Y:S04]  /*37fd0*/  @P4 STG.E.U8 desc[UR32][R196.64], R157 ;  /* 0x0000009dc4004986 */ /* 0x0001e8000c101120 */
[----:B0-----:R-:W2:Y:S01]  /*37fe0*/  LDL.LU.64 R196, [R1+0x3b0] ;  /* 0x0003b00001c47983 */ /* 0x001ea20000300a00 */
[----:B------:R-:W-:Y:S02]  /*37ff0*/  LOP3.LUT P2, RZ, R5, 0x800, RZ, 0xc0, !PT ;  /* 0x0000080005ff7812 */ /* 0x000fe4000784c0ff */
[----:B------:R-:W-:Y:S01]  /*38000*/  PRMT R10, R154, 0x7772, RZ ;  /* 0x000077729a0a7816 */ /* 0x000fe200000000ff */
[----:B------:R0:W-:Y:S01]  /*38010*/  @P5 STG.E.U8 desc[UR32][R200.64], R4 ;  /* 0x00000004c8005986 */ /* 0x0001e2000c101120 */
[----:B------:R-:W-:Y:S02]  /*38020*/  ISETP.NE.AND P5, PT, R12, RZ, PT ;  /* 0x000000ff0c00720c */ /* 0x000fe40003fa5270 */
[C---:B------:R-:W-:Y:S01]  /*38030*/  PRMT R12, R154.reuse, 0x7771, RZ ;  /* 0x000077719a0c7816 */ /* 0x040fe200000000ff */
[----:B0-----:R-:W2:Y:S01]  /*38040*/  LDL.LU.64 R200, [R1+0x3a8] ;  /* 0x0003a80001c87983 */ /* 0x001ea20000300a00 */
[----:B------:R-:W-:-:S02]  /*38050*/  PRMT R154, R154, 0x7773, RZ ;  /* 0x000077739a9a7816 */ /* 0x000fc400000000ff */
[----:B------:R-:W-:-:S07]  /*38060*/  PRMT R11, R158, 0x7770, RZ ;  /* 0x000077709e0b7816 */ /* 0x000fce00000000ff */
[----:B------:R0:W-:Y:S01]  /*38070*/  @P5 STG.E.U8 desc[UR32][R170.64], R12 ;  /* 0x0000000caa005986 */ /* 0x0001e2000c101120 */
[----:B------:R-:W-:-:S03]  /*38080*/  ISETP.NE.AND P5, PT, R14, RZ, PT ;  /* 0x000000ff0e00720c */ /* 0x000fc60003fa5270 */
[----:B0-----:R-:W2:Y:S10]  /*38090*/  LDL.LU.64 R170, [R1+0x3a0] ;  /* 0x0003a00001aa7983 */ /* 0x001eb40000300a00 */
[----:B------:R0:W-:Y:S01]  /*380a0*/  @P5 STG.E.U8 desc[UR32][R198.64], R10 ;  /* 0x0000000ac6005986 */ /* 0x0001e2000c101120 */
[----:B------:R-:W-:-:S03]  /*380b0*/  PRMT R13, R158, 0x7771, RZ ;  /* 0x000077719e0d7816 */ /* 0x000fc600000000ff */
[----:B0-----:R-:W2:Y:S04]  /*380c0*/  LDL.LU.64 R198, [R1+0x398] ;  /* 0x0003980001c67983 */ /* 0x001ea80000300a00 */
[----:B---3--:R0:W-:Y:S04]  /*380d0*/  @P2 STG.E.U8 desc[UR32][R218.64], R154 ;  /* 0x0000009ada002986 */ /* 0x0081e8000c101120 */
[----:B------:R-:W-:Y:S01]  /*380e0*/  @P6 STG.E.U8 desc[UR32][R190.64], R11 ;  /* 0x0000000bbe006986 */ /* 0x000fe2000c101120 */
[----:B------:R-:W-:-:S03]  /*380f0*/  ISETP.NE.AND P6, PT, R15, RZ, PT ;  /* 0x000000ff0f00720c */ /* 0x000fc60003fc5270 */
[----:B0-----:R-:W3:Y:S10]  /*38100*/  LDL.LU.64 R218, [R1+0x390] ;  /* 0x0003900001da7983 */ /* 0x001ef40000300a00 */
[----:B----4-:R0:W-:Y:S01]  /*38110*/  @P6 STG.E.U8 desc[UR32][R216.64], R13 ;  /* 0x0000000dd8006986 */ /* 0x0101e2000c101120 */
[----:B------:R-:W-:-:S02]  /*38120*/  ISETP.NE.AND P6, PT, R16, RZ, PT ;  /* 0x000000ff1000720c */ /* 0x000fc40003fc5270 */
[----:B------:R-:W-:Y:S01]  /*38130*/  PRMT R4, R158, 0x7772, RZ ;  /* 0x000077729e047816 */ /* 0x000fe200000000ff */
[----:B0-----:R-:W4:Y:S10]  /*38140*/  LDL.LU.64 R216, [R1+0x388] ;  /* 0x0003880001d87983 */ /* 0x001f340000300a00 */
[----:B--2---:R0:W-:Y:S04]  /*38150*/  @P6 STG.E.U8 desc[UR32][R220.64], R4 ;  /* 0x00000004dc006986 */ /* 0x0041e8000c101120 */
[----:B0-----:R-:W2:Y:S01]  /*38160*/  LDL.LU.64 R220, [R1+0x380] ;  /* 0x0003800001dc7983 */ /* 0x001ea20000300a00 */
[----:B------:R-:W-:-:S02]  /*38170*/  LOP3.LUT P0, RZ, R5, 0x400, RZ, 0xc0, !PT ;  /* 0x0000040005ff7812 */ /* 0x000fc4000780c0ff */
[----:B------:R-:W-:Y:S02]  /*38180*/  PRMT R158, R158, 0x7773, RZ ;  /* 0x000077739e9e7816 */ /* 0x000fe400000000ff */
[----:B------:R-:W-:-:S09]  /*38190*/  PRMT R10, R155, 0x7770, RZ ;  /* 0x000077709b0a7816 */ /* 0x000fd200000000ff */
[----:B------:R-:W-:Y:S04]  /*381a0*/  @P0 STG.E.U8 desc[UR32][R168.64], R158 ;  /* 0x0000009ea8000986 */ /* 0x000fe8000c101120 */
[----:B------:R-:W-:Y:S01]  /*381b0*/  @P3 STG.E.U8 desc[UR32][R196.64], R10 ;  /* 0x0000000ac4003986 */ /* 0x000fe2000c101120 */
[----:B------:R-:W-:Y:S02]  /*381c0*/  ISETP.NE.AND P3, PT, R17, RZ, PT ;  /* 0x000000ff1100720c */ /* 0x000fe40003f65270 */
[C---:B------:R-:W-:Y:S02]  /*381d0*/  PRMT R12, R155.reuse, 0x7771, RZ ;  /* 0x000077719b0c7816 */ /* 0x040fe400000000ff */
[----:B------:R-:W-:Y:S02]  /*381e0*/  PRMT R11, R155, 0x7772, RZ ;  /* 0x000077729b0b7816 */ /* 0x000fe400000000ff */
[----:B------:R-:W-:-:S02]  /*381f0*/  LOP3.LUT P1, RZ, R5, 0x200, RZ, 0xc0, !PT ;  /* 0x0000020005ff7812 */ /* 0x000fc4000782c0ff */
[----:B------:R-:W-:Y:S02]  /*38200*/  LOP3.LUT P4, RZ, R6, 0x40000000, RZ, 0xc0, !PT ;  /* 0x4000000006ff7812 */ /* 0x000fe4000788c0ff */
[----:B------:R-:W-:-:S03]  /*38210*/  PRMT R155, R155, 0x7773, RZ ;  /* 0x000077739b9b7816 */ /* 0x000fc600000000ff */
[----:B------:R0:W-:Y:S01]  /*38220*/  @P3 STG.E.U8 desc[UR32][R200.64], R12 ;  /* 0x0000000cc8003986 */ /* 0x0001e2000c101120 */
[----:B------:R-:W-:-:S03]  /*38230*/  ISETP.NE.AND P3, PT, R18, RZ, PT ;  /* 0x000000ff1200720c */ /* 0x000fc60003f65270 */
[----:B0-----:R-:W2:Y:S01]  /*38240*/  LDL.LU.64 R200, [R1+0x378] ;  /* 0x0003780001c87983 */ /* 0x001ea20000300a00 */
[----:B------:R-:W-:Y:S02]  /*38250*/  PRMT R4, R159, 0x7770, RZ ;  /* 0x000077709f047816 */ /* 0x000fe400000000ff */
[----:B------:R-:W-:-:S07]  /*38260*/  LOP3.LUT P5, RZ, R6, 0x20000000, RZ, 0xc0, !PT ;  /* 0x2000000006ff7812 */ /* 0x000fce00078ac0ff */
[----:B------:R0:W-:Y:S04]  /*38270*/  @P3 STG.E.U8 desc[UR32][R170.64], R11 ;  /* 0x0000000baa003986 */ /* 0x0001e8000c101120 */
[----:B0-----:R-:W2:Y:S04]  /*38280*/  LDL.LU.64 R170, [R1+0x370] ;  /* 0x0003700001aa7983 */ /* 0x001ea80000300a00 */
[----:B------:R-:W-:Y:S01]  /*38290*/  @P1 STG.E.U8 desc[UR32][R198.64], R155 ;  /* 0x0000009bc6001986 */ /* 0x000fe2000c101120 */
[----:B------:R-:W-:-:S03]  /*382a0*/  PRMT R13, R159, 0x7771, RZ ;  /* 0x000077719f0d7816 */ /* 0x000fc600000000ff */
[----:B---3--:R0:W-:Y:S04]  /*382b0*/  @P4 STG.E.U8 desc[UR32][R218.64], R4 ;  /* 0x00000004da004986 */ /* 0x0081e8000c101120 */
[----:B0-----:R-:W3:Y:S04]  /*382c0*/  LDL.LU.64 R218, [R1+0x368] ;  /* 0x0003680001da7983 */ /* 0x001ee80000300a00 */
[----:B------:R-:W3:Y:S01]  /*382d0*/  LDL.LU.64 R196, [R1+0x360] ;  /* 0x0003600001c47983 */ /* 0x000ee20000300a00 */
[----:B------:R-:W-:-:S03]  /*382e0*/  LOP3.LUT P2, RZ, R6, 0x10000000, RZ, 0xc0, !PT ;  /* 0x1000000006ff7812 */ /* 0x000fc6000784c0ff */
[----:B----4-:R0:W-:Y:S01]  /*382f0*/  @P5 STG.E.U8 desc[UR32][R216.64], R13 ;  /* 0x0000000dd8005986 */ /* 0x0101e2000c101120 */
[----:B------:R-:W-:-:S03]  /*38300*/  PRMT R10, R159, 0x7772, RZ ;  /* 0x000077729f0a7816 */ /* 0x000fc600000000ff */
[----:B0-----:R-:W4:Y:S06]  /*38310*/  LDL.LU.64 R216, [R1+0x358] ;  /* 0x0003580001d87983 */ /* 0x001f2c0000300a00 */
[----:B--2---:R0:W-:Y:S04]  /*38320*/  @P2 STG.E.U8 desc[UR32][R220.64], R10 ;  /* 0x0000000adc002986 */ /* 0x0041e8000c101120 */
[----:B0-----:R-:W2:Y:S01]  /*38330*/  LDL.LU.64 R220, [R1+0x350] ;  /* 0x0003500001dc7983 */ /* 0x001ea20000300a00 */
[----:B------:R-:W-:-:S02]  /*38340*/  LOP3.LUT P6, RZ, R5, 0x100, RZ, 0xc0, !PT ;  /* 0x0000010005ff7812 */ /* 0x000fc400078cc0ff */
[----:B------:R-:W-:Y:S01]  /*38350*/  PRMT R159, R159, 0x7773, RZ ;  /* 0x000077739f9f7816 */ /* 0x000fe200000000ff */
[----:B------:R-:W2:Y:S01]  /*38360*/  LDL.LU.64 R198, [R1+0x348] ;  /* 0x0003480001c67983 */ /* 0x000ea20000300a00 */
[C---:B------:R-:W-:Y:S02]  /*38370*/  LOP3.LUT P0, RZ, R6.reuse, 0x8000000, RZ, 0xc0, !PT ;  /* 0x0800000006ff7812 */ /* 0x040fe4000780c0ff */
[----:B------:R-:W-:Y:S02]  /*38380*/  LOP3.LUT P4, RZ, R6, 0x800000, RZ, 0xc0, !PT ;  /* 0x0080000006ff7812 */ /* 0x000fe4000788c0ff */
[----:B------:R-:W-:Y:S02]  /*38390*/  LOP3.LUT P2, RZ, R3, 0x200000, RZ, 0xc0, !PT ;  /* 0x0020000003ff7812 */ /* 0x000fe4000784c0ff */
[----:B------:R-:W-:Y:S02]  /*383a0*/  P2R R14, PR, RZ, 0x10 ;  /* 0x00000010ff0e7803 */ /* 0x000fe40000000000 */
[----:B------:R-:W-:-:S02]  /*383b0*/  P2R R15, PR, RZ, 0x4 ;  /* 0x00000004ff0f7803 */ /* 0x000fc40000000000 */
[C---:B------:R-:W-:Y:S02]  /*383c0*/  LOP3.LUT P3, RZ, R6.reuse, 0x4000000, RZ, 0xc0, !PT ;  /* 0x0400000006ff7812 */ /* 0x040fe4000786c0ff */
[C---:B------:R-:W-:Y:S02]  /*383d0*/  LOP3.LUT P1, RZ, R6.reuse, 0x2000000, RZ, 0xc0, !PT ;  /* 0x0200000006ff7812 */ /* 0x040fe4000782c0ff */
[C---:B------:R-:W-:Y:S02]  /*383e0*/  LOP3.LUT P4, RZ, R6.reuse, 0x1000000, RZ, 0xc0, !PT ;  /* 0x0100000006ff7812 */ /* 0x040fe4000788c0ff */
[C---:B------:R-:W-:Y:S02]  /*383f0*/  LOP3.LUT P5, RZ, R6.reuse, 0x400000, RZ, 0xc0, !PT ;  /* 0x0040000006ff7812 */ /* 0x040fe400078ac0ff */
[----:B------:R-:W-:Y:S02]  /*38400*/  LOP3.LUT P2, RZ, R6, 0x200000, RZ, 0xc0, !PT ;  /* 0x0020000006ff7812 */ /* 0x000fe4000784c0ff */
[----:B------:R-:W-:-:S02]  /*38410*/  PRMT R6, R160, 0x7770, RZ ;  /* 0x00007770a0067816 */ /* 0x000fc400000000ff */
[C---:B------:R-:W-:Y:S01]  /*38420*/  PRMT R11, R160.reuse, 0x7771, RZ ;  /* 0x00007771a00b7816 */ /* 0x040fe200000000ff */
[----:B------:R0:W-:Y:S04]  /*38430*/  @P6 STG.E.U8 desc[UR32][R200.64], R159 ;  /* 0x0000009fc8006986 */ /* 0x0001e8000c101120 */
[----:B0-----:R-:W2:Y:S04]  /*38440*/  LDL.LU.64 R200, [R1+0x340] ;  /* 0x0003400001c87983 */ /* 0x001ea80000300a00 */
[----:B------:R-:W2:Y:S01]  /*38450*/  LDL.LU.64 R190, [R1+0x338] ;  /* 0x0003380001be7983 */ /* 0x000ea20000300a00 */
[----:B------:R-:W-:-:S03]  /*38460*/  PRMT R4, R160, 0x7772, RZ ;  /* 0x00007772a0047816 */ /* 0x000fc600000000ff */
[----:B------:R0:W-:Y:S04]  /*38470*/  @P0 STG.E.U8 desc[UR32][R170.64], R6 ;  /* 0x00000006aa000986 */ /* 0x0001e8000c101120 */
[----:B0-----:R-:W2:Y:S01]  /*38480*/  LDL.LU.64 R170, [R1+0x330] ;  /* 0x0003300001aa7983 */ /* 0x001ea20000300a00 */
[----:B------:R-:W-:Y:S02]  /*38490*/  P2R R12, PR, RZ, 0x10 ;  /* 0x00000010ff0c7803 */ /* 0x000fe40000000000 */
[----:B------:R-:W-:Y:S02]  /*384a0*/  LOP3.LUT P4, RZ, R5, 0x80, RZ, 0xc0, !PT ;  /* 0x0000008005ff7812 */ /* 0x000fe4000788c0ff */
[----:B------:R-:W-:Y:S01]  /*384b0*/  PRMT R160, R160, 0x7773, RZ ;  /* 0x00007773a0a07816 */ /* 0x000fe200000000ff */
[----:B---3--:R0:W-:Y:S04]  /*384c0*/  @P3 STG.E.U8 desc[UR32][R218.64], R11 ;  /* 0x0000000bda003986 */ /* 0x0081e8000c101120 */
[----:B------:R1:W-:Y:S04]  /*384d0*/  @P1 STG.E.U8 desc[UR32][R196.64], R4 ;  /* 0x00000004c4001986 */ /* 0x0003e8000c101120 */
[----:B0-----:R-:W3:Y:S04]  /*384e0*/  LDL.LU.64 R218, [R1+0x328] ;  /* 0x0003280001da7983 */ /* 0x001ee80000300a00 */
[----:B------:R-:W3:Y:S04]  /*384f0*/  LDL.LU.64 R168, [R1+0x320] ;  /* 0x0003200001a87983 */ /* 0x000ee80000300a00 */
[----:B-1----:R-:W3:Y:S04]  /*38500*/  LDL.LU.64 R196, [R1+0x318] ;  /* 0x0003180001c47983 */ /* 0x002ee80000300a00 */
[----:B----4-:R0:W-:Y:S01]  /*38510*/  @P4 STG.E.U8 desc[UR32][R216.64], R160 ;  /* 0x000000a0d8004986 */ /* 0x0101e2000c101120 */
[----:B------:R-:W-:-:S02]  /*38520*/  ISETP.NE.AND P4, PT, R12, RZ, PT ;  /* 0x000000ff0c00720c */ /* 0x000fc40003f85270 */
[----:B------:R-:W-:Y:S01]  /*38530*/  PRMT R10, R164, 0x7770, RZ ;  /* 0x00007770a40a7816 */ /* 0x000fe200000000ff */
[----:B0-----:R-:W4:Y:S10]  /*38540*/  LDL.LU.64 R216, [R1+0x310] ;  /* 0x0003100001d87983 */ /* 0x001f340000300a00 */
[----:B--2---:R0:W-:Y:S04]  /*38550*/  @P4 STG.E.U8 desc[UR32][R220.64], R10 ;  /* 0x0000000adc004986 */ /* 0x0041e8000c101120 */
[----:B0-----:R-:W2:Y:S01]  /*38560*/  LDL.LU.64 R220, [R1+0x308] ;  /* 0x0003080001dc7983 */ /* 0x001ea20000300a00 */
[----:B------:R-:W-:-:S02]  /*38570*/  ISETP.NE.AND P4, PT, R14, RZ, PT ;  /* 0x000000ff0e00720c */ /* 0x000fc40003f85270 */
[----:B------:R-:W-:Y:S02]  /*38580*/  P2R R13, PR, RZ, 0x4 ;  /* 0x00000004ff0d7803 */ /* 0x000fe40000000000 */
[----:B------:R-:W-:Y:S02]  /*38590*/  LOP3.LUT P2, RZ, R5, 0x40, RZ, 0xc0, !PT ;  /* 0x0000004005ff7812 */ /* 0x000fe4000784c0ff */
[C---:B------:R-:W-:Y:S02]  /*385a0*/  PRMT R12, R164.reuse, 0x7771, RZ ;  /* 0x00007771a40c7816 */ /* 0x040fe400000000ff */
[C---:B------:R-:W-:Y:S02]  /*385b0*/  PRMT R6, R164.reuse, 0x7772, RZ ;  /* 0x00007772a4067816 */ /* 0x040fe400000000ff */
[----:B------:R-:W-:-:S03]  /*385c0*/  PRMT R164, R164, 0x7773, RZ ;  /* 0x00007773a4a47816 */ /* 0x000fc600000000ff */
[----:B------:R0:W-:Y:S01]  /*385d0*/  @P4 STG.E.U8 desc[UR32][R198.64], R12 ;  /* 0x0000000cc6004986 */ /* 0x0001e2000c101120 */
[----:B------:R-:W-:Y:S02]  /*385e0*/  LOP3.LUT P0, RZ, R3, 0x40000, RZ, 0xc0, !PT ;  /* 0x0004000003ff7812 */ /* 0x000fe4000780c0ff */
[----:B------:R-:W-:Y:S02]  /*385f0*/  PRMT R4, R161, 0x7770, RZ ;  /* 0x00007770a1047816 */ /* 0x000fe400000000ff */
[----:B------:R-:W-:Y:S02]  /*38600*/  P2R R17, PR, RZ, 0x1 ;  /* 0x00000001ff117803 */ /* 0x000fe40000000000 */
[C---:B------:R-:W-:Y:S02]  /*38610*/  LOP3.LUT P0, RZ, R3.reuse, 0x80000, RZ, 0xc0, !PT ;  /* 0x0008000003ff7812 */ /* 0x040fe4000780c0ff */
[----:B------:R-:W-:Y:S01]  /*38620*/  LOP3.LUT P6, RZ, R3, 0x100000, RZ, 0xc0, !PT ;  /* 0x0010000003ff7812 */ /* 0x000fe200078cc0ff */
[----:B0-----:R-:W2:Y:S01]  /*38630*/  LDL.LU.64 R198, [R1+0x300] ;  /* 0x0003000001c67983 */ /* 0x001ea20000300a00 */
[----:B------:R-:W-:-:S02]  /*38640*/  P2R R16, PR, RZ, 0x1 ;  /* 0x00000001ff107803 */ /* 0x000fc40000000000 */
[----:B------:R-:W-:Y:S01]  /*38650*/  LOP3.LUT P0, RZ, R5, 0x20, RZ, 0xc0, !PT ;  /* 0x0000002005ff7812 */ /* 0x000fe2000780c0ff */
[----:B------:R0:W-:Y:S04]  /*38660*/  @P5 STG.E.U8 desc[UR32][R200.64], R6 ;  /* 0x00000006c8005986 */ /* 0x0001e8000c101120 */
[----:B------:R-:W-:Y:S01]  /*38670*/  @P2 STG.E.U8 desc[UR32][R190.64], R164 ;  /* 0x000000a4be002986 */ /* 0x000fe2000c101120 */
[----:B------:R-:W-:-:S03]  /*38680*/  ISETP.NE.AND P2, PT, R13, RZ, PT ;  /* 0x000000ff0d00720c */ /* 0x000fc60003f45270 */
[----:B0-----:R-:W2:Y:S01]  /*38690*/  LDL.LU.64 R200, [R1+0x2f8] ;  /* 0x0002f80001c87983 */ /* 0x001ea20000300a00 */
[C---:B------:R-:W-:Y:S02]  /*386a0*/  PRMT R11, R161.reuse, 0x7771, RZ ;  /* 0x00007771a10b7816 */ /* 0x040fe400000000ff */
[C---:B------:R-:W-:Y:S02]  /*386b0*/  PRMT R10, R161.reuse, 0x7772, RZ ;  /* 0x00007772a10a7816 */ /* 0x040fe400000000ff */
[----:B------:R-:W-:-:S05]  /*386c0*/  PRMT R161, R161, 0x7773, RZ ;  /* 0x00007773a1a17816 */ /* 0x000fca00000000ff */
[----:B------:R0:W-:Y:S01]  /*386d0*/  @P2 STG.E.U8 desc[UR32][R170.64], R4 ;  /* 0x00000004aa002986 */ /* 0x0001e2000c101120 */
[----:B------:R-:W-:-:S03]  /*386e0*/  ISETP.NE.AND P2, PT, R15, RZ, PT ;  /* 0x000000ff0f00720c */ /* 0x000fc60003f45270 */
[----:B0-----:R-:W2:Y:S01]  /*386f0*/  LDL.LU.64 R170, [R1+0x2f0] ;  /* 0x0002f00001aa7983 */ /* 0x001ea20000300a00 */
[----:B------:R-:W-:-:S09]  /*38700*/  PRMT R6, R165, 0x7770, RZ ;  /* 0x00007770a5067816 */ /* 0x000fd200000000ff */
[----:B---3--:R0:W-:Y:S04]  /*38710*/  @P2 STG.E.U8 desc[UR32][R218.64], R11 ;  /* 0x0000000bda002986 */ /* 0x0081e8000c101120 */
[----:B------:R-:W-:Y:S04]  /*38720*/  @P6 STG.E.U8 desc[UR32][R168.64], R10 ;  /* 0x0000000aa8006986 */ /* 0x000fe8000c101120 */
[----:B------:R-:W-:Y:S01]  /*38730*/  @P0 STG.E.U8 desc[UR32][R196.64], R161 ;  /* 0x000000a1c4000986 */ /* 0x000fe2000c101120 */
[----:B------:R-:W-:-:S03]  /*38740*/  ISETP.NE.AND P0, PT, R16, RZ, PT ;  /* 0x000000ff1000720c */ /* 0x000fc60003f05270 */
[----:B0-----:R-:W3:Y:S01]  /*38750*/  LDL.LU.64 R218, [R1+0x2e8] ;  /* 0x0002e80001da7983 */ /* 0x001ee20000300a00 */
[----:B------:R-:W-:-:S09]  /*38760*/  PRMT R12, R165, 0x7771, RZ ;  /* 0x00007771a50c7816 */ /* 0x000fd200000000ff */
[----:B----4-:R0:W-:Y:S01]  /*38770*/  @P0 STG.E.U8 desc[UR32][R216.64], R6 ;  /* 0x00000006d8000986 */ /* 0x0101e2000c101120 */
[----:B------:R-:W-:-:S03]  /*38780*/  ISETP.NE.AND P0, PT, R17, RZ, PT ;  /* 0x000000ff1100720c */ /* 0x000fc60003f05270 */
[----:B0-----:R-:W4:Y:S10]  /*38790*/  LDL.LU.64 R216, [R1+0x2e0] ;  /* 0x0002e00001d87983 */ /* 0x001f340000300a00 */
[----:B--2---:R0:W-:Y:S04]  /*387a0*/  @P0 STG.E.U8 desc[UR32][R220.64], R12 ;  /* 0x0000000cdc000986 */ /* 0x0041e8000c101120 */
[----:B0-----:R-:W2:Y:S01]  /*387b0*/  LDL.LU.64 R220, [R1+0x2d8] ;  /* 0x0002d80001dc7983 */ /* 0x001ea20000300a00 */
[----:B------:R-:W-:-:S02]  /*387c0*/  LOP3.LUT P3, RZ, R3, 0x20000, RZ, 0xc0, !PT ;  /* 0x0002000003ff7812 */ /* 0x000fc4000786c0ff */
[----:B------:R-:W-:Y:S02]  /*387d0*/  LOP3.LUT P1, RZ, R5, 0x10, RZ, 0xc0, !PT ;  /* 0x0000001005ff7812 */ /* 0x000fe4000782c0ff */
[C---:B------:R-:W-:Y:S02]  /*387e0*/  PRMT R4, R165.reuse, 0x7772, RZ ;  /* 0x00007772a5047816 */ /* 0x040fe400000000ff */
[----:B------:R-:W-:Y:S02]  /*387f0*/  PRMT R165, R165, 0x7773, RZ ;  /* 0x00007773a5a57816 */ /* 0x000fe400000000ff */
[----:B------:R-:W-:-:S05]  /*38800*/  LOP3.LUT P4, RZ, R3, 0x10000, RZ, 0xc0, !PT ;  /* 0x0001000003ff7812 */ /* 0x000fca000788c0ff */
[----:B------:R0:W-:Y:S01]  /*38810*/  @P3 STG.E.U8 desc[UR32][R198.64], R4 ;  /* 0x00000004c6003986 */ /* 0x0001e2000c101120 */
[----:B------:R-:W-:-:S03]  /*38820*/  PRMT R10, R162, 0x7770, RZ ;  /* 0x00007770a20a7816 */ /* 0x000fc600000000ff */
[----:B0-----:R-:W2:Y:S04]  /*38830*/  LDL.LU.64 R198, [R1+0x2d0] ;  /* 0x0002d00001c67983 */ /* 0x001ea80000300a00 */
[----:B------:R-:W2:Y:S01]  /*38840*/  LDL.LU.64 R190, [R1+0x2c8] ;  /* 0x0002c80001be7983 */ /* 0x000ea20000300a00 */
[C---:B------:R-:W-:Y:S02]  /*38850*/  LOP3.LUT P5, RZ, R3.reuse, 0x8000, RZ, 0xc0, !PT ;  /* 0x0000800003ff7812 */ /* 0x040fe400078ac0ff */
[----:B------:R-:W-:Y:S01]  /*38860*/  LOP3.LUT P2, RZ, R3, 0x4000, RZ, 0xc0, !PT ;  /* 0x0000400003ff7812 */ /* 0x000fe2000784c0ff */
[----:B------:R0:W-:Y:S04]  /*38870*/  @P1 STG.E.U8 desc[UR32][R200.64], R165 ;  /* 0x000000a5c8001986 */ /* 0x0001e8000c101120 */
[----:B0-----:R-:W2:Y:S01]  /*38880*/  LDL.LU.64 R200, [R1+0x2c0] ;  /* 0x0002c00001c87983 */ /* 0x001ea20000300a00 */
[----:B------:R-:W-:-:S02]  /*38890*/  PRMT R11, R162, 0x7771, RZ ;  /* 0x00007771a20b7816 */ /* 0x000fc400000000ff */
[C---:B------:R-:W-:Y:S02]  /*388a0*/  PRMT R6, R162.reuse, 0x7772, RZ ;  /* 0x00007772a2067816 */ /* 0x040fe400000000ff */
[----:B------:R-:W-:Y:S01]  /*388b0*/  LOP3.LUT P6, RZ, R5, 0x8, RZ, 0xc0, !PT ;  /* 0x0000000805ff7812 */ /* 0x000fe200078cc0ff */
[----:B------:R0:W-:Y:S04]  /*388c0*/  @P4 STG.E.U8 desc[UR32][R170.64], R10 ;  /* 0x0000000aaa004986 */ /* 0x0001e8000c101120 */
[----:B0-----:R-:W2:Y:S01]  /*388d0*/  LDL.LU.64 R170, [R1+0x2b8] ;  /* 0x0002b80001aa7983 */ /* 0x001ea20000300a00 */
[----:B------:R-:W-:-:S03]  /*388e0*/  PRMT R162, R162, 0x7773, RZ ;  /* 0x00007773a2a27816 */ /* 0x000fc600000000ff */
[----:B---3--:R0:W-:Y:S04]  /*388f0*/  @P5 STG.E.U8 desc[UR32][R218.64], R11 ;  /* 0x0000000bda005986 */ /* 0x0081e8000c101120 */
[----:B0-----:R-:W3:Y:S04]  /*38900*/  LDL.LU.64 R218, [R1+0x2b0] ;  /* 0x0002b00001da7983 */ /* 0x001ee80000300a00 */
[----:B------:R-:W3:Y:S04]  /*38910*/  LDL.LU.64 R168, [R1+0x2a8] ;  /* 0x0002a80001a87983 */ /* 0x000ee80000300a00 */
[----:B----4-:R0:W-:Y:S04]  /*38920*/  @P2 STG.E.U8 desc[UR32][R216.64], R6 ;  /* 0x00000006d8002986 */ /* 0x0101e8000c101120 */
[----:B0-----:R-:W4:Y:S04]  /*38930*/  LDL.LU.64 R216, [R1+0x2a0] ;  /* 0x0002a00001d87983 */ /* 0x001f280000300a00 */
[----:B--2---:R0:W-:Y:S04]  /*38940*/  @P6 STG.E.U8 desc[UR32][R220.64], R162 ;  /* 0x000000a2dc006986 */ /* 0x0041e8000c101120 */
[----:B0-----:R-:W2:Y:S01]  /*38950*/  LDL.LU.64 R220, [R1+0x298] ;  /* 0x0002980001dc7983 */ /* 0x001ea20000300a00 */
[----:B------:R-:W-:-:S02]  /*38960*/  LOP3.LUT P1, RZ, R3, 0x400, RZ, 0xc0, !PT ;  /* 0x0000040003ff7812 */ /* 0x000fc4000782c0ff */
[----:B------:R-:W-:Y:S01]  /*38970*/  LOP3.LUT P0, RZ, R3, 0x2000, RZ, 0xc0, !PT ;  /* 0x0000200003ff7812 */ /* 0x000fe2000780c0ff */
[----:B------:R-:W2:Y:S01]  /*38980*/  LDL.LU.64 R196, [R1+0x290] ;  /* 0x0002900001c47983 */ /* 0x000ea20000300a00 */
[----:B------:R-:W-:Y:S02]  /*38990*/  P2R R13, PR, RZ, 0x2 ;  /* 0x00000002ff0d7803 */ /* 0x000fe40000000000 */
[----:B------:R-:W-:Y:S02]  /*389a0*/  LOP3.LUT P1, RZ, R5, 0x4, RZ, 0xc0, !PT ;  /* 0x0000000405ff7812 */ /* 0x000fe4000782c0ff */
[C---:B------:R-:W-:Y:S02]  /*389b0*/  LOP3.LUT P3, RZ, R3.reuse, 0x1000, RZ, 0xc0, !PT ;  /* 0x0000100003ff7812 */ /* 0x040fe4000786c0ff */
[----:B------:R-:W-:Y:S02]  /*389c0*/  P2R R12, PR, RZ, 0x2 ;  /* 0x00000002ff0c7803 */ /* 0x000fe40000000000 */
[----:B------:R-:W-:-:S02]  /*389d0*/  LOP3.LUT P1, RZ, R3, 0x800, RZ, 0xc0, !PT ;  /* 0x0000080003ff7812 */ /* 0x000fc4000782c0ff */
[C---:B------:R-:W-:Y:S02]  /*389e0*/  LOP3.LUT P5, RZ, R3.reuse, 0x80, RZ, 0xc0, !PT ;  /* 0x0000008003ff7812 */ /* 0x040fe400078ac0ff */
[----:B------:R-:W-:Y:S02]  /*389f0*/  LOP3.LUT P6, RZ, R3, 0x10, RZ, 0xc0, !PT ;  /* 0x0000001003ff7812 */ /* 0x000fe400078cc0ff */
[----:B------:R-:W-:Y:S02]  /*38a00*/  P2R R15, PR, RZ, 0x20 ;  /* 0x00000020ff0f7803 */ /* 0x000fe40000000000 */
[----:B------:R-:W-:Y:S02]  /*38a10*/  P2R R17, PR, RZ, 0x40 ;  /* 0x00000040ff117803 */ /* 0x000fe40000000000 */
[C---:B------:R-:W-:Y:S02]  /*38a20*/  LOP3.LUT P5, RZ, R5.reuse, 0x2, RZ, 0xc0, !PT ;  /* 0x0000000205ff7812 */ /* 0x040fe400078ac0ff */
[----:B------:R-:W-:-:S02]  /*38a30*/  LOP3.LUT P6, RZ, R5, 0x1, RZ, 0xc0, !PT ;  /* 0x0000000105ff7812 */ /* 0x000fc400078cc0ff */
[C---:B------:R-:W-:Y:S02]  /*38a40*/  PRMT R4, R166.reuse, 0x7770, RZ ;  /* 0x00007770a6047816 */ /* 0x040fe400000000ff */
[C---:B------:R-:W-:Y:S02]  /*38a50*/  PRMT R5, R166.reuse, 0x7771, RZ ;  /* 0x00007771a6057816 */ /* 0x040fe400000000ff */
[C---:B------:R-:W-:Y:S01]  /*38a60*/  PRMT R10, R166.reuse, 0x7772, RZ ;  /* 0x00007772a60a7816 */ /* 0x040fe200000000ff */
[----:B------:R0:W-:Y:S04]  /*38a70*/  @P0 STG.E.U8 desc[UR32][R198.64], R4 ;  /* 0x00000004c6000986 */ /* 0x0001e8000c101120 */
[----:B------:R-:W-:Y:S04]  /*38a80*/  @P3 STG.E.U8 desc[UR32][R190.64], R5 ;  /* 0x00000005be003986 */ /* 0x000fe8000c101120 */
[----:B0-----:R-:W2:Y:S01]  /*38a90*/  LDL.LU.64 R198, [R1+0x288] ;  /* 0x0002880001c67983 */ /* 0x001ea20000300a00 */
[----:B------:R-:W-:-:S03]  /*38aa0*/  PRMT R166, R166, 0x7773, RZ ;  /* 0x00007773a6a67816 */ /* 0x000fc600000000ff */
[----:B------:R0:W-:Y:S01]  /*38ab0*/  @P1 STG.E.U8 desc[UR32][R200.64], R10 ;  /* 0x0000000ac8001986 */ /* 0x0001e2000c101120 */
[----:B------:R-:W-:-:S03]  /*38ac0*/  ISETP.NE.AND P1, PT, R12, RZ, PT ;  /* 0x000000ff0c00720c */ /* 0x000fc60003f25270 */
[----:B0-----:R-:W2:Y:S01]  /*38ad0*/  LDL.LU.64 R200, [R1+0x280] ;  /* 0x0002800001c87983 */ /* 0x001ea20000300a00 */
[C---:B------:R-:W-:Y:S02]  /*38ae0*/  LOP3.LUT P4, RZ, R3.reuse, 0x200, RZ, 0xc0, !PT ;  /* 0x0000020003ff7812 */ /* 0x040fe4000788c0ff */
[----:B------:R-:W-:Y:S02]  /*38af0*/  P2R R14, PR, RZ, 0x20 ;  /* 0x00000020ff0e7803 */ /* 0x000fe40000000000 */
[----:B------:R-:W-:Y:S02]  /*38b00*/  LOP3.LUT P5, RZ, R3, 0x100, RZ, 0xc0, !PT ;  /* 0x0000010003ff7812 */ /* 0x000fe400078ac0ff */
[C---:B------:R-:W-:Y:S02]  /*38b10*/  PRMT R6, R163.reuse, 0x7770, RZ ;  /* 0x00007770a3067816 */ /* 0x040fe400000000ff */
[C---:B------:R-:W-:Y:S02]  /*38b20*/  PRMT R11, R163.reuse, 0x7771, RZ ;  /* 0x00007771a30b7816 */ /* 0x040fe400000000ff */
[----:B------:R-:W-:Y:S01]  /*38b30*/  PRMT R4, R163, 0x7772, RZ ;  /* 0x00007772a3047816 */ /* 0x000fe200000000ff */
[----:B------:R0:W-:Y:S01]  /*38b40*/  @P1 STG.E.U8 desc[UR32][R170.64], R166 ;  /* 0x000000a6aa001986 */ /* 0x0001e2000c101120 */
[----:B------:R-:W-:-:S03]  /*38b50*/  ISETP.NE.AND P1, PT, R13, RZ, PT ;  /* 0x000000ff0d00720c */ /* 0x000fc60003f25270 */
[----:B0-----:R-:W2:Y:S01]  /*38b60*/  LDL.LU.64 R170, [R1+0x278] ;  /* 0x0002780001aa7983 */ /* 0x001ea20000300a00 */
[----:B------:R-:W-:-:S09]  /*38b70*/  PRMT R163, R163, 0x7773, RZ ;  /* 0x00007773a3a37816 */ /* 0x000fd200000000ff */
[----:B---3--:R0:W-:Y:S04]  /*38b80*/  @P1 STG.E.U8 desc[UR32][R218.64], R6 ;  /* 0x00000006da001986 */ /* 0x0081e8000c101120 */
[----:B------:R-:W-:Y:S04]  /*38b90*/  @P4 STG.E.U8 desc[UR32][R168.64], R11 ;  /* 0x0000000ba8004986 */ /* 0x000fe8000c101120 */
[----:B0-----:R-:W3:Y:S04]  /*38ba0*/  LDL.LU.64 R218, [R1+0x270] ;  /* 0x0002700001da7983 */ /* 0x001ee80000300a00 */
[----:B------:R-:W3:Y:S04]  /*38bb0*/  LDL.LU.64 R190, [R1+0x268] ;  /* 0x0002680001be7983 */ /* 0x000ee80000300a00 */
[----:B----4-:R0:W-:Y:S01]  /*38bc0*/  @P5 STG.E.U8 desc[UR32][R216.64], R4 ;  /* 0x00000004d8005986 */ /* 0x0101e2000c101120 */
[----:B------:R-:W-:-:S03]  /*38bd0*/  ISETP.NE.AND P5, PT, R14, RZ, PT ;  /* 0x000000ff0e00720c */ /* 0x000fc60003fa5270 */
[----:B0-----:R-:W4:Y:S10]  /*38be0*/  LDL.LU.64 R216, [R1+0x260] ;  /* 0x0002600001d87983 */ /* 0x001f340000300a00 */
[----:B--2---:R0:W-:Y:S04]  /*38bf0*/  @P5 STG.E.U8 desc[UR32][R220.64], R163 ;  /* 0x000000a3dc005986 */ /* 0x0041e8000c101120 */
[----:B0-----:R-:W2:Y:S01]  /*38c00*/  LDL.LU.64 R220, [R1+0x250] ;  /* 0x0002500001dc7983 */ /* 0x001ea20000300a00 */
[----:B------:R-:W-:-:S02]  /*38c10*/  ISETP.NE.AND P5, PT, R15, RZ, PT ;  /* 0x000000ff0f00720c */ /* 0x000fc40003fa5270 */
[C---:B------:R-:W-:Y:S01]  /*38c20*/  LOP3.LUT P2, RZ, R3.reuse, 0x40, RZ, 0xc0, !PT ;  /* 0x0000004003ff7812 */ /* 0x040fe2000784c0ff */
[----:B------:R-:W2:Y:S01]  /*38c30*/  LDL.LU.64 R168, [R1+0x248] ;  /* 0x0002480001a87983 */ /* 0x000ea20000300a00 */
[----:B------:R-:W-:Y:S02]  /*38c40*/  P2R R16, PR, RZ, 0x40 ;  /* 0x00000040ff107803 */ /* 0x000fe40000000000 */
[----:B------:R-:W-:Y:S01]  /*38c50*/  LOP3.LUT P6, RZ, R3, 0x20, RZ, 0xc0, !PT ;  /* 0x0000002003ff7812 */ /* 0x000fe200078cc0ff */
[----:B------:R-:W0:Y:S01]  /*38c60*/  LDS.128 R12, [R2] ;  /* 0x00000000020c7984 */ /* 0x000e220000000c00 */
[C---:B------:R-:W-:Y:S02]  /*38c70*/  PRMT R5, R167.reuse, 0x7770, RZ ;  /* 0x00007770a7057816 */ /* 0x040fe400000000ff */
[C---:B------:R-:W-:Y:S02]  /*38c80*/  PRMT R10, R167.reuse, 0x7771, RZ ;  /* 0x00007771a70a7816 */ /* 0x040fe400000000ff */
[C---:B------:R-:W-:Y:S01]  /*38c90*/  PRMT R6, R167.reuse, 0x7772, RZ ;  /* 0x00007772a7067816 */ /* 0x040fe200000000ff */
[----:B------:R1:W-:Y:S01]  /*38ca0*/  @P5 STG.E.U8 desc[UR32][R196.64], R5 ;  /* 0x00000005c4005986 */ /* 0x0003e2000c101120 */
[----:B------:R-:W-:-:S02]  /*38cb0*/  PRMT R167, R167, 0x7773, RZ ;  /* 0x00007773a7a77816 */ /* 0x000fc400000000ff */
[C---:B------:R-:W-:Y:S02]  /*38cc0*/  LOP3.LUT P0, RZ, R3.reuse, 0x8, RZ, 0xc0, !PT ;  /* 0x0000000803ff7812 */ /* 0x040fe4000780c0ff */
[C---:B------:R-:W-:Y:S02]  /*38cd0*/  PRMT R4, R172.reuse, 0x7770, RZ ;  /* 0x00007770ac047816 */ /* 0x040fe400000000ff */
[C---:B------:R-:W-:Y:S02]  /*38ce0*/  PRMT R11, R172.reuse, 0x7771, RZ ;  /* 0x00007771ac0b7816 */ /* 0x040fe400000000ff */
[----:B------:R-:W-:Y:S01]  /*38cf0*/  LOP3.LUT P3, RZ, R3, 0x4, RZ, 0xc0, !PT ;  /* 0x0000000403ff7812 */ /* 0x000fe2000786c0ff */
[----:B-1----:R-:W2:Y:S04]  /*38d00*/  LDL.LU.64 R196, [R1+0x240] ;  /* 0x0002400001c47983 */ /* 0x002ea80000300a00 */
[----:B------:R1:W-:Y:S01]  /*38d10*/  @P2 STG.E.U8 desc[UR32][R198.64], R10 ;  /* 0x0000000ac6002986 */ /* 0x0003e2000c101120 */
[----:B------:R-:W-:-:S03]  /*38d20*/  PRMT R5, R172, 0x7772, RZ ;  /* 0x00007772ac057816 */ /* 0x000fc600000000ff */
[----:B-1----:R-:W2:Y:S04]  /*38d30*/  LDL.LU.64 R198, [R1+0x238] ;  /* 0x0002380001c67983 */ /* 0x002ea80000300a00 */
[----:B------:R1:W-:Y:S01]  /*38d40*/  @P6 STG.E.U8 desc[UR32][R200.64], R6 ;  /* 0x00000006c8006986 */ /* 0x0003e2000c101120 */
[----:B------:R-:W-:Y:S02]  /*38d50*/  ISETP.NE.AND P6, PT, R16, RZ, PT ;  /* 0x000000ff1000720c */ /* 0x000fe40003fc5270 */
[----:B------:R-:W-:Y:S01]  /*38d60*/  PRMT R172, R172, 0x7773, RZ ;  /* 0x00007773acac7816 */ /* 0x000fe200000000ff */
[----:B-1----:R-:W2:Y:S10]  /*38d70*/  LDL.LU.64 R200, [R1+0x228] ;  /* 0x0002280001c87983 */ /* 0x002eb40000300a00 */
[----:B------:R1:W-:Y:S01]  /*38d80*/  @P6 STG.E.U8 desc[UR32][R170.64], R167 ;  /* 0x000000a7aa006986 */ /* 0x0003e2000c101120 */
[----:B------:R-:W-:-:S03]  /*38d90*/  ISETP.NE.AND P6, PT, R17, RZ, PT ;  /* 0x000000ff1100720c */ /* 0x000fc60003fc5270 */
[----:B-1----:R-:W2:Y:S10]  /*38da0*/  LDL.LU.64 R170, [R1+0x218] ;  /* 0x0002180001aa7983 */ /* 0x002eb40000300a00 */
[----:B---3--:R1:W-:Y:S04]  /*38db0*/  @P6 STG.E.U8 desc[UR32][R218.64], R4 ;  /* 0x00000004da006986 */ /* 0x0083e8000c101120 */
[----:B------:R-:W-:Y:S01]  /*38dc0*/  @P0 STG.E.U8 desc[UR32][R190.64], R11 ;  /* 0x0000000bbe000986 */ /* 0x000fe2000c101120 */
[----:B------:R-:W-:-:S03]  /*38dd0*/  LOP3.LUT P0, RZ, R7, 0x40000000, RZ, 0xc0, !PT ;  /* 0x4000000007ff7812 */ /* 0x000fc6000780c0ff */
[----:B-1----:R-:W3:Y:S04]  /*38de0*/  LDL.LU.64 R218, [R1+0x1e0] ;  /* 0x0001e00001da7983 */ /* 0x002ee80000300a00 */
[----:B----4-:R1:W-:Y:S04]  /*38df0*/  @P3 STG.E.U8 desc[UR32][R216.64], R5 ;  /* 0x00000005d8003986 */ /* 0x0103e8000c101120 */
[----:B-1----:R-:W4:Y:S04]  /*38e00*/  LDL.LU.64 R216, [R1+0x190] ;  /* 0x0001900001d87983 */ /* 0x002f280000300a00 */
[----:B--2---:R1:W-:Y:S04]  /*38e10*/  @P0 STG.E.U8 desc[UR32][R220.64], R172 ;  /* 0x000000acdc000986 */ /* 0x0043e8000c101120 */
[----:B-1----:R-:W2:Y:S01]  /*38e20*/  LDL.LU.64 R220, [R1+0x128] ;  /* 0x0001280001dc7983 */ /* 0x002ea20000300a00 */
[----:B------:R-:W-:-:S02]  /*38e30*/  LOP3.LUT P1, RZ, R3, 0x2, RZ, 0xc0, !PT ;  /* 0x0000000203ff7812 */ /* 0x000fc4000782c0ff */
[----:B------:R-:W-:Y:S02]  /*38e40*/  LOP3.LUT P0, RZ, R3, 0x1, RZ, 0xc0, !PT ;  /* 0x0000000103ff7812 */ /* 0x000fe4000780c0ff */
[----:B0-----:R-:W-:Y:S02]  /*38e50*/  PRMT R3, R12, 0x7770, RZ ;  /* 0x000077700c037816 */ /* 0x001fe400000000ff */
[C---:B------:R-:W-:Y:S02]  /*38e60*/  LOP3.LUT P4, RZ, R0.reuse, 0x80000000, RZ, 0xc0, !PT ;  /* 0x8000000000ff7812 */ /* 0x040fe4000788c0ff */
[----:B------:R-:W-:-:S05]  /*38e70*/  LOP3.LUT P2, RZ, R0, 0x40000000, RZ, 0xc0, !PT ;  /* 0x4000000000ff7812 */ /* 0x000fca000784c0ff */
[----:B------:R0:W-:Y:S01]  /*38e80*/  @P1 STG.E.U8 desc[UR32][R168.64], R3 ;  /* 0x00000003a8001986 */ /* 0x0001e2000c101120 */
[----:B------:R-:W-:Y:S02]  /*38e90*/  LOP3.LUT P1, RZ, R7, 0x20000000, RZ, 0xc0, !PT ;  /* 0x2000000007ff7812 */ /* 0x000fe4000782c0ff */
[C---:B------:R-:W-:Y:S02]  /*38ea0*/  PRMT R6, R12.reuse, 0x7771, RZ ;  /* 0x000077710c067816 */ /* 0x040fe400000000ff */
[C---:B------:R-:W-:Y:S02]  /*38eb0*/  PRMT R4, R12.reuse, 0x7772, RZ ;  /* 0x000077720c047816 */ /* 0x040fe400000000ff */
[----:B------:R-:W-:Y:S02]  /*38ec0*/  PRMT R12, R12, 0x7773, RZ ;  /* 0x000077730c0c7816 */ /* 0x000fe400000000ff */
[----:B------:R-:W-:Y:S01]  /*38ed0*/  PRMT R5, R173, 0x7770, RZ ;  /* 0x00007770ad057816 */ /* 0x000fe200000000ff */
[----:B------:R-:W-:Y:S01]  /*38ee0*/  @P0 STG.E.U8 desc[UR32][R196.64], R6 ;  /* 0x00000006c4000986 */ /* 0x000fe2000c101120 */
[----:B------:R-:W-:-:S02]  /*38ef0*/  LOP3.LUT P5, RZ, R0, 0x20000000, RZ, 0xc0, !PT ;  /* 0x2000000000ff7812 */ /* 0x000fc400078ac0ff */
[----:B------:R-:W-:Y:S01]  /*38f00*/  LOP3.LUT P6, RZ, R0, 0x10000000, RZ, 0xc0, !PT ;  /* 0x1000000000ff7812 */ /* 0x000fe200078cc0ff */
[----:B------:R-:W-:Y:S01]  /*38f10*/  @P4 STG.E.U8 desc[UR32][R198.64], R4 ;  /* 0x00000004c6004986 */ /* 0x000fe2000c101120 */
[C---:B------:R-:W-:Y:S02]  /*38f20*/  PRMT R2, R173.reuse, 0x7771, RZ ;  /* 0x00007771ad027816 */ /* 0x040fe400000000ff */
[C---:B0-----:R-:W-:Y:S02]  /*38f30*/  PRMT R3, R173.reuse, 0x7772, RZ ;  /* 0x00007772ad037816 */ /* 0x041fe400000000ff */
[----:B------:R-:W-:Y:S01]  /*38f40*/  PRMT R173, R173, 0x7773, RZ ;  /* 0x00007773adad7816 */ /* 0x000fe200000000ff */
[----:B------:R-:W-:Y:S04]  /*38f50*/  @P1 STG.E.U8 desc[UR32][R200.64], R12 ;  /* 0x0000000cc8001986 */ /* 0x000fe8000c101120 */
[----:B------:R-:W-:Y:S01]  /*38f60*/  @P2 STG.E.U8 desc[UR32][R170.64], R5 ;  /* 0x00000005aa002986 */ /* 0x000fe2000c101120 */
[----:B------:R-:W-:-:S03]  /*38f70*/  LOP3.LUT P2, RZ, R7, 0x10000000, RZ, 0xc0, !PT ;  /* 0x1000000007ff7812 */ /* 0x000fc6000784c0ff */
[----:B---3--:R-:W-:Y:S04]  /*38f80*/  @P5 STG.E.U8 desc[UR32][R218.64], R2 ;  /* 0x00000002da005986 */ /* 0x008fe8000c101120 */
[----:B----4-:R-:W-:Y:S06]  /*38f90*/  @P6 STG.E.U8 desc[UR32][R216.64], R3 ;  /* 0x00000003d8006986 */ /* 0x010fec000c101120 */
[----:B--2---:R0:W-:Y:S04]  /*38fa0*/  @P2 STG.E.U8 desc[UR32][R220.64], R173 ;  /* 0x000000addc002986 */ /* 0x0041e8000c101120 */
[----:B0-----:R-:W2:Y:S01]  /*38fb0*/  LDL.LU.64 R220, [R1+0x220] ;  /* 0x0002200001dc7983 */ /* 0x001ea20000300a00 */
[----:B------:R-:W-:-:S02]  /*38fc0*/  LOP3.LUT P3, RZ, R0, 0x8000000, RZ, 0xc0, !PT ;  /* 0x0800000000ff7812 */ /* 0x000fc4000786c0ff */
[----:B------:R-:W-:Y:S02]  /*38fd0*/  PRMT R11, R13, 0x7770, RZ ;  /* 0x000077700d0b7816 */ /* 0x000fe400000000ff */
[C---:B------:R-:W-:Y:S02]  /*38fe0*/  LOP3.LUT P4, RZ, R0.reuse, 0x400000, RZ, 0xc0, !PT ;  /* 0x0040000000ff7812 */ /* 0x040fe4000788c0ff */
[C---:B------:R-:W-:Y:S02]  /*38ff0*/  LOP3.LUT P2, RZ, R0.reuse, 0x4000000, RZ, 0xc0, !PT ;  /* 0x0400000000ff7812 */ /* 0x040fe4000784c0ff */
[C---:B------:R-:W-:Y:S02]  /*39000*/  LOP3.LUT P1, RZ, R0.reuse, 0x2000000, RZ, 0xc0, !PT ;  /* 0x0200000000ff7812 */ /* 0x040fe4000782c0ff */
[----:B------:R-:W-:-:S03]  /*39010*/  LOP3.LUT P0, RZ, R0, 0x1000000, RZ, 0xc0, !PT ;  /* 0x0100000000ff7812 */ /* 0x000fc6000780c0ff */
[----:B------:R0:W-:Y:S01]  /*39020*/  @P3 STG.E.U8 desc[UR32][R208.64], R11 ;  /* 0x0000000bd0003986 */ /* 0x0001e2000c101120 */
[----:B------:R-:W-:Y:S02]  /*39030*/  LOP3.LUT P3, RZ, R7, 0x8000000, RZ, 0xc0, !PT ;  /* 0x0800000007ff7812 */ /* 0x000fe4000786c0ff */
[----:B------:R-:W-:Y:S02]  /*39040*/  P2R R4, PR, RZ, 0x10 ;  /* 0x00000010ff047803 */ /* 0x000fe40000000000 */
[----:B------:R-:W-:Y:S02]  /*39050*/  LOP3.LUT P4, RZ, R0, 0x800000, RZ, 0xc0, !PT ;  /* 0x0080000000ff7812 */ /* 0x000fe4000788c0ff */
[C---:B------:R-:W-:Y:S02]  /*39060*/  PRMT R17, R13.reuse, 0x7771, RZ ;  /* 0x000077710d117816 */ /* 0x040fe400000000ff */
[C---:B------:R-:W-:Y:S02]  /*39070*/  PRMT R5, R13.reuse, 0x7772, RZ ;  /* 0x000077720d057816 */ /* 0x040fe400000000ff */
[----:B------:R-:W-:-:S02]  /*39080*/  PRMT R13, R13, 0x7773, RZ ;  /* 0x000077730d0d7816 */ /* 0x000fc400000000ff */
[C---:B------:R-:W-:Y:S01]  /*39090*/  PRMT R3, R174.reuse, 0x7770, RZ ;  /* 0x00007770ae037816 */ /* 0x040fe200000000ff */
[----:B------:R1:W-:Y:S01]  /*390a0*/  @P2 STG.E.U8 desc[UR32][R206.64], R17 ;  /* 0x00000011ce002986 */ /* 0x0003e2000c101120 */
[----:B------:R-:W-:-:S03]  /*390b0*/  PRMT R19, R174, 0x7771, RZ ;  /* 0x00007771ae137816 */ /* 0x000fc600000000ff */
[----:B------:R3:W-:Y:S04]  /*390c0*/  @P1 STG.E.U8 desc[UR32][R204.64], R5 ;  /* 0x00000005cc001986 */ /* 0x0007e8000c101120 */
[----:B------:R4:W-:Y:S04]  /*390d0*/  @P3 STG.E.U8 desc[UR32][R202.64], R13 ;  /* 0x0000000dca003986 */ /* 0x0009e8000c101120 */
[----:B------:R4:W-:Y:S04]  /*390e0*/  @P0 STG.E.U8 desc[UR32][R46.64], R3 ;  /* 0x000000032e000986 */ /* 0x0009e8000c101120 */
[----:B------:R4:W-:Y:S01]  /*390f0*/  @P4 STG.E.U8 desc[UR32][R44.64], R19 ;  /* 0x000000132c004986 */ /* 0x0009e2000c101120 */
[----:B------:R-:W-:-:S02]  /*39100*/  ISETP.NE.AND P4, PT, R4, RZ, PT ;  /* 0x000000ff0400720c */ /* 0x000fc40003f85270 */
[----:B------:R-:W-:Y:S02]  /*39110*/  LOP3.LUT P5, RZ, R0, 0x80000, RZ, 0xc0, !PT ;  /* 0x0008000000ff7812 */ /* 0x000fe400078ac0ff */
[----:B0-----:R-:W-:Y:S02]  /*39120*/  PRMT R11, R174, 0x7772, RZ ;  /* 0x00007772ae0b7816 */ /* 0x001fe400000000ff */
[----:B------:R-:W-:Y:S02]  /*39130*/  P2R R6, PR, RZ, 0x20 ;  /* 0x00000020ff067803 */ /* 0x000fe40000000000 */
[----:B------:R-:W-:-:S04]  /*39140*/  LOP3.LUT P5, RZ, R0, 0x100000, RZ, 0xc0, !PT ;  /* 0x0010000000ff7812 */ /* 0x000fc800078ac0ff */
[----:B------:R-:W-:Y:S01]  /*39150*/  P2R R2, PR, RZ, 0x20 ;  /* 0x00000020ff027803 */ /* 0x000fe20000000000 */
[----:B------:R0:W-:Y:S01]  /*39160*/  @P4 STG.E.U8 desc[UR32][R42.64], R11 ;  /* 0x0000000b2a004986 */ /* 0x0001e2000c101120 */
[----:B------:R-:W-:Y:S02]  /*39170*/  LOP3.LUT P4, RZ, R7, 0x4000000, RZ, 0xc0, !PT ;  /* 0x0400000007ff7812 */ /* 0x000fe4000788c0ff */
[----:B------:R-:W-:Y:S02]  /*39180*/  LOP3.LUT P5, RZ, R0, 0x200000, RZ, 0xc0, !PT ;  /* 0x0020000000ff7812 */ /* 0x000fe400078ac0ff */
[----:B-1----:R-:W-:Y:S02]  /*39190*/  PRMT R17, R174, 0x7773, RZ ;  /* 0x00007773ae117816 */ /* 0x002fe400000000ff */
[----:B---3--:R-:W-:-:S07]  /*391a0*/  PRMT R5, R14, 0x7770, RZ ;  /* 0x000077700e057816 */ /* 0x008fce00000000ff */
[----:B------:R1:W-:Y:S04]  /*391b0*/  @P4 STG.E.U8 desc[UR32][R40.64], R17 ;  /* 0x0000001128004986 */ /* 0x0003e8000c101120 */
[----:B------:R3:W-:Y:S01]  /*391c0*/  @P5 STG.E.U8 desc[UR32][R38.64], R5 ;  /* 0x0000000526005986 */ /* 0x0007e2000c101120 */
[----:B------:R-:W-:Y:S02]  /*391d0*/  ISETP.NE.AND P5, PT, R2, RZ, PT ;  /* 0x000000ff0200720c */ /* 0x000fe40003fa5270 */
[C---:B----4-:R-:W-:Y:S02]  /*391e0*/  PRMT R13, R14.reuse, 0x7771, RZ ;  /* 0x000077710e0d7816 */ /* 0x050fe400000000ff */
[----:B------:R-:W-:-:S09]  /*391f0*/  PRMT R3, R14, 0x7772, RZ ;  /* 0x000077720e037816 */ /* 0x000fd200000000ff */
[----:B------:R4:W-:Y:S01]  /*39200*/  @P5 STG.E.U8 desc[UR32][R36.64], R13 ;  /* 0x0000000d24005986 */ /* 0x0009e2000c101120 */
[----:B------:R-:W-:Y:S02]  /*39210*/  ISETP.NE.AND P5, PT, R6, RZ, PT ;  /* 0x000000ff0600720c */ /* 0x000fe40003fa5270 */
[----:B------:R-:W-:Y:S02]  /*39220*/  LOP3.LUT P6, RZ, R0, 0x40000, RZ, 0xc0, !PT ;  /* 0x0004000000ff7812 */ /* 0x000fe400078cc0ff */
[----:B------:R-:W-:-:S09]  /*39230*/  PRMT R19, R14, 0x7773, RZ ;  /* 0x000077730e137816 */ /* 0x000fd200000000ff */
[----:B------:R1:W-:Y:S01]  /*39240*/  @P5 STG.E.U8 desc[UR32][R34.64], R3 ;  /* 0x0000000322005986 */ /* 0x0003e2000c101120 */
[----:B------:R-:W-:Y:S02]  /*39250*/  LOP3.LUT P5, RZ, R7, 0x2000000, RZ, 0xc0, !PT ;  /* 0x0200000007ff7812 */ /* 0x000fe400078ac0ff */
[----:B0-----:R-:W-:Y:S02]  /*39260*/  PRMT R11, R175, 0x7770, RZ ;  /* 0x00007770af0b7816 */ /* 0x001fe400000000ff */
[----:B------:R-:W-:Y:S02]  /*39270*/  LOP3.LUT P4, RZ, R0, 0x10000, RZ, 0xc0, !PT ;  /* 0x0001000000ff7812 */ /* 0x000fe4000788c0ff */
[C---:B------:R-:W-:Y:S02]  /*39280*/  LOP3.LUT P3, RZ, R7.reuse, 0x800000, RZ, 0xc0, !PT ;  /* 0x0080000007ff7812 */ /* 0x040fe4000786c0ff */
[----:B------:R-:W-:-:S05]  /*39290*/  LOP3.LUT P2, RZ, R7, 0x400000, RZ, 0xc0, !PT ;  /* 0x0040000007ff7812 */ /* 0x000fca000784c0ff */
[----:B------:R0:W-:Y:S01]  /*392a0*/  @P5 STG.E.U8 desc[UR32][R32.64], R19 ;  /* 0x0000001320005986 */ /* 0x0001e2000c101120 */
[----:B------:R-:W-:-:S03]  /*392b0*/  LOP3.LUT P5, RZ, R0, 0x20000, RZ, 0xc0, !PT ;  /* 0x0002000000ff7812 */ /* 0x000fc600078ac0ff */
[----:B------:R0:W-:Y:S01]  /*392c0*/  @P6 STG.E.U8 desc[UR32][R30.64], R11 ;  /* 0x0000000b1e006986 */ /* 0x0001e2000c101120 */
[C---:B------:R-:W-:Y:S02]  /*392d0*/  LOP3.LUT P6, RZ, R7.reuse, 0x1000000, RZ, 0xc0, !PT ;  /* 0x0100000007ff7812 */ /* 0x040fe400078cc0ff */
[C---:B------:R-:W-:Y:S02]  /*392e0*/  LOP3.LUT P1, RZ, R7.reuse, 0x200000, RZ, 0xc0, !PT ;  /* 0x0020000007ff7812 */ /* 0x040fe4000782c0ff */
[----:B------:R-:W-:Y:S02]  /*392f0*/  LOP3.LUT P0, RZ, R7, 0x100000, RZ, 0xc0, !PT ;  /* 0x0010000007ff7812 */ /* 0x000fe4000780c0ff */
[C---:B------:R-:W-:Y:S02]  /*39300*/  PRMT R7, R175.reuse, 0x7771, RZ ;  /* 0x00007771af077816 */ /* 0x040fe400000000ff */
[C---:B-1----:R-:W-:Y:S02]  /*39310*/  PRMT R17, R175.reuse, 0x7772, RZ ;  /* 0x00007772af117816 */ /* 0x042fe400000000ff */
[----:B------:R-:W-:-:S02]  /*39320*/  PRMT R175, R175, 0x7773, RZ ;  /* 0x00007773afaf7816 */ /* 0x000fc400000000ff */
[C---:B------:R-:W-:Y:S01]  /*39330*/  PRMT R0, R15.reuse, 0x7770, RZ ;  /* 0x000077700f007816 */ /* 0x040fe200000000ff */
[----:B------:R0:W-:Y:S01]  /*39340*/  @P5 STG.E.U8 desc[UR32][R20.64], R7 ;  /* 0x0000000714005986 */ /* 0x0001e2000c101120 */
[C---:B---3--:R-:W-:Y:S02]  /*39350*/  PRMT R5, R15.reuse, 0x7771, RZ ;  /* 0x000077710f057816 */ /* 0x048fe400000000ff */
[C---:B----4-:R-:W-:Y:S01]  /*39360*/  PRMT R13, R15.reuse, 0x7772, RZ ;  /* 0x000077720f0d7816 */ /* 0x050fe200000000ff */
[----:B------:R0:W-:Y:S04]  /*39370*/  @P4 STG.E.U8 desc[UR32][R28.64], R17 ;  /* 0x000000111c004986 */ /* 0x0001e8000c101120 */
[----:B------:R0:W-:Y:S01]  /*39380*/  @P6 STG.E.U8 desc[UR32][R24.64], R175 ;  /* 0x000000af18006986 */ /* 0x0001e2000c101120 */
[----:B------:R-:W-:-:S03]  /*39390*/  PRMT R15, R15, 0x7773, RZ ;  /* 0x000077730f0f7816 */ /* 0x000fc600000000ff */
[----:B--2---:R0:W-:Y:S04]  /*393a0*/  @P3 STG.E.U8 desc[UR32][R220.64], R0 ;  /* 0x00000000dc003986 */ /* 0x0041e8000c101120 */
[----:B------:R0:W-:Y:S04]  /*393b0*/  @P2 STG.E.U8 desc[UR32][R26.64], R5 ;  /* 0x000000051a002986 */ /* 0x0001e8000c101120 */
[----:B------:R0:W-:Y:S01]  /*393c0*/  @P1 STG.E.U8 desc[UR32][R22.64], R13 ;  /* 0x0000000d16001986 */ /* 0x0001e2000c101120 */
[----:B------:R-:W-:Y:S05]  /*393d0*/  @!P0 EXIT ;  /* 0x000000000000894d */ /* 0x000fea0003800000 */
[----:B------:R-:W-:Y:S01]  /*393e0*/  STG.E.U8 desc[UR32][R8.64], R15 ;  /* 0x0000000f08007986 */ /* 0x000fe2000c101120 */
[----:B------:R-:W-:Y:S05]  /*393f0*/  EXIT ;  /* 0x000000000000794d */ /* 0x000fea0003800000 */
.L_x_2:
[----:B------:R-:W-:-:S00]  /*39400*/  BRA `(.L_x_2) ;  /* 0xfffffffc00fc7947 */ /* 0x000fc0000383ffff */
[----:B------:R-:W-:-:S00]  /*39410*/  NOP ;  /* 0x0000000000007918 */ /* 0x000fc00000000000 */
        /* <DEDUP_REMOVED lines=14> */
.L_x_3:


//--------------------- .nv.shared.matmul_kernel  --------------------------
	.section	.nv.shared.matmul_kernel,"aw",@nobits
	.sectionflags	@""
	.align	16
	.zero		1024


//--------------------- .nv.shared.reserved.0     --------------------------
	.section	.nv.shared.reserved.0,"aw",@nobits
	.weak		__nv_reservedSMEM_offset_0_alias
	.size		__nv_reservedSMEM_offset_0_alias, 0, 0
	.other		__nv_reservedSMEM_offset_0_alias,@"STO_CUDA_RESERVED_SHARED STV_DEFAULT"
__nv_reservedSMEM_offset_0_alias:
	.zero		0


//--------------------- .nv.constant0.matmul_kernel --------------------------
	.section	.nv.constant0.matmul_kernel,"a",@progbits
	.sectionflags	@""
	.align	4
.nv.constant0.matmul_kernel:
	.zero		608


//--------------------- SYMBOLS --------------------------

	.type		.nv.reservedSmem.offset0,@object
	.size		.nv.reservedSmem.offset0,0x4
